	.target	sm_80

	.elftype	@"ET_EXEC"


//--------------------- .note.nv.tkinfo           --------------------------
	.section	.note.nv.tkinfo,"",@"SHT_NOTE"
	.sectionflags	@"SHF_NOTE_NV_TKINFO"
	.tkinfo
        /*0018*/ 	.word	0x00000002
        /*0030*/ 	.string	""
        /*0030*/ 	.string	"ptxas"
        /*0030*/ 	.string	"Cuda compilation tools, release 13.0, V13.0.88"
        /*0030*/ 	.string	"Build cuda_13.0.r13.0/compiler.36424714_0"
        /*0030*/ 	.string	"-v  -suppress-debug-info  -lineinfo  -arch sm_80 "



//--------------------- .note.nv.cuinfo           --------------------------
	.section	.note.nv.cuinfo,"",@"SHT_NOTE"
	.sectionflags	@"SHF_NOTE_NV_CUINFO"
        /*0018*/ 	.short	0x0002
        /*001a*/ 	.short	0x0050
        /*001c*/ 	.short	0x0082
	.zero		2


//--------------------- .nv.info                  --------------------------
	.section	.nv.info,"",@"SHT_CUDA_INFO"
	.align	4


	//----- nvinfo : EIATTR_REGCOUNT
	.align		4
        /*0000*/ 	.byte	0x04, 0x2f
        /*0002*/ 	.short	(.L_1 - .L_0)
	.align		4
.L_0:
        /*0004*/ 	.word	index@(matmul_kernel)
        /*0008*/ 	.word	0x00000020


	//----- nvinfo : EIATTR_FRAME_SIZE
	.align		4
.L_1:
        /*000c*/ 	.byte	0x04, 0x11
        /*000e*/ 	.short	(.L_3 - .L_2)
	.align		4
.L_2:
        /*0010*/ 	.word	index@(matmul_kernel)
        /*0014*/ 	.word	0x00009f90


	//----- nvinfo : EIATTR_MIN_STACK_SIZE
	.align		4
.L_3:
        /*0018*/ 	.byte	0x04, 0x12
        /*001a*/ 	.short	(.L_5 - .L_4)
	.align		4
.L_4:
        /*001c*/ 	.word	index@(matmul_kernel)
        /*0020*/ 	.word	0x00009f90
.L_5:


//--------------------- .nv.info.matmul_kernel    --------------------------
	.section	.nv.info.matmul_kernel,"",@"SHT_CUDA_INFO"
	.sectionflags	@""
	.align	4


	//----- nvinfo : EIATTR_CUDA_API_VERSION
	.align		4
        /*0000*/ 	.byte	0x04, 0x37
        /*0002*/ 	.short	(.L_7 - .L_6)
.L_6:
        /*0004*/ 	.word	0x00000082


	//----- nvinfo : EIATTR_SW2861232_WAR
	.align		4
.L_7:
        /*0008*/ 	.byte	0x01, 0x35
	.zero		2


	//----- nvinfo : EIATTR_PARAM_CBANK
	.align		4
        /*000c*/ 	.byte	0x04, 0x0a
        /*000e*/ 	.short	(.L_9 - .L_8)
	.align		4
.L_8:
        /*0010*/ 	.word	index@(.nv.constant0.matmul_kernel)
        /*0014*/ 	.short	0x0160
        /*0016*/ 	.short	0x0050


	//----- nvinfo : EIATTR_CBANK_PARAM_SIZE
	.align		4
.L_9:
        /*0018*/ 	.byte	0x03, 0x19
        /*001a*/ 	.short	0x0050


	//----- nvinfo : EIATTR_KPARAM_INFO
	.align		4
        /*001c*/ 	.byte	0x04, 0x17
        /*001e*/ 	.short	(.L_11 - .L_10)
.L_10:
        /*0020*/ 	.word	0x00000000
        /*0024*/ 	.short	0x000d
        /*0026*/ 	.short	0x0048
        /*0028*/ 	.byte	0x00, 0xf4, 0x21, 0x00


	//----- nvinfo : EIATTR_KPARAM_INFO
	.align		4
.L_11:
        /*002c*/ 	.byte	0x04, 0x17
        /*002e*/ 	.short	(.L_13 - .L_12)
.L_12:
        /*0030*/ 	.word	0x00000000
        /*0034*/ 	.short	0x000c
        /*0036*/ 	.short	0x0040
        /*0038*/ 	.byte	0x00, 0xf4, 0x21, 0x00


	//----- nvinfo : EIATTR_KPARAM_INFO
	.align		4
.L_13:
        /*003c*/ 	.byte	0x04, 0x17
        /*003e*/ 	.short	(.L_15 - .L_14)
.L_14:
        /*0040*/ 	.word	0x00000000
        /*0044*/ 	.short	0x000b
        /*0046*/ 	.short	0x0038
        /*0048*/ 	.byte	0x00, 0xf0, 0x11, 0x00


	//----- nvinfo : EIATTR_KPARAM_INFO
	.align		4
.L_15:
        /*004c*/ 	.byte	0x04, 0x17
        /*004e*/ 	.short	(.L_17 - .L_16)
.L_16:
        /*0050*/ 	.word	0x00000000
        /*0054*/ 	.short	0x000a
        /*0056*/ 	.short	0x0034
        /*0058*/ 	.byte	0x00, 0xf0, 0x11, 0x00


	//----- nvinfo : EIATTR_KPARAM_INFO
	.align		4
.L_17:
        /*005c*/ 	.byte	0x04, 0x17
        /*005e*/ 	.short	(.L_19 - .L_18)
.L_18:
        /*0060*/ 	.word	0x00000000
        /*0064*/ 	.short	0x0009
        /*0066*/ 	.short	0x0030
        /*0068*/ 	.byte	0x00, 0xf0, 0x11, 0x00


	//----- nvinfo : EIATTR_KPARAM_INFO
	.align		4
.L_19:
        /*006c*/ 	.byte	0x04, 0x17
        /*006e*/ 	.short	(.L_21 - .L_20)
.L_20:
        /*0070*/ 	.word	0x00000000
        /*0074*/ 	.short	0x0008
        /*0076*/ 	.short	0x002c
        /*0078*/ 	.byte	0x00, 0xf0, 0x11, 0x00


	//----- nvinfo : EIATTR_KPARAM_INFO
	.align		4
.L_21:
        /*007c*/ 	.byte	0x04, 0x17
        /*007e*/ 	.short	(.L_23 - .L_22)
.L_22:
        /*0080*/ 	.word	0x00000000
        /*0084*/ 	.short	0x0007
        /*0086*/ 	.short	0x0028
        /*0088*/ 	.byte	0x00, 0xf0, 0x11, 0x00


	//----- nvinfo : EIATTR_KPARAM_INFO
	.align		4
.L_23:
        /*008c*/ 	.byte	0x04, 0x17
        /*008e*/ 	.short	(.L_25 - .L_24)
.L_24:
        /*0090*/ 	.word	0x00000000
        /*0094*/ 	.short	0x0006
        /*0096*/ 	.short	0x0024
        /*0098*/ 	.byte	0x00, 0xf0, 0x11, 0x00


	//----- nvinfo : EIATTR_KPARAM_INFO
	.align		4
.L_25:
        /*009c*/ 	.byte	0x04, 0x17
        /*009e*/ 	.short	(.L_27 - .L_26)
.L_26:
        /*00a0*/ 	.word	0x00000000
        /*00a4*/ 	.short	0x0005
        /*00a6*/ 	.short	0x0020
        /*00a8*/ 	.byte	0x00, 0xf0, 0x11, 0x00


	//----- nvinfo : EIATTR_KPARAM_INFO
	.align		4
.L_27:
        /*00ac*/ 	.byte	0x04, 0x17
        /*00ae*/ 	.short	(.L_29 - .L_28)
.L_28:
        /*00b0*/ 	.word	0x00000000
        /*00b4*/ 	.short	0x0004
        /*00b6*/ 	.short	0x001c
        /*00b8*/ 	.byte	0x00, 0xf0, 0x11, 0x00


	//----- nvinfo : EIATTR_KPARAM_INFO
	.align		4
.L_29:
        /*00bc*/ 	.byte	0x04, 0x17
        /*00be*/ 	.short	(.L_31 - .L_30)
.L_30:
        /*00c0*/ 	.word	0x00000000
        /*00c4*/ 	.short	0x0003
        /*00c6*/ 	.short	0x0018
        /*00c8*/ 	.byte	0x00, 0xf0, 0x11, 0x00


	//----- nvinfo : EIATTR_KPARAM_INFO
	.align		4
.L_31:
        /*00cc*/ 	.byte	0x04, 0x17
        /*00ce*/ 	.short	(.L_33 - .L_32)
.L_32:
        /*00d0*/ 	.word	0x00000000
        /*00d4*/ 	.short	0x0002
        /*00d6*/ 	.short	0x0010
        /*00d8*/ 	.byte	0x00, 0xf4, 0x21, 0x00


	//----- nvinfo : EIATTR_KPARAM_INFO
	.align		4
.L_33:
        /*00dc*/ 	.byte	0x04, 0x17
        /*00de*/ 	.short	(.L_35 - .L_34)
.L_34:
        /*00e0*/ 	.word	0x00000000
        /*00e4*/ 	.short	0x0001
        /*00e6*/ 	.short	0x0008
        /*00e8*/ 	.byte	0x00, 0xf4, 0x21, 0x00


	//----- nvinfo : EIATTR_KPARAM_INFO
	.align		4
.L_35:
        /*00ec*/ 	.byte	0x04, 0x17
        /*00ee*/ 	.short	(.L_37 - .L_36)
.L_36:
        /*00f0*/ 	.word	0x00000000
        /*00f4*/ 	.short	0x0000
        /*00f6*/ 	.short	0x0000
        /*00f8*/ 	.byte	0x00, 0xf4, 0x21, 0x00


	//----- nvinfo : EIATTR_MAXREG_COUNT
	.align		4
.L_37:
        /*00fc*/ 	.byte	0x03, 0x1b
        /*00fe*/ 	.short	0x00ff


	//----- nvinfo : EIATTR_NUM_BARRIERS
	.align		4
        /*0100*/ 	.byte	0x02, 0x4c
        /*0102*/ 	.byte	0x01
	.zero		1


	//----- nvinfo : EIATTR_ANNOTATIONS
	.align		4
        /*0104*/ 	.byte	0x04, 0x55
        /*0106*/ 	.short	(.L_39 - .L_38)


	//   ....[0]....
.L_38:
        /*0108*/ 	.word	0x00000001
        /*010c*/ 	.byte	0x00, 0x05, 0x00, 0x00, 0x01, 0x00, 0x00, 0x00, 0x40, 0x05, 0x00, 0x00, 0x01, 0x00, 0x00, 0x00
        /* <DEDUP_REMOVED lines=1967> */
        /*7c0c*/ 	.byte	0x50, 0x46, 0x02, 0x00, 0x01, 0x00, 0x00, 0x00, 0x60, 0x46, 0x02, 0x00


	//----- nvinfo : EIATTR_MERCURY_ISA_VERSION
	.align		4
.L_39:
        /*7c18*/ 	.byte	0x03, 0x5f
        /*7c1a*/ 	.short	0x0000


	//----- nvinfo : EIATTR_EXIT_INSTR_OFFSETS
	.align		4
        /*7c1c*/ 	.byte	0x04, 0x1c
        /*7c1e*/ 	.short	(.L_41 - .L_40)


	//   ....[0]....
.L_40:
        /*7c20*/ 	.word	0x0011dcc0


	//   ....[1]....
        /*7c24*/ 	.word	0x0011dcf0


	//----- nvinfo : EIATTR_REQNTID
	.align		4
.L_41:
        /*7c28*/ 	.byte	0x04, 0x10
        /*7c2a*/ 	.short	(.L_43 - .L_42)
.L_42:
        /*7c2c*/ 	.word	0x00000080
        /*7c30*/ 	.word	0x00000001
        /*7c34*/ 	.word	0x00000001
.L_43:


//--------------------- .nv.callgraph             --------------------------
	.section	.nv.callgraph,"",@"SHT_CUDA_CALLGRAPH"
	.align	4
	.sectionentsize	8
	.align		4
        /*0000*/ 	.word	0x00000000
	.align		4
        /*0004*/ 	.word	0xffffffff
	.align		4
        /*0008*/ 	.word	0x00000000
	.align		4
        /*000c*/ 	.word	0xfffffffe
	.align		4
        /*0010*/ 	.word	0x00000000
	.align		4
        /*0014*/ 	.word	0xfffffffd
	.align		4
        /*0018*/ 	.word	0x00000000
	.align		4
        /*001c*/ 	.word	0xfffffffc


//--------------------- .nv.rel.action            --------------------------
	.section	.nv.rel.action,"",@"SHT_CUDA_RELOCINFO"
	.align	8
	.sectionentsize	8
        /*0000*/ 	.byte	0x73, 0x00, 0x00, 0x00, 0x00, 0x00, 0x00, 0x00, 0x00, 0x00, 0x00, 0x11, 0x25, 0x00, 0x05, 0x36


//--------------------- .nv.constant0.matmul_kernel --------------------------
	.section	.nv.constant0.matmul_kernel,"a",@progbits
	.sectionflags	@""
	.align	4
.nv.constant0.matmul_kernel:
	.zero		432


//--------------------- .text.matmul_kernel       --------------------------
	.section	.text.matmul_kernel,"ax",@progbits
	.sectioninfo	@"SHI_REGISTERS=32"
	.align	128
        .global         matmul_kernel
        .type           matmul_kernel,@function
        .size           matmul_kernel,(.L_x_5 - matmul_kernel)
        .other          matmul_kernel,@"STO_CUDA_ENTRY STV_DEFAULT"
matmul_kernel:
.text.matmul_kernel:
[----:B------:R-:W-:-:S04]  /*0000*/  IMAD.MOV.U32 R1, RZ, RZ, c[0x0][0x28] ;  /* 0x00000a00ff017624 */ /* 0x000fc800078e00ff */
[----:B------:R-:W-:Y:S01]  /*0010*/  IMAD.MOV.U32 R0, RZ, RZ, c[0x0][0x17c] ;  /* 0x00005f00ff007624 */ /* 0x000fe200078e00ff */
[----:B------:R-:W-:Y:S01]  /*0020*/  IADD3 R1, R1, -0x9f90, RZ ;  /* 0xffff607001017810 */ /* 0x000fe20007ffe0ff */
[----:B------:R-:W0:Y:S01]  /*0030*/  S2R R12, SR_TID.X ;  /* 0x00000000000c7919 */ /* 0x000e220000002100 */
[----:B------:R-:W-:Y:S02]  /*0040*/  ULDC.64 UR6, c[0x0][0x118] ;  /* 0x0000460000067ab9 */ /* 0x000fe40000000a00 */
[----:B------:R-:W-:-:S04]  /*0050*/  IADD3 R0, R0, 0x1ff, RZ ;  /* 0x000001ff00007810 */ /* 0x000fc80007ffe0ff */
[----:B------:R-:W-:-:S04]  /*0060*/  SHF.R.S32.HI R3, RZ, 0x1f, R0 ;  /* 0x0000001fff037819 */ /* 0x000fc80000011400 */
[----:B------:R-:W-:-:S04]  /*0070*/  LEA.HI R3, R3, R0, RZ, 0x9 ;  /* 0x0000000003037211 */ /* 0x000fc800078f48ff */
[----:B------:R-:W-:Y:S02]  /*0080*/  SHF.R.S32.HI R0, RZ, 0x9, R3 ;  /* 0x00000009ff007819 */ /* 0x000fe40000011403 */
[----:B------:R-:W1:Y:S03]  /*0090*/  S2R R3, SR_CTAID.X ;  /* 0x0000000000037919 */ /* 0x000e660000002500 */
[----:B------:R-:W-:Y:S01]  /*00a0*/  IMAD.SHL.U32 R0, R0, 0x8, RZ ;  /* 0x0000000800007824 */ /* 0x000fe200078e00ff */
[----:B0-----:R-:W-:-:S04]  /*00b0*/  LOP3.LUT R15, R12, 0x7f, RZ, 0xc0, !PT ;  /* 0x0000007f0c0f7812 */ /* 0x001fc800078ec0ff */
[-C--:B------:R-:W-:Y:S02]  /*00c0*/  IABS R7, R0.reuse ;  /* 0x0000000000077213 */ /* 0x080fe40000000000 */
[----:B------:R-:W-:Y:S02]  /*00d0*/  IABS R10, R0 ;  /* 0x00000000000a7213 */ /* 0x000fe40000000000 */
[----:B------:R-:W0:Y:S01]  /*00e0*/  I2F.RP R2, R7 ;  /* 0x0000000700027306 */ /* 0x000e220000209400 */
[----:B-1----:R-:W-:-:S07]  /*00f0*/  IABS R8, R3 ;  /* 0x0000000300087213 */ /* 0x002fce0000000000 */
[----:B0-----:R-:W0:Y:S02]  /*0100*/  MUFU.RCP R2, R2 ;  /* 0x0000000200027308 */ /* 0x001e240000001000 */
[----:B0-----:R-:W-:Y:S01]  /*0110*/  IADD3 R4, R2, 0xffffffe, RZ ;  /* 0x0ffffffe02047810 */ /* 0x001fe20007ffe0ff */
[----:B------:R-:W-:-:S05]  /*0120*/  IMAD.MOV R2, RZ, RZ, -R10 ;  /* 0x000000ffff027224 */ /* 0x000fca00078e0a0a */
[----:B------:R0:W1:Y:S02]  /*0130*/  F2I.FTZ.U32.TRUNC.NTZ R5, R4 ;  /* 0x0000000400057305 */ /* 0x000064000021f000 */
[----:B0-----:R-:W-:Y:S02]  /*0140*/  IMAD.MOV.U32 R4, RZ, RZ, RZ ;  /* 0x000000ffff047224 */ /* 0x001fe400078e00ff */
[----:B-1----:R-:W-:-:S04]  /*0150*/  IMAD.MOV R6, RZ, RZ, -R5 ;  /* 0x000000ffff067224 */ /* 0x002fc800078e0a05 */
[----:B------:R-:W-:Y:S02]  /*0160*/  IMAD R9, R6, R7, RZ ;  /* 0x0000000706097224 */ /* 0x000fe400078e02ff */
[----:B------:R-:W-:Y:S02]  /*0170*/  IMAD.MOV.U32 R6, RZ, RZ, R8 ;  /* 0x000000ffff067224 */ /* 0x000fe400078e0008 */
[----:B------:R-:W-:-:S06]  /*0180*/  IMAD.HI.U32 R5, R5, R9, R4 ;  /* 0x0000000905057227 */ /* 0x000fcc00078e0004 */
[----:B------:R-:W-:-:S04]  /*0190*/  IMAD.HI.U32 R5, R5, R6, RZ ;  /* 0x0000000605057227 */ /* 0x000fc800078e00ff */
[----:B------:R-:W-:-:S05]  /*01a0*/  IMAD R2, R5, R2, R6 ;  /* 0x0000000205027224 */ /* 0x000fca00078e0206 */
[----:B------:R-:W-:-:S13]  /*01b0*/  ISETP.GT.U32.AND P1, PT, R7, R2, PT ;  /* 0x000000020700720c */ /* 0x000fda0003f24070 */
[----:B------:R-:W-:Y:S01]  /*01c0*/  @!P1 IMAD.IADD R2, R2, 0x1, -R7 ;  /* 0x0000000102029824 */ /* 0x000fe200078e0a07 */
[----:B------:R-:W-:Y:S02]  /*01d0*/  @!P1 IADD3 R5, R5, 0x1, RZ ;  /* 0x0000000105059810 */ /* 0x000fe40007ffe0ff */
[----:B------:R-:W-:Y:S02]  /*01e0*/  ISETP.NE.AND P1, PT, R0, RZ, PT ;  /* 0x000000ff0000720c */ /* 0x000fe40003f25270 */
[----:B------:R-:W-:Y:S02]  /*01f0*/  ISETP.GE.U32.AND P0, PT, R2, R7, PT ;  /* 0x000000070200720c */ /* 0x000fe40003f06070 */
[----:B------:R-:W-:-:S04]  /*0200*/  LOP3.LUT R2, R3, R0, RZ, 0x3c, !PT ;  /* 0x0000000003027212 */ /* 0x000fc800078e3cff */
[----:B------:R-:W-:Y:S01]  /*0210*/  ISETP.GE.AND P2, PT, R2, RZ, PT ;  /* 0x000000ff0200720c */ /* 0x000fe20003f46270 */
[----:B------:R-:W-:-:S05]  /*0220*/  IMAD.MOV.U32 R2, RZ, RZ, c[0x0][0x178] ;  /* 0x00005e00ff027624 */ /* 0x000fca00078e00ff */
[----:B------:R-:W-:Y:S02]  /*0230*/  IADD3 R2, R2, 0xff, RZ ;  /* 0x000000ff02027810 */ /* 0x000fe40007ffe0ff */
[----:B------:R-:W-:-:S05]  /*0240*/  @P0 IADD3 R5, R5, 0x1, RZ ;  /* 0x0000000105050810 */ /* 0x000fca0007ffe0ff */
[----:B------:R-:W-:Y:S01]  /*0250*/  IMAD.MOV.U32 R6, RZ, RZ, R5 ;  /* 0x000000ffff067224 */ /* 0x000fe200078e0005 */
[----:B------:R-:W-:-:S03]  /*0260*/  SHF.R.S32.HI R5, RZ, 0x1f, R2 ;  /* 0x0000001fff057819 */ /* 0x000fc60000011402 */
[----:B------:R-:W-:Y:S01]  /*0270*/  @!P2 IMAD.MOV R6, RZ, RZ, -R6 ;  /* 0x000000ffff06a224 */ /* 0x000fe200078e0a06 */
[----:B------:R-:W-:Y:S02]  /*0280*/  @!P1 LOP3.LUT R6, RZ, R0, RZ, 0x33, !PT ;  /* 0x00000000ff069212 */ /* 0x000fe400078e33ff */
[----:B------:R-:W-:-:S03]  /*0290*/  LEA.HI R5, R5, R2, RZ, 0x8 ;  /* 0x0000000205057211 */ /* 0x000fc600078f40ff */
[----:B------:R-:W-:Y:S02]  /*02a0*/  IMAD.SHL.U32 R4, R6, 0x8, RZ ;  /* 0x0000000806047824 */ /* 0x000fe400078e00ff */
[----:B------:R-:W-:-:S03]  /*02b0*/  IMAD.MOV R6, RZ, RZ, -R6 ;  /* 0x000000ffff067224 */ /* 0x000fc600078e0a06 */
[----:B------:R-:W-:Y:S01]  /*02c0*/  LEA.HI.SX32 R2, R5, -R4, 0x18 ;  /* 0x8000000405027211 */ /* 0x000fe200078fc2ff */
[----:B------:R-:W-:Y:S02]  /*02d0*/  IMAD R13, R0, R6, R3 ;  /* 0x00000006000d7224 */ /* 0x000fe400078e0203 */
[----:B------:R-:W-:Y:S01]  /*02e0*/  IMAD.MOV.U32 R6, RZ, RZ, RZ ;  /* 0x000000ffff067224 */ /* 0x000fe200078e00ff */
[----:B------:R-:W-:Y:S02]  /*02f0*/  IMNMX R2, R2, 0x8, PT ;  /* 0x0000000802027817 */ /* 0x000fe40003800200 */
[----:B------:R-:W-:Y:S02]  /*0300*/  IABS R11, R13 ;  /* 0x0000000d000b7213 */ /* 0x000fe40000000000 */
[----:B------:R-:W-:-:S04]  /*0310*/  IABS R9, R2 ;  /* 0x0000000200097213 */ /* 0x000fc80000000000 */
[----:B------:R-:W0:Y:S08]  /*0320*/  I2F.RP R5, R9 ;  /* 0x0000000900057306 */ /* 0x000e300000209400 */
[----:B0-----:R-:W0:Y:S02]  /*0330*/  MUFU.RCP R5, R5 ;  /* 0x0000000500057308 */ /* 0x001e240000001000 */
[----:B0-----:R-:W-:-:S06]  /*0340*/  IADD3 R7, R5, 0xffffffe, RZ ;  /* 0x0ffffffe05077810 */ /* 0x001fcc0007ffe0ff */
[----:B------:R-:W0:Y:S02]  /*0350*/  F2I.FTZ.U32.TRUNC.NTZ R7, R7 ;  /* 0x0000000700077305 */ /* 0x000e24000021f000 */
[----:B0-----:R-:W-:-:S04]  /*0360*/  IMAD.MOV R8, RZ, RZ, -R7 ;  /* 0x000000ffff087224 */ /* 0x001fc800078e0a07 */
[----:B------:R-:W-:-:S04]  /*0370*/  IMAD.MOV.U32 R0, RZ, RZ, R8 ;  /* 0x000000ffff007224 */ /* 0x000fc800078e0008 */
[----:B------:R-:W-:Y:S01]  /*0380*/  IMAD R3, R0, R9, RZ ;  /* 0x0000000900037224 */ /* 0x000fe200078e02ff */
[----:B------:R-:W-:-:S03]  /*0390*/  IABS R0, R2 ;  /* 0x0000000200007213 */ /* 0x000fc60000000000 */
[----:B------:R-:W-:-:S04]  /*03a0*/  IMAD.HI.U32 R6, R7, R3, R6 ;  /* 0x0000000307067227 */ /* 0x000fc800078e0006 */
[----:B------:R-:W-:Y:S02]  /*03b0*/  IMAD.MOV R0, RZ, RZ, -R0 ;  /* 0x000000ffff007224 */ /* 0x000fe400078e0a00 */
        /* <DEDUP_REMOVED lines=9> */
[----:B------:R-:W-:-:S06]  /*0450*/  IMAD.MOV.U32 R0, RZ, RZ, 0x7f ;  /* 0x0000007fff007424 */ /* 0x000fcc00078e00ff */
[----:B------:R-:W-:-:S06]  /*0460*/  @P0 IADD3 R6, R6, 0x1, RZ ;  /* 0x0000000106060810 */ /* 0x000fcc0007ffe0ff */
[----:B------:R-:W-:Y:S01]  /*0470*/  @!P2 IMAD.MOV R6, RZ, RZ, -R6 ;  /* 0x000000ffff06a224 */ /* 0x000fe200078e0a06 */
[----:B------:R-:W-:-:S05]  /*0480*/  @!P1 LOP3.LUT R6, RZ, R2, RZ, 0x33, !PT ;  /* 0x00000002ff069212 */ /* 0x000fca00078e33ff */
[----:B------:R-:W-:Y:S02]  /*0490*/  IMAD.MOV R3, RZ, RZ, -R6 ;  /* 0x000000ffff037224 */ /* 0x000fe400078e0a06 */
[----:B------:R-:W-:Y:S02]  /*04a0*/  IMAD.SHL.U32 R14, R6, 0x200, RZ ;  /* 0x00000200060e7824 */ /* 0x000fe400078e00ff */
[----:B------:R-:W-:Y:S01]  /*04b0*/  IMAD R3, R2, R3, R13 ;  /* 0x0000000302037224 */ /* 0x000fe200078e020d */
[----:B------:R-:W-:Y:S02]  /*04c0*/  IADD3 R2, R0, c[0x0][0x180], RZ ;  /* 0x0000600000027a10 */ /* 0x000fe40007ffe0ff */
[----:B------:R-:W-:Y:S01]  /*04d0*/  IADD3 R5, R14, 0x1, RZ ;  /* 0x000000010e057810 */ /* 0x000fe20007ffe0ff */
[----:B------:R-:W-:Y:S01]  /*04e0*/  IMAD.IADD R0, R4, 0x1, R3 ;  /* 0x0000000104007824 */ /* 0x000fe200078e0203 */
[C---:B------:R-:W-:Y:S01]  /*04f0*/  IADD3 R4, R14.reuse, 0x2, RZ ;  /* 0x000000020e047810 */ /* 0x040fe20007ffe0ff */
[----:B------:R-:W-:Y:S01]  /*0500*/  STL [R1+0xe0c], R14 ;  /* 0x000e0c0e01007387 */ /* 0x000fe20000100800 */
[----:B------:R-:W-:Y:S01]  /*0510*/  IADD3 R3, R14, 0x3, RZ ;  /* 0x000000030e037810 */ /* 0x000fe20007ffe0ff */
[----:B------:R-:W-:Y:S01]  /*0520*/  IMAD R0, R0, 0x100, R15 ;  /* 0x0000010000007824 */ /* 0x000fe200078e020f */
[C---:B------:R-:W-:Y:S01]  /*0530*/  IADD3 R29, R14.reuse, 0x1f4, RZ ;  /* 0x000001f40e1d7810 */ /* 0x040fe20007ffe0ff */
[----:B------:R0:W-:Y:S01]  /*0540*/  STL [R1+0x340c], R5 ;  /* 0x00340c0501007387 */ /* 0x0001e20000100800 */
[----:B------:R-:W-:-:S02]  /*0550*/  IADD3 R28, R14, 0x1ff, RZ ;  /* 0x000001ff0e1c7810 */ /* 0x000fc40007ffe0ff */
[----:B------:R-:W-:Y:S01]  /*0560*/  ISETP.GT.AND P0, PT, R2, 0x7f, PT ;  /* 0x0000007f0200780c */ /* 0x000fe20003f04270 */
[----:B------:R1:W-:Y:S04]  /*0570*/  STL [R1+0x3408], R4 ;  /* 0x0034080401007387 */ /* 0x0003e80000100800 */
[----:B------:R2:W-:Y:S01]  /*0580*/  STL [R1+0x3414], R3 ;  /* 0x0034140301007387 */ /* 0x0005e20000100800 */
[C---:B0-----:R-:W-:Y:S02]  /*0590*/  IADD3 R5, R14.reuse, 0x4, RZ ;  /* 0x000000040e057810 */ /* 0x041fe40007ffe0ff */
[----:B-1----:R-:W-:-:S03]  /*05a0*/  IADD3 R4, R14, 0x5, RZ ;  /* 0x000000050e047810 */ /* 0x002fc60007ffe0ff */
[----:B------:R0:W-:Y:S01]  /*05b0*/  STL [R1+0x3410], R5 ;  /* 0x0034100501007387 */ /* 0x0001e20000100800 */
[----:B--2---:R-:W-:-:S03]  /*05c0*/  IADD3 R3, R14, 0x6, RZ ;  /* 0x000000060e037810 */ /* 0x004fc60007ffe0ff */
        /* <DEDUP_REMOVED lines=954> */
[----:B------:R-:W-:Y:S04]  /*4170*/  STL [R1+0x1bc0], R0 ;  /* 0x001bc00001007387 */ /* 0x000fe80000100800 */
[----:B------:R1:W-:Y:S01]  /*4180*/  STL [R1+0x3b84], R3 ;  /* 0x003b840301007387 */ /* 0x0003e20000100800 */
[----:B0-----:R-:W-:-:S03]  /*4190*/  IADD3 R5, R14, 0x1e5, RZ ;  /* 0x000001e50e057810 */ /* 0x001fc60007ffe0ff */
[----:B------:R0:W-:Y:S01]  /*41a0*/  STL [R1+0x3b88], R4 ;  /* 0x003b880401007387 */ /* 0x0001e20000100800 */
[C---:B-1----:R-:W-:Y:S02]  /*41b0*/  IADD3 R3, R14.reuse, 0x1e4, RZ ;  /* 0x000001e40e037810 */ /* 0x042fe40007ffe0ff */
[----:B0-----:R-:W-:-:S03]  /*41c0*/  IADD3 R4, R14, 0x1e6, RZ ;  /* 0x000001e60e047810 */ /* 0x001fc60007ffe0ff */
[----:B------:R0:W-:Y:S04]  /*41d0*/  STL [R1+0x3b8c], R3 ;  /* 0x003b8c0301007387 */ /* 0x0001e80000100800 */
        /* <DEDUP_REMOVED lines=31> */
[----:B------:R-:W-:Y:S01]  /*43d0*/  STL [R1+0x3bcc], R29 ;  /* 0x003bcc1d01007387 */ /* 0x000fe20000100800 */
[----:B0-----:R-:W-:-:S03]  /*43e0*/  IADD3 R3, R14, 0x1f7, RZ ;  /* 0x000001f70e037810 */ /* 0x001fc60007ffe0ff */
[----:B------:R0:W-:Y:S01]  /*43f0*/  STL [R1+0x3bd4], R4 ;  /* 0x003bd40401007387 */ /* 0x0001e20000100800 */
[----:B-1----:R-:W-:-:S03]  /*4400*/  IADD3 R5, R14, 0x1f9, RZ ;  /* 0x000001f90e057810 */ /* 0x002fc60007ffe0ff */
[----:B------:R1:W-:Y:S01]  /*4410*/  STL [R1+0x3bdc], R3 ;  /* 0x003bdc0301007387 */ /* 0x0003e20000100800 */
[C---:B0-----:R-:W-:Y:S02]  /*4420*/  IADD3 R4, R14.reuse, 0x1f8, RZ ;  /* 0x000001f80e047810 */ /* 0x041fe40007ffe0ff */
[----:B-1----:R-:W-:-:S03]  /*4430*/  IADD3 R3, R14, 0x1fa, RZ ;  /* 0x000001fa0e037810 */ /* 0x002fc60007ffe0ff */
[----:B------:R0:W-:Y:S04]  /*4440*/  STL [R1+0x3bd8], R4 ;  /* 0x003bd80401007387 */ /* 0x0001e80000100800 */
        /* <DEDUP_REMOVED lines=8> */
[----:B0-----:R-:W-:-:S05]  /*44d0*/  IADD3 R4, R14, 0x1fe, RZ ;  /* 0x000001fe0e047810 */ /* 0x001fca0007ffe0ff */
[----:B------:R0:W-:Y:S01]  /*44e0*/  STL [R1+0x3bf4], R4 ;  /* 0x003bf40401007387 */ /* 0x0001e20000100800 */
[----:B-1----:R-:W-:-:S05]  /*44f0*/  IADD3 R3, R0, 0x80, RZ ;  /* 0x0000008000037810 */ /* 0x002fca0007ffe0ff */
[----:B------:R0:W-:Y:S04]  /*4500*/  STL [R1+0x1bc4], R3 ;  /* 0x001bc40301007387 */ /* 0x0001e80000100800 */
[----:B------:R0:W-:Y:S01]  /*4510*/  STL [R1+0x3bf0], R28 ;  /* 0x003bf01c01007387 */ /* 0x0001e20000100800 */
[----:B------:R-:W-:Y:S05]  /*4520*/  @P0 BRA `(.L_x_0) ;  /* 0x00001f8000000947 */ /* 0x000fea0003800000 */
[----:B------:R1:W-:Y:S01]  /*4530*/  STL [R1], RZ ;  /* 0x000000ff01007387 */ /* 0x0003e20000100800 */
[----:B------:R-:W-:Y:S01]  /*4540*/  IMAD.SHL.U32 R0, R12, 0x40, RZ ;  /* 0x000000400c007824 */ /* 0x000fe200078e00ff */
[----:B------:R-:W-:Y:S01]  /*4550*/  CS2R R24, SRZ ;  /* 0x0000000000187805 */ /* 0x000fe2000001ff00 */
[----:B------:R-:W-:Y:S01]  /*4560*/  CS2R R26, SRZ ;  /* 0x00000000001a7805 */ /* 0x000fe2000001ff00 */
[----:B------:R1:W-:Y:S01]  /*4570*/  STL [R1+0x4], RZ ;  /* 0x000004ff01007387 */ /* 0x0003e20000100800 */
[----:B------:R-:W-:Y:S01]  /*4580*/  CS2R R20, SRZ ;  /* 0x0000000000147805 */ /* 0x000fe2000001ff00 */
[----:B------:R-:W-:Y:S01]  /*4590*/  LOP3.LUT R0, R0, 0x1800, RZ, 0xc0, !PT ;  /* 0x0000180000007812 */ /* 0x000fe200078ec0ff */
[----:B------:R-:W-:Y:S01]  /*45a0*/  CS2R R22, SRZ ;  /* 0x0000000000167805 */ /* 0x000fe2000001ff00 */
[----:B------:R1:W-:Y:S01]  /*45b0*/  STL [R1+0x8], RZ ;  /* 0x000008ff01007387 */ /* 0x0003e20000100800 */
[----:B------:R-:W-:Y:S01]  /*45c0*/  CS2R R16, SRZ ;  /* 0x0000000000107805 */ /* 0x000fe2000001ff00 */
[----:B------:R-:W-:Y:S01]  /*45d0*/  CS2R R18, SRZ ;  /* 0x0000000000127805 */ /* 0x000fe2000001ff00 */
[----:B------:R-:W-:Y:S01]  /*45e0*/  CS2R R12, SRZ ;  /* 0x00000000000c7805 */ /* 0x000fe2000001ff00 */
[----:B------:R1:W-:Y:S01]  /*45f0*/  STL [R1+0xc], RZ ;  /* 0x00000cff01007387 */ /* 0x0003e20000100800 */
[----:B------:R-:W-:Y:S01]  /*4600*/  CS2R R14, SRZ ;  /* 0x00000000000e7805 */ /* 0x000fe2000001ff00 */
[----:B------:R-:W-:Y:S01]  /*4610*/  CS2R R8, SRZ ;  /* 0x0000000000087805 */ /* 0x000fe2000001ff00 */
[----:B------:R-:W-:Y:S01]  /*4620*/  CS2R R10, SRZ ;  /* 0x00000000000a7805 */ /* 0x000fe2000001ff00 */
[----:B------:R1:W-:Y:S01]  /*4630*/  STL [R1+0x10], RZ ;  /* 0x000010ff01007387 */ /* 0x0003e20000100800 */
[----:B0-----:R-:W-:Y:S01]  /*4640*/  CS2R R4, SRZ ;  /* 0x0000000000047805 */ /* 0x001fe2000001ff00 */
[----:B------:R-:W-:-:S02]  /*4650*/  CS2R R6, SRZ ;  /* 0x0000000000067805 */ /* 0x000fc4000001ff00 */
[----:B------:R1:W-:Y:S04]  /*4660*/  STL [R1+0x14], RZ ;  /* 0x000014ff01007387 */ /* 0x0003e80000100800 */
        /* <DEDUP_REMOVED lines=425> */
[----:B------:R1:W-:Y:S04]  /*6100*/  STL [R1+0x33fc], R0 ;  /* 0x0033fc0001007387 */ /* 0x0003e80000100800 */
        /* <DEDUP_REMOVED lines=56> */
[----:B------:R1:W-:Y:S01]  /*6490*/  STL [R1+0x16bc], RZ ;  /* 0x0016bcff01007387 */ /* 0x0003e20000100800 */
[----:B------:R-:W-:Y:S05]  /*64a0*/  BRA `(.L_x_1) ;  /* 0x000fbec000007947 */ /* 0x000fea0003800000 */
.L_x_0:
[----:B------:R-:W2:Y:S04]  /*64b0*/  LDL R9, [R1+0x1bc0] ;  /* 0x001bc00001097983 */ /* 0x000ea80000100800 */
[----:B------:R-:W3:Y:S04]  /*64c0*/  LDL R12, [R1+0x3bf4] ;  /* 0x003bf400010c7983 */ /* 0x000ee80000100800 */
[----:B------:R-:W4:Y:S04]  /*64d0*/  LDL R15, [R1+0x3bb8] ;  /* 0x003bb800010f7983 */ /* 0x000f280000100800 */
[----:B------:R-:W5:Y:S04]  /*64e0*/  LDL R27, [R1+0x3bf8] ;  /* 0x003bf800011b7983 */ /* 0x000f680000100800 */
        /* <DEDUP_REMOVED lines=11> */
[----:B------:R-:W5:Y:S01]  /*65a0*/  LDL R11, [R1+0x3bbc] ;  /* 0x003bbc00010b7983 */ /* 0x000f620000100800 */
[----:B------:R-:W-:Y:S01]  /*65b0*/  IABS R19, c[0x0][0x178] ;  /* 0x00005e0000137a13 */ /* 0x000fe20000000000 */
[----:B------:R-:W-:-:S03]  /*65c0*/  IMAD.MOV.U32 R25, RZ, RZ, R3 ;  /* 0x000000ffff197224 */ /* 0x000fc600078e0003 */
[----:B0-----:R-:W0:Y:S01]  /*65d0*/  I2F.RP R3, R19 ;  /* 0x0000001300037306 */ /* 0x001e220000209400 */
[----:B------:R-:W-:Y:S01]  /*65e0*/  IMAD.MOV.U32 R8, RZ, RZ, R29 ;  /* 0x000000ffff087224 */ /* 0x000fe200078e001d */
[----:B------:R-:W-:-:S06]  /*65f0*/  IABS R29, c[0x0][0x17c] ;  /* 0x00005f00001d7a13 */ /* 0x000fcc0000000000 */
[----:B------:R-:W1:Y:S08]  /*6600*/  I2F.RP R0, R29 ;  /* 0x0000001d00007306 */ /* 0x000e700000209400 */
[----:B0-----:R-:W0:Y:S08]  /*6610*/  MUFU.RCP R3, R3 ;  /* 0x0000000300037308 */ /* 0x001e300000001000 */
[----:B-1----:R-:W1:Y:S01]  /*6620*/  MUFU.RCP R0, R0 ;  /* 0x0000000000007308 */ /* 0x002e620000001000 */
[----:B------:R-:W-:-:S04]  /*6630*/  SHF.R.S32.HI R6, RZ, 0x1f, R2 ;  /* 0x0000001fff067819 */ /* 0x000fc80000011402 */
[----:B------:R-:W-:Y:S02]  /*6640*/  LEA.HI R6, R6, R2, RZ, 0x7 ;  /* 0x0000000206067211 */ /* 0x000fe400078f38ff */
[----:B0-----:R-:W-:-:S03]  /*6650*/  IADD3 R3, R3, 0xffffffe, RZ ;  /* 0x0ffffffe03037810 */ /* 0x001fc60007ffe0ff */
[----:B------:R2:W-:Y:S03]  /*6660*/  STL [R1+0x984], R6 ;  /* 0x0009840601007387 */ /* 0x0005e60000100800 */
[----:B------:R-:W0:Y:S01]  /*6670*/  F2I.FTZ.U32.TRUNC.NTZ R3, R3 ;  /* 0x0000000300037305 */ /* 0x000e22000021f000 */
[----:B-1----:R-:W-:-:S07]  /*6680*/  IADD3 R0, R0, 0xffffffe, RZ ;  /* 0x0ffffffe00007810 */ /* 0x002fce0007ffe0ff */
[----:B------:R-:W1:Y:S01]  /*6690*/  F2I.FTZ.U32.TRUNC.NTZ R5, R0 ;  /* 0x0000000000057305 */ /* 0x000e62000021f000 */
[----:B------:R-:W-:Y:S02]  /*66a0*/  IMAD.MOV.U32 R2, RZ, RZ, RZ ;  /* 0x000000ffff027224 */ /* 0x000fe400078e00ff */
[----:B0-----:R-:W-:-:S04]  /*66b0*/  IMAD.MOV R4, RZ, RZ, -R3 ;  /* 0x000000ffff047224 */ /* 0x001fc800078e0a03 */
[----:B------:R-:W-:Y:S02]  /*66c0*/  IMAD R4, R4, R19, RZ ;  /* 0x0000001304047224 */ /* 0x000fe400078e02ff */
[----:B-1----:R-:W-:Y:S02]  /*66d0*/  IMAD.MOV R0, RZ, RZ, -R5 ;  /* 0x000000ffff007224 */ /* 0x002fe400078e0a05 */
[----:B------:R-:W-:-:S04]  /*66e0*/  IMAD.HI.U32 R2, R3, R4, R2 ;  /* 0x0000000403027227 */ /* 0x000fc800078e0002 */
[----:B------:R-:W-:Y:S02]  /*66f0*/  IMAD R0, R0, R29, RZ ;  /* 0x0000001d00007224 */ /* 0x000fe400078e02ff */
[----:B------:R-:W-:Y:S02]  /*6700*/  IMAD.MOV.U32 R4, RZ, RZ, RZ ;  /* 0x000000ffff047224 */ /* 0x000fe400078e00ff */
[----:B------:R-:W-:Y:S02]  /*6710*/  IMAD.MOV.U32 R26, RZ, RZ, R28 ;  /* 0x000000ffff1a7224 */ /* 0x000fe400078e001c */
[----:B------:R-:W-:Y:S01]  /*6720*/  IMAD.HI.U32 R28, R5, R0, R4 ;  /* 0x00000000051c7227 */ /* 0x000fe200078e0004 */
[----:B------:R-:W-:Y:S02]  /*6730*/  IABS R4, R25 ;  /* 0x0000001900047213 */ /* 0x000fe40000000000 */
[----:B------:R-:W-:-:S03]  /*6740*/  IABS R0, R26 ;  /* 0x0000001a00007213 */ /* 0x000fc60000000000 */
[----:B------:R-:W-:-:S04]  /*6750*/  IMAD.HI.U32 R5, R2, R4, RZ ;  /* 0x0000000402057227 */ /* 0x000fc800078e00ff */
[----:B------:R-:W-:-:S04]  /*6760*/  IMAD.MOV R5, RZ, RZ, -R5 ;  /* 0x000000ffff057224 */ /* 0x000fc800078e0a05 */
[----:B------:R-:W-:Y:S01]  /*6770*/  IMAD R4, R19, R5, R4 ;  /* 0x0000000513047224 */ /* 0x000fe200078e0204 */
[----:B--2---:R-:W-:Y:S02]  /*6780*/  IABS R6, R9 ;  /* 0x0000000900067213 */ /* 0x004fe40000000000 */
[----:B------:R-:W0:Y:S01]  /*6790*/  S2R R9, SR_TID.X ;  /* 0x0000000000097919 */ /* 0x000e220000002100 */
[----:B---3--:R-:W-:Y:S02]  /*67a0*/  IMAD.MOV.U32 R24, RZ, RZ, R12 ;  /* 0x000000ffff187224 */ /* 0x008fe400078e000c */
[----:B----4-:R-:W-:Y:S02]  /*67b0*/  IMAD.MOV.U32 R12, RZ, RZ, R15 ;  /* 0x000000ffff0c7224 */ /* 0x010fe400078e000f */
[----:B------:R-:W-:Y:S02]  /*67c0*/  IMAD.MOV.U32 R15, RZ, RZ, R8 ;  /* 0x000000ffff0f7224 */ /* 0x000fe400078e0008 */
[----:B-----5:R-:W-:-:S02]  /*67d0*/  IMAD.MOV.U32 R25, RZ, RZ, R27 ;  /* 0x000000ffff197224 */ /* 0x020fc400078e001b */
[----:B------:R-:W-:Y:S02]  /*67e0*/  IMAD.MOV.U32 R27, RZ, RZ, R23 ;  /* 0x000000ffff1b7224 */ /* 0x000fe400078e0017 */
[----:B------:R-:W-:Y:S01]  /*67f0*/  IMAD.MOV.U32 R26, RZ, RZ, R20 ;  /* 0x000000ffff1a7224 */ /* 0x000fe200078e0014 */
[C---:B0-----:R-:W-:Y:S01]  /*6800*/  LOP3.LUT R8, R9.reuse, 0x7, RZ, 0xc0, !PT ;  /* 0x0000000709087812 */ /* 0x041fe200078ec0ff */
[----:B------:R-:W-:Y:S02]  /*6810*/  IMAD.SHL.U32 R9, R9, 0x2, RZ ;  /* 0x0000000209097824 */ /* 0x000fe400078e00ff */
[----:B------:R-:W-:Y:S02]  /*6820*/  IMAD.MOV.U32 R20, RZ, RZ, R22 ;  /* 0x000000ffff147224 */ /* 0x000fe400078e0016 */
[----:B------:R-:W-:Y:S02]  /*6830*/  IMAD.MOV.U32 R23, RZ, RZ, R10 ;  /* 0x000000ffff177224 */ /* 0x000fe400078e000a */
[----:B------:R-:W-:-:S02]  /*6840*/  IMAD R3, R8, 0x210, RZ ;  /* 0x0000021008037824 */ /* 0x000fc400078e02ff */
[----:B------:R-:W-:Y:S02]  /*6850*/  IMAD.MOV.U32 R22, RZ, RZ, R13 ;  /* 0x000000ffff167224 */ /* 0x000fe400078e000d */
[----:B------:R-:W-:Y:S02]  /*6860*/  IMAD.SHL.U32 R10, R8, 0x10, RZ ;  /* 0x00000010080a7824 */ /* 0x000fe400078e00ff */
[----:B------:R-:W-:Y:S02]  /*6870*/  IMAD.MOV.U32 R13, RZ, RZ, R14 ;  /* 0x000000ffff0d7224 */ /* 0x000fe400078e000e */
[----:B------:R-:W-:Y:S01]  /*6880*/  IMAD.MOV.U32 R14, RZ, RZ, R7 ;  /* 0x000000ffff0e7224 */ /* 0x000fe200078e0007 */
[--C-:B------:R-:W-:Y:S01]  /*6890*/  LOP3.LUT R3, R3, 0x10, R9.reuse, 0x78, !PT ;  /* 0x0000001003037812 */ /* 0x100fe200078e7809 */
[----:B------:R-:W-:Y:S01]  /*68a0*/  IMAD.HI.U32 R7, R2, R6, RZ ;  /* 0x0000000602077227 */ /* 0x000fe200078e00ff */
[----:B------:R-:W-:-:S03]  /*68b0*/  LOP3.LUT R9, R10, 0x30, R9, 0x78, !PT ;  /* 0x000000300a097812 */ /* 0x000fc600078e7809 */
[----:B------:R-:W-:Y:S01]  /*68c0*/  IMAD.MOV R7, RZ, RZ, -R7 ;  /* 0x000000ffff077224 */ /* 0x000fe200078e0a07 */
[----:B------:R0:W-:Y:S01]  /*68d0*/  STL [R1+0x79c], R3 ;  /* 0x00079c0301007387 */ /* 0x0001e20000100800 */
[----:B------:R-:W-:Y:S02]  /*68e0*/  IMAD R8, R8, 0x100, R9 ;  /* 0x0000010008087824 */ /* 0x000fe400078e0209 */
[----:B------:R-:W-:Y:S01]  /*68f0*/  IMAD R6, R19, R7, R6 ;  /* 0x0000000713067224 */ /* 0x000fe200078e0206 */
[----:B------:R-:W-:Y:S02]  /*6900*/  IABS R2, R24 ;  /* 0x0000001800027213 */ /* 0x000fe40000000000 */
[----:B------:R1:W-:Y:S01]  /*6910*/  STL [R1+0x988], R8 ;  /* 0x0009880801007387 */ /* 0x0003e20000100800 */
[----:B0-----:R-:W-:-:S03]  /*6920*/  IMAD.HI.U32 R3, R28, R0, RZ ;  /* 0x000000001c037227 */ /* 0x001fc600078e00ff */
[----:B------:R0:W-:Y:S01]  /*6930*/  STL [R1+0x58], R6 ;  /* 0x0000580601007387 */ /* 0x0001e20000100800 */
[----:B------:R-:W-:Y:S01]  /*6940*/  IMAD.MOV R3, RZ, RZ, -R3 ;  /* 0x000000ffff037224 */ /* 0x000fe200078e0a03 */
[----:B-1----:R-:W-:-:S03]  /*6950*/  IABS R8, R25 ;  /* 0x0000001900087213 */ /* 0x002fc60000000000 */
[----:B------:R-:W-:Y:S01]  /*6960*/  IMAD R0, R29, R3, R0 ;  /* 0x000000031d007224 */ /* 0x000fe200078e0200 */
[----:B0-----:R-:W-:Y:S01]  /*6970*/  IABS R6, R26 ;  /* 0x0000001a00067213 */ /* 0x001fe20000000000 */
[C---:B------:R-:W-:Y:S01]  /*6980*/  IMAD.HI.U32 R3, R28.reuse, R2, RZ ;  /* 0x000000021c037227 */ /* 0x040fe200078e00ff */
[----:B------:R-:W-:Y:S03]  /*6990*/  STL [R1+0x54], R4 ;  /* 0x0000540401007387 */ /* 0x000fe60000100800 */
[C---:B------:R-:W-:Y:S01]  /*69a0*/  IMAD.HI.U32 R9, R28.reuse, R8, RZ ;  /* 0x000000081c097227 */ /* 0x040fe200078e00ff */
[----:B------:R0:W-:Y:S03]  /*69b0*/  STL [R1+0x50], R0 ;  /* 0x0000500001007387 */ /* 0x0001e60000100800 */
[----:B------:R-:W-:-:S04]  /*69c0*/  IMAD.HI.U32 R7, R28, R6, RZ ;  /* 0x000000061c077227 */ /* 0x000fc800078e00ff */
[----:B------:R-:W-:Y:S02]  /*69d0*/  IMAD.MOV R3, RZ, RZ, -R3 ;  /* 0x000000ffff037224 */ /* 0x000fe400078e0a03 */
[----:B------:R-:W-:Y:S01]  /*69e0*/  IMAD.MOV R9, RZ, RZ, -R9 ;  /* 0x000000ffff097224 */ /* 0x000fe200078e0a09 */
[----:B0-----:R-:W-:Y:S01]  /*69f0*/  IABS R0, R20 ;  /* 0x0000001400007213 */ /* 0x001fe20000000000 */
[----:B------:R-:W-:Y:S02]  /*6a00*/  IMAD.MOV R7, RZ, RZ, -R7 ;  /* 0x000000ffff077224 */ /* 0x000fe400078e0a07 */
[C---:B------:R-:W-:Y:S02]  /*6a10*/  IMAD R2, R29.reuse, R3, R2 ;  /* 0x000000031d027224 */ /* 0x040fe400078e0202 */
[----:B------:R-:W-:Y:S02]  /*6a20*/  IMAD R8, R29, R9, R8 ;  /* 0x000000091d087224 */ /* 0x000fe400078e0208 */
[----:B------:R-:W-:Y:S01]  /*6a30*/  IMAD.HI.U32 R3, R28, R0, RZ ;  /* 0x000000001c037227 */ /* 0x000fe200078e00ff */
[----:B------:R-:W-:-:S03]  /*6a40*/  IABS R4, R27 ;  /* 0x0000001b00047213 */ /* 0x000fc60000000000 */
[----:B------:R-:W-:Y:S01]  /*6a50*/  IMAD R6, R29, R7, R6 ;  /* 0x000000071d067224 */ /* 0x000fe200078e0206 */
[----:B------:R0:W-:Y:S01]  /*6a60*/  STL [R1+0x4c], R2 ;  /* 0x00004c0201007387 */ /* 0x0001e20000100800 */
[----:B------:R-:W-:-:S03]  /*6a70*/  IMAD.MOV R3, RZ, RZ, -R3 ;  /* 0x000000ffff037224 */ /* 0x000fc600078e0a03 */
[----:B------:R1:W-:Y:S01]  /*6a80*/  STL [R1+0x48], R8 ;  /* 0x0000480801007387 */ /* 0x0003e20000100800 */
[----:B------:R-:W-:-:S03]  /*6a90*/  IMAD.HI.U32 R5, R28, R4, RZ ;  /* 0x000000041c057227 */ /* 0x000fc600078e00ff */
[----:B------:R2:W-:Y:S01]  /*6aa0*/  STL [R1+0x44], R6 ;  /* 0x0000440601007387 */ /* 0x0005e20000100800 */
[----:B0-----:R-:W-:Y:S01]  /*6ab0*/  IABS R2, R21 ;  /* 0x0000001500027213 */ /* 0x001fe20000000000 */
[----:B------:R-:W-:Y:S01]  /*6ac0*/  IMAD R0, R29, R3, R0 ;  /* 0x000000031d007224 */ /* 0x000fe200078e0200 */
[----:B-1----:R-:W-:-:S03]  /*6ad0*/  IABS R8, R22 ;  /* 0x0000001600087213 */ /* 0x002fc60000000000 */
[----:B------:R-:W-:Y:S01]  /*6ae0*/  IMAD.HI.U32 R3, R28, R2, RZ ;  /* 0x000000021c037227 */ /* 0x000fe200078e00ff */
[----:B--2---:R-:W-:-:S03]  /*6af0*/  IABS R6, R23 ;  /* 0x0000001700067213 */ /* 0x004fc60000000000 */
[----:B------:R-:W-:-:S04]  /*6b00*/  IMAD.HI.U32 R9, R28, R8, RZ ;  /* 0x000000081c097227 */ /* 0x000fc800078e00ff */
[----:B------:R-:W-:Y:S02]  /*6b10*/  IMAD.MOV R5, RZ, RZ, -R5 ;  /* 0x000000ffff057224 */ /* 0x000fe400078e0a05 */
[----:B------:R-:W-:-:S04]  /*6b20*/  IMAD.HI.U32 R7, R28, R6, RZ ;  /* 0x000000061c077227 */ /* 0x000fc800078e00ff */
[----:B------:R-:W-:Y:S02]  /*6b30*/  IMAD.MOV R3, RZ, RZ, -R3 ;  /* 0x000000ffff037224 */ /* 0x000fe400078e0a03 */
[----:B------:R-:W-:Y:S02]  /*6b40*/  IMAD.MOV R9, RZ, RZ, -R9 ;  /* 0x000000ffff097224 */ /* 0x000fe400078e0a09 */
[C---:B------:R-:W-:Y:S02]  /*6b50*/  IMAD R4, R29.reuse, R5, R4 ;  /* 0x000000051d047224 */ /* 0x040fe400078e0204 */
[----:B------:R-:W-:Y:S02]  /*6b60*/  IMAD.MOV R7, RZ, RZ, -R7 ;  /* 0x000000ffff077224 */ /* 0x000fe400078e0a07 */
[C---:B------:R-:W-:Y:S02]  /*6b70*/  IMAD R2, R29.reuse, R3, R2 ;  /* 0x000000031d027224 */ /* 0x040fe400078e0202 */
[C---:B------:R-:W-:Y:S01]  /*6b80*/  IMAD R8, R29.reuse, R9, R8 ;  /* 0x000000091d087224 */ /* 0x040fe200078e0208 */
[----:B------:R0:W-:Y:S01]  /*6b90*/  STL [R1+0x40], R4 ;  /* 0x0000400401007387 */ /* 0x0001e20000100800 */
[----:B------:R-:W-:-:S03]  /*6ba0*/  IMAD R6, R29, R7, R6 ;  /* 0x000000071d067224 */ /* 0x000fc600078e0206 */
[----:B------:R1:W-:Y:S04]  /*6bb0*/  STL [R1+0x3c], R0 ;  /* 0x00003c0001007387 */ /* 0x0003e80000100800 */
[----:B------:R2:W-:Y:S01]  /*6bc0*/  STL [R1+0x38], R2 ;  /* 0x0000380201007387 */ /* 0x0005e20000100800 */
[----:B0-----:R-:W-:-:S03]  /*6bd0*/  IABS R4, R16 ;  /* 0x0000001000047213 */ /* 0x001fc60000000000 */
[----:B------:R0:W-:Y:S01]  /*6be0*/  STL [R1+0x34], R8 ;  /* 0x0000340801007387 */ /* 0x0001e20000100800 */
[----:B-1----:R-:W-:-:S03]  /*6bf0*/  IABS R0, R17 ;  /* 0x0000001100007213 */ /* 0x002fc60000000000 */
[----:B------:R1:W-:Y:S01]  /*6c00*/  STL [R1+0x30], R6 ;  /* 0x0000300601007387 */ /* 0x0003e20000100800 */
[----:B--2---:R-:W-:-:S03]  /*6c10*/  IABS R2, R15 ;  /* 0x0000000f00027213 */ /* 0x004fc60000000000 */
[----:B------:R-:W2:Y:S01]  /*6c20*/  LDL R15, [R1+0x3bb4] ;  /* 0x003bb400010f7983 */ /* 0x000ea20000100800 */
[----:B------:R-:W-:-:S04]  /*6c30*/  IMAD.HI.U32 R5, R28, R4, RZ ;  /* 0x000000041c057227 */ /* 0x000fc800078e00ff */
[----:B------:R-:W-:-:S04]  /*6c40*/  IMAD.HI.U32 R3, R28, R0, RZ ;  /* 0x000000001c037227 */ /* 0x000fc800078e00ff */
[----:B------:R-:W-:Y:S02]  /*6c50*/  IMAD.MOV R5, RZ, RZ, -R5 ;  /* 0x000000ffff057224 */ /* 0x000fe400078e0a05 */
[----:B------:R-:W-:Y:S02]  /*6c60*/  IMAD.MOV R3, RZ, RZ, -R3 ;  /* 0x000000ffff037224 */ /* 0x000fe400078e0a03 */
[C---:B------:R-:W-:Y:S02]  /*6c70*/  IMAD R4, R29.reuse, R5, R4 ;  /* 0x000000051d047224 */ /* 0x040fe400078e0204 */
[----:B------:R-:W-:Y:S01]  /*6c80*/  IMAD R0, R29, R3, R0 ;  /* 0x000000031d007224 */ /* 0x000fe200078e0200 */
[----:B0-----:R-:W-:Y:S02]  /*6c90*/  IABS R8, R18 ;  /* 0x0000001200087213 */ /* 0x001fe40000000000 */
[----:B------:R0:W-:Y:S01]  /*6ca0*/  STL [R1+0x2c], R4 ;  /* 0x00002c0401007387 */ /* 0x0001e20000100800 */
[----:B-1----:R-:W-:-:S03]  /*6cb0*/  IABS R6, R13 ;  /* 0x0000000d00067213 */ /* 0x002fc60000000000 */
[----:B------:R1:W-:Y:S04]  /*6cc0*/  STL [R1+0x28], R0 ;  /* 0x0000280001007387 */ /* 0x0003e80000100800 */
[----:B------:R-:W3:Y:S04]  /*6cd0*/  LDL R18, [R1+0x3bb0] ;  /* 0x003bb00001127983 */ /* 0x000ee80000100800 */
[----:B------:R-:W4:Y:S01]  /*6ce0*/  LDL R13, [R1+0x3bac] ;  /* 0x003bac00010d7983 */ /* 0x000f220000100800 */
[----:B0-----:R-:W-:-:S03]  /*6cf0*/  IABS R4, R14 ;  /* 0x0000000e00047213 */ /* 0x001fc60000000000 */
[----:B------:R-:W5:Y:S01]  /*6d00*/  LDL R14, [R1+0x3ba8] ;  /* 0x003ba800010e7983 */ /* 0x000f620000100800 */
[----:B-1----:R-:W-:-:S03]  /*6d10*/  IABS R0, R11 ;  /* 0x0000000b00007213 */ /* 0x002fc60000000000 */
[----:B------:R-:W5:Y:S01]  /*6d20*/  LDL R11, [R1+0x3ba4] ;  /* 0x003ba400010b7983 */ /* 0x000f620000100800 */
[----:B------:R-:W-:-:S04]  /*6d30*/  IMAD.HI.U32 R3, R28, R2, RZ ;  /* 0x000000021c037227 */ /* 0x000fc800078e00ff */
[----:B------:R-:W-:Y:S02]  /*6d40*/  IMAD.MOV R3, RZ, RZ, -R3 ;  /* 0x000000ffff037224 */ /* 0x000fe400078e0a03 */
[----:B------:R-:W-:-:S04]  /*6d50*/  IMAD.HI.U32 R9, R28, R8, RZ ;  /* 0x000000081c097227 */ /* 0x000fc800078e00ff */
[----:B------:R-:W-:-:S04]  /*6d60*/  IMAD.HI.U32 R7, R28, R6, RZ ;  /* 0x000000061c077227 */ /* 0x000fc800078e00ff */
[----:B------:R-:W-:Y:S02]  /*6d70*/  IMAD R2, R29, R3, R2 ;  /* 0x000000031d027224 */ /* 0x000fe400078e0202 */
[----:B------:R-:W-:-:S04]  /*6d80*/  IMAD.HI.U32 R5, R28, R4, RZ ;  /* 0x000000041c057227 */ /* 0x000fc800078e00ff */
[----:B------:R-:W-:Y:S02]  /*6d90*/  IMAD.MOV R9, RZ, RZ, -R9 ;  /* 0x000000ffff097224 */ /* 0x000fe400078e0a09 */
[----:B------:R-:W-:-:S04]  /*6da0*/  IMAD.HI.U32 R3, R28, R0, RZ ;  /* 0x000000001c037227 */ /* 0x000fc800078e00ff */
[----:B------:R-:W-:Y:S02]  /*6db0*/  IMAD.MOV R7, RZ, RZ, -R7 ;  /* 0x000000ffff077224 */ /* 0x000fe400078e0a07 */
[----:B------:R-:W-:Y:S02]  /*6dc0*/  IMAD.MOV R5, RZ, RZ, -R5 ;  /* 0x000000ffff057224 */ /* 0x000fe400078e0a05 */
[C---:B------:R-:W-:Y:S02]  /*6dd0*/  IMAD R8, R29.reuse, R9, R8 ;  /* 0x000000091d087224 */ /* 0x040fe400078e0208 */
[----:B------:R-:W-:Y:S02]  /*6de0*/  IMAD.MOV R3, RZ, RZ, -R3 ;  /* 0x000000ffff037224 */ /* 0x000fe400078e0a03 */
[C---:B------:R-:W-:Y:S01]  /*6df0*/  IMAD R6, R29.reuse, R7, R6 ;  /* 0x000000071d067224 */ /* 0x040fe200078e0206 */
[----:B------:R0:W-:Y:S01]  /*6e00*/  STL [R1+0x24], R2 ;  /* 0x0000240201007387 */ /* 0x0001e20000100800 */
[----:B------:R-:W-:-:S02]  /*6e10*/  IMAD R4, R29, R5, R4 ;  /* 0x000000051d047224 */ /* 0x000fc400078e0204 */
[----:B------:R-:W-:Y:S01]  /*6e20*/  IMAD R0, R29, R3, R0 ;  /* 0x000000031d007224 */ /* 0x000fe200078e0200 */
[----:B------:R2:W-:Y:S04]  /*6e30*/  STL [R1+0x20], R8 ;  /* 0x0000200801007387 */ /* 0x0005e80000100800 */
[----:B------:R3:W-:Y:S01]  /*6e40*/  STL [R1+0x78c], R6 ;  /* 0x00078c0601007387 */ /* 0x0007e20000100800 */
[----:B0-----:R-:W-:-:S03]  /*6e50*/  IABS R2, R12 ;  /* 0x0000000c00027213 */ /* 0x001fc60000000000 */
[----:B------:R-:W5:Y:S04]  /*6e60*/  LDL R12, [R1+0x3ba0] ;  /* 0x003ba000010c7983 */ /* 0x000f680000100800 */
[----:B------:R4:W-:Y:S04]  /*6e70*/  STL [R1+0x794], R4 ;  /* 0x0007940401007387 */ /* 0x0009e80000100800 */
[----:B------:R5:W-:Y:S01]  /*6e80*/  STL [R1+0x798], R0 ;  /* 0x0007980001007387 */ /* 0x000be20000100800 */
[----:B------:R-:W-:-:S04]  /*6e90*/  IMAD.HI.U32 R3, R28, R2, RZ ;  /* 0x000000021c037227 */ /* 0x000fc800078e00ff */
[----:B------:R-:W-:-:S04]  /*6ea0*/  IMAD.MOV R3, RZ, RZ, -R3 ;  /* 0x000000ffff037224 */ /* 0x000fc800078e0a03 */
[----:B------:R-:W-:Y:S01]  /*6eb0*/  IMAD R2, R29, R3, R2 ;  /* 0x000000031d027224 */ /* 0x000fe200078e0202 */
[----:B--2---:R-:W-:Y:S02]  /*6ec0*/  IABS R8, R15 ;  /* 0x0000000f00087213 */ /* 0x004fe40000000000 */
[----:B------:R-:W2:Y:S03]  /*6ed0*/  LDL R15, [R1+0x3b9c] ;  /* 0x003b9c00010f7983 */ /* 0x000ea60000100800 */
[----:B------:R-:W-:-:S04]  /*6ee0*/  IMAD.HI.U32 R9, R28, R8, RZ ;  /* 0x000000081c097227 */ /* 0x000fc800078e00ff */
[----:B------:R-:W-:-:S04]  /*6ef0*/  IMAD.MOV R9, RZ, RZ, -R9 ;  /* 0x000000ffff097224 */ /* 0x000fc800078e0a09 */
[----:B------:R-:W-:Y:S01]  /*6f00*/  IMAD R8, R29, R9, R8 ;  /* 0x000000091d087224 */ /* 0x000fe200078e0208 */
[----:B---3--:R-:W-:Y:S02]  /*6f10*/  IABS R6, R18 ;  /* 0x0000001200067213 */ /* 0x008fe40000000000 */
[----:B------:R-:W3:Y:S01]  /*6f20*/  LDL R18, [R1+0x3b98] ;  /* 0x003b980001127983 */ /* 0x000ee20000100800 */
[----:B----4-:R-:W-:-:S03]  /*6f30*/  IABS R4, R13 ;  /* 0x0000000d00047213 */ /* 0x010fc60000000000 */
[----:B------:R-:W4:Y:S01]  /*6f40*/  LDL R13, [R1+0x3b94] ;  /* 0x003b9400010d7983 */ /* 0x000f220000100800 */
[----:B------:R-:W-:-:S04]  /*6f50*/  IMAD.HI.U32 R7, R28, R6, RZ ;  /* 0x000000061c077227 */ /* 0x000fc800078e00ff */
[----:B------:R-:W-:Y:S01]  /*6f60*/  IMAD.MOV R7, RZ, RZ, -R7 ;  /* 0x000000ffff077224 */ /* 0x000fe200078e0a07 */
[----:B-----5:R-:W-:Y:S02]  /*6f70*/  IABS R0, R14 ;  /* 0x0000000e00007213 */ /* 0x020fe40000000000 */
[----:B------:R-:W5:Y:S01]  /*6f80*/  LDL R14, [R1+0x3b90] ;  /* 0x003b9000010e7983 */ /* 0x000f620000100800 */
[----:B------:R-:W-:-:S03]  /*6f90*/  IMAD R6, R29, R7, R6 ;  /* 0x000000071d067224 */ /* 0x000fc600078e0206 */
[----:B------:R0:W-:Y:S04]  /*6fa0*/  STL [R1+0x790], R2 ;  /* 0x0007900201007387 */ /* 0x0001e80000100800 */
[----:B------:R1:W-:Y:S04]  /*6fb0*/  STL [R1+0x774], R8 ;  /* 0x0007740801007387 */ /* 0x0003e80000100800 */
[----:B------:R2:W-:Y:S01]  /*6fc0*/  STL [R1+0x77c], R6 ;  /* 0x00077c0601007387 */ /* 0x0005e20000100800 */
[----:B0-----:R-:W-:-:S03]  /*6fd0*/  IABS R2, R11 ;  /* 0x0000000b00027213 */ /* 0x001fc60000000000 */
[----:B------:R-:W5:Y:S01]  /*6fe0*/  LDL R11, [R1+0x3b8c] ;  /* 0x003b8c00010b7983 */ /* 0x000f620000100800 */
[----:B------:R-:W-:-:S04]  /*6ff0*/  IMAD.HI.U32 R5, R28, R4, RZ ;  /* 0x000000041c057227 */ /* 0x000fc800078e00ff */
[----:B------:R-:W-:-:S04]  /*7000*/  IMAD.HI.U32 R3, R28, R0, RZ ;  /* 0x000000001c037227 */ /* 0x000fc800078e00ff */
[----:B------:R-:W-:Y:S02]  /*7010*/  IMAD.MOV R5, RZ, RZ, -R5 ;  /* 0x000000ffff057224 */ /* 0x000fe400078e0a05 */
[----:B------:R-:W-:Y:S02]  /*7020*/  IMAD.MOV R3, RZ, RZ, -R3 ;  /* 0x000000ffff037224 */ /* 0x000fe400078e0a03 */
[C---:B------:R-:W-:Y:S02]  /*7030*/  IMAD R4, R29.reuse, R5, R4 ;  /* 0x000000051d047224 */ /* 0x040fe400078e0204 */
[----:B------:R-:W-:-:S03]  /*7040*/  IMAD R0, R29, R3, R0 ;  /* 0x000000031d007224 */ /* 0x000fc600078e0200 */
[----:B------:R3:W-:Y:S04]  /*7050*/  STL [R1+0x784], R4 ;  /* 0x0007840401007387 */ /* 0x0007e80000100800 */
[----:B------:R4:W-:Y:S01]  /*7060*/  STL [R1+0x788], R0 ;  /* 0x0007880001007387 */ /* 0x0009e20000100800 */
[----:B------:R-:W-:-:S03]  /*7070*/  IABS R7, R12 ;  /* 0x0000000c00077213 */ /* 0x000fc60000000000 */
[----:B------:R-:W5:Y:S01]  /*7080*/  LDL R12, [R1+0x3b88] ;  /* 0x003b8800010c7983 */ /* 0x000f620000100800 */
[----:B------:R-:W-:-:S04]  /*7090*/  IMAD.HI.U32 R3, R28, R2, RZ ;  /* 0x000000021c037227 */ /* 0x000fc800078e00ff */
[----:B------:R-:W-:Y:S02]  /*70a0*/  IMAD.MOV R3, RZ, RZ, -R3 ;  /* 0x000000ffff037224 */ /* 0x000fe400078e0a03 */
[----:B-1----:R-:W-:-:S04]  /*70b0*/  IMAD.HI.U32 R8, R28, R7, RZ ;  /* 0x000000071c087227 */ /* 0x002fc800078e00ff */
[----:B------:R-:W-:Y:S02]  /*70c0*/  IMAD R2, R29, R3, R2 ;  /* 0x000000031d027224 */ /* 0x000fe400078e0202 */
        /* <DEDUP_REMOVED lines=9> */
[----:B----4-:R-:W-:Y:S02]  /*7160*/  IABS R0, R13 ;  /* 0x0000000d00007213 */ /* 0x010fe40000000000 */
[C---:B------:R-:W-:Y:S01]  /*7170*/  IMAD.HI.U32 R5, R28.reuse, R4, RZ ;  /* 0x000000041c057227 */ /* 0x040fe200078e00ff */
[----:B------:R-:W4:Y:S03]  /*7180*/  LDL R13, [R1+0x3b7c] ;  /* 0x003b7c00010d7983 */ /* 0x000f260000100800 */
[----:B------:R-:W-:-:S04]  /*7190*/  IMAD.HI.U32 R3, R28, R0, RZ ;  /* 0x000000001c037227 */ /* 0x000fc800078e00ff */
[----:B------:R-:W-:Y:S02]  /*71a0*/  IMAD.MOV R5, RZ, RZ, -R5 ;  /* 0x000000ffff057224 */ /* 0x000fe400078e0a05 */
[----:B------:R-:W-:Y:S01]  /*71b0*/  IMAD.MOV R3, RZ, RZ, -R3 ;  /* 0x000000ffff037224 */ /* 0x000fe200078e0a03 */
[----:B------:R5:W-:Y:S01]  /*71c0*/  STL [R1+0x780], R2 ;  /* 0x0007800201007387 */ /* 0x000be20000100800 */
[C---:B------:R-:W-:Y:S02]  /*71d0*/  IMAD R4, R29.reuse, R5, R4 ;  /* 0x000000051d047224 */ /* 0x040fe400078e0204 */
[----:B------:R-:W-:Y:S01]  /*71e0*/  IMAD R0, R29, R3, R0 ;  /* 0x000000031d007224 */ /* 0x000fe200078e0200 */
[----:B------:R-:W-:Y:S04]  /*71f0*/  STL [R1+0x778], R7 ;  /* 0x0007780701007387 */ /* 0x000fe80000100800 */
[----:B------:R0:W-:Y:S01]  /*7200*/  STL [R1+0x764], R6 ;  /* 0x0007640601007387 */ /* 0x0001e20000100800 */
[----:B-----5:R-:W-:-:S03]  /*7210*/  IABS R2, R14 ;  /* 0x0000000e00027213 */ /* 0x020fc60000000000 */
[----:B------:R-:W5:Y:S01]  /*7220*/  LDL R14, [R1+0x3b78] ;  /* 0x003b7800010e7983 */ /* 0x000f620000100800 */
[----:B------:R-:W-:-:S03]  /*7230*/  IABS R8, R11 ;  /* 0x0000000b00087213 */ /* 0x000fc60000000000 */
[----:B------:R2:W-:Y:S04]  /*7240*/  STL [R1+0x76c], R4 ;  /* 0x00076c0401007387 */ /* 0x0005e80000100800 */
[----:B------:R3:W-:Y:S04]  /*7250*/  STL [R1+0x770], R0 ;  /* 0x0007700001007387 */ /* 0x0007e80000100800 */
[----:B------:R-:W5:Y:S01]  /*7260*/  LDL R11, [R1+0x3b74] ;  /* 0x003b7400010b7983 */ /* 0x000f620000100800 */
[----:B------:R-:W-:Y:S01]  /*7270*/  IMAD.HI.U32 R3, R28, R2, RZ ;  /* 0x000000021c037227 */ /* 0x000fe200078e00ff */
[----:B0-----:R-:W-:-:S02]  /*7280*/  IABS R6, R12 ;  /* 0x0000000c00067213 */ /* 0x001fc40000000000 */
[----:B------:R-:W5:Y:S01]  /*7290*/  LDL R12, [R1+0x3b70] ;  /* 0x003b7000010c7983 */ /* 0x000f620000100800 */
[----:B------:R-:W-:Y:S02]  /*72a0*/  IMAD.MOV R3, RZ, RZ, -R3 ;  /* 0x000000ffff037224 */ /* 0x000fe400078e0a03 */
[----:B------:R-:W-:-:S04]  /*72b0*/  IMAD.HI.U32 R9, R28, R8, RZ ;  /* 0x000000081c097227 */ /* 0x000fc800078e00ff */
[----:B------:R-:W-:-:S04]  /*72c0*/  IMAD.HI.U32 R7, R28, R6, RZ ;  /* 0x000000061c077227 */ /* 0x000fc800078e00ff */
[C---:B------:R-:W-:Y:S02]  /*72d0*/  IMAD R2, R29.reuse, R3, R2 ;  /* 0x000000031d027224 */ /* 0x040fe400078e0202 */
[----:B------:R-:W-:Y:S02]  /*72e0*/  IMAD.MOV R9, RZ, RZ, -R9 ;  /* 0x000000ffff097224 */ /* 0x000fe400078e0a09 */
[----:B------:R-:W-:Y:S02]  /*72f0*/  IMAD.MOV R7, RZ, RZ, -R7 ;  /* 0x000000ffff077224 */ /* 0x000fe400078e0a07 */
[C---:B------:R-:W-:Y:S02]  /*7300*/  IMAD R8, R29.reuse, R9, R8 ;  /* 0x000000091d087224 */ /* 0x040fe400078e0208 */
[----:B------:R-:W-:Y:S01]  /*7310*/  IMAD R6, R29, R7, R6 ;  /* 0x000000071d067224 */ /* 0x000fe200078e0206 */
[----:B--2---:R-:W-:Y:S02]  /*7320*/  IABS R4, R15 ;  /* 0x0000000f00047213 */ /* 0x004fe40000000000 */
[----:B------:R-:W2:Y:S03]  /*7330*/  LDL R15, [R1+0x3b6c] ;  /* 0x003b6c00010f7983 */ /* 0x000ea60000100800 */
[----:B------:R-:W-:-:S04]  /*7340*/  IMAD.HI.U32 R5, R28, R4, RZ ;  /* 0x000000041c057227 */ /* 0x000fc800078e00ff */
[----:B------:R-:W-:-:S04]  /*7350*/  IMAD.MOV R5, RZ, RZ, -R5 ;  /* 0x000000ffff057224 */ /* 0x000fc800078e0a05 */
[C---:B------:R-:W-:Y:S01]  /*7360*/  IMAD R4, R29.reuse, R5, R4 ;  /* 0x000000051d047224 */ /* 0x040fe200078e0204 */
[----:B---3--:R-:W-:Y:S02]  /*7370*/  IABS R0, R18 ;  /* 0x0000001200007213 */ /* 0x008fe40000000000 */
[----:B------:R-:W3:Y:S03]  /*7380*/  LDL R18, [R1+0x3b68] ;  /* 0x003b680001127983 */ /* 0x000ee60000100800 */
[----:B------:R-:W-:Y:S01]  /*7390*/  IMAD.HI.U32 R3, R28, R0, RZ ;  /* 0x000000001c037227 */ /* 0x000fe200078e00ff */
[----:B------:R4:W-:Y:S03]  /*73a0*/  STL [R1+0x768], R2 ;  /* 0x0007680201007387 */ /* 0x0009e60000100800 */
[----:B------:R-:W-:Y:S01]  /*73b0*/  IMAD.MOV R3, RZ, RZ, -R3 ;  /* 0x000000ffff037224 */ /* 0x000fe200078e0a03 */
[----:B------:R-:W-:Y:S03]  /*73c0*/  STL [R1+0x74c], R8 ;  /* 0x00074c0801007387 */ /* 0x000fe60000100800 */
[----:B------:R-:W-:Y:S01]  /*73d0*/  IMAD R0, R29, R3, R0 ;  /* 0x000000031d007224 */ /* 0x000fe200078e0200 */
[----:B------:R5:W-:Y:S01]  /*73e0*/  STL [R1+0x754], R6 ;  /* 0x0007540601007387 */ /* 0x000be20000100800 */
[----:B----4-:R-:W-:-:S03]  /*73f0*/  IABS R2, R13 ;  /* 0x0000000d00027213 */ /* 0x010fc60000000000 */
[----:B------:R-:W4:Y:S04]  /*7400*/  LDL R13, [R1+0x3b64] ;  /* 0x003b6400010d7983 */ /* 0x000f280000100800 */
[----:B------:R0:W-:Y:S04]  /*7410*/  STL [R1+0x75c], R4 ;  /* 0x00075c0401007387 */ /* 0x0001e80000100800 */
[----:B------:R2:W-:Y:S01]  /*7420*/  STL [R1+0x760], R0 ;  /* 0x0007600001007387 */ /* 0x0005e20000100800 */
[----:B-----5:R-:W-:-:S03]  /*7430*/  IABS R6, R11 ;  /* 0x0000000b00067213 */ /* 0x020fc60000000000 */
[----:B------:R-:W5:Y:S01]  /*7440*/  LDL R11, [R1+0x3b5c] ;  /* 0x003b5c00010b7983 */ /* 0x000f620000100800 */
[----:B------:R-:W-:-:S03]  /*7450*/  IABS R7, R14 ;  /* 0x0000000e00077213 */ /* 0x000fc60000000000 */
[----:B------:R-:W5:Y:S01]  /*7460*/  LDL R14, [R1+0x3b60] ;  /* 0x003b6000010e7983 */ /* 0x000f620000100800 */
[----:B------:R-:W-:-:S04]  /*7470*/  IMAD.HI.U32 R3, R28, R2, RZ ;  /* 0x000000021c037227 */ /* 0x000fc800078e00ff */
[C---:B------:R-:W-:Y:S01]  /*7480*/  IMAD.HI.U32 R8, R28.reuse, R7, RZ ;  /* 0x000000071c087227 */ /* 0x040fe200078e00ff */
[----:B0-----:R-:W-:Y:S02]  /*7490*/  IABS R4, R12 ;  /* 0x0000000c00047213 */ /* 0x001fe40000000000 */
[----:B------:R-:W5:Y:S01]  /*74a0*/  LDL R12, [R1+0x3b58] ;  /* 0x003b5800010c7983 */ /* 0x000f620000100800 */
[----:B------:R-:W-:-:S04]  /*74b0*/  IMAD.HI.U32 R9, R28, R6, RZ ;  /* 0x000000061c097227 */ /* 0x000fc800078e00ff */
[----:B------:R-:W-:Y:S02]  /*74c0*/  IMAD.MOV R3, RZ, RZ, -R3 ;  /* 0x000000ffff037224 */ /* 0x000fe400078e0a03 */
[----:B------:R-:W-:Y:S02]  /*74d0*/  IMAD.MOV R8, RZ, RZ, -R8 ;  /* 0x000000ffff087224 */ /* 0x000fe400078e0a08 */
[----:B------:R-:W-:Y:S02]  /*74e0*/  IMAD.MOV R9, RZ, RZ, -R9 ;  /* 0x000000ffff097224 */ /* 0x000fe400078e0a09 */
[C---:B------:R-:W-:Y:S02]  /*74f0*/  IMAD R2, R29.reuse, R3, R2 ;  /* 0x000000031d027224 */ /* 0x040fe400078e0202 */
[C---:B------:R-:W-:Y:S02]  /*7500*/  IMAD R7, R29.reuse, R8, R7 ;  /* 0x000000081d077224 */ /* 0x040fe400078e0207 */
[----:B------:R-:W-:-:S02]  /*7510*/  IMAD R6, R29, R9, R6 ;  /* 0x000000091d067224 */ /* 0x000fc400078e0206 */
[----:B------:R-:W-:-:S04]  /*7520*/  IMAD.HI.U32 R5, R28, R4, RZ ;  /* 0x000000041c057227 */ /* 0x000fc800078e00ff */
[----:B------:R-:W-:-:S04]  /*7530*/  IMAD.MOV R5, RZ, RZ, -R5 ;  /* 0x000000ffff057224 */ /* 0x000fc800078e0a05 */
[----:B------:R-:W-:Y:S01]  /*7540*/  IMAD R4, R29, R5, R4 ;  /* 0x000000051d047224 */ /* 0x000fe200078e0204 */
[----:B--2---:R-:W-:Y:S02]  /*7550*/  IABS R0, R15 ;  /* 0x0000000f00007213 */ /* 0x004fe40000000000 */
[----:B------:R-:W2:Y:S04]  /*7560*/  LDL R15, [R1+0x3b54] ;  /* 0x003b5400010f7983 */ /* 0x000ea80000100800 */
[----:B------:R3:W-:Y:S01]  /*7570*/  STL [R1+0x758], R2 ;  /* 0x0007580201007387 */ /* 0x0007e20000100800 */
[----:B------:R-:W-:-:S03]  /*7580*/  IMAD.HI.U32 R3, R28, R0, RZ ;  /* 0x000000001c037227 */ /* 0x000fc600078e00ff */
[----:B------:R-:W-:Y:S04]  /*7590*/  STL [R1+0x750], R7 ;  /* 0x0007500701007387 */ /* 0x000fe80000100800 */
[----:B------:R-:W-:Y:S01]  /*75a0*/  STL [R1+0x73c], R6 ;  /* 0x00073c0601007387 */ /* 0x000fe20000100800 */
[----:B------:R-:W-:Y:S01]  /*75b0*/  IMAD.MOV R3, RZ, RZ, -R3 ;  /* 0x000000ffff037224 */ /* 0x000fe200078e0a03 */
[----:B---3--:R-:W-:Y:S02]  /*75c0*/  IABS R2, R18 ;  /* 0x0000001200027213 */ /* 0x008fe40000000000 */
[----:B------:R-:W3:Y:S01]  /*75d0*/  LDL R18, [R1+0x3b50] ;  /* 0x003b500001127983 */ /* 0x000ee20000100800 */
[----:B------:R-:W-:-:S03]  /*75e0*/  IMAD R0, R29, R3, R0 ;  /* 0x000000031d007224 */ /* 0x000fc600078e0200 */
[----:B------:R5:W-:Y:S04]  /*75f0*/  STL [R1+0x744], R4 ;  /* 0x0007440401007387 */ /* 0x000be80000100800 */
[----:B------:R0:W-:Y:S01]  /*7600*/  STL [R1+0x748], R0 ;  /* 0x0007480001007387 */ /* 0x0001e20000100800 */
[----:B----4-:R-:W-:-:S03]  /*7610*/  IABS R8, R13 ;  /* 0x0000000d00087213 */ /* 0x010fc60000000000 */
[----:B------:R-:W4:Y:S01]  /*7620*/  LDL R13, [R1+0x3b4c] ;  /* 0x003b4c00010d7983 */ /* 0x000f220000100800 */
[----:B-----5:R-:W-:-:S03]  /*7630*/  IABS R4, R11 ;  /* 0x0000000b00047213 */ /* 0x020fc60000000000 */
[----:B------:R-:W5:Y:S01]  /*7640*/  LDL R11, [R1+0x3b44] ;  /* 0x003b4400010b7983 */ /* 0x000f620000100800 */
[----:B------:R-:W-:-:S03]  /*7650*/  IABS R6, R14 ;  /* 0x0000000e00067213 */ /* 0x000fc60000000000 */
[----:B------:R-:W5:Y:S01]  /*7660*/  LDL R14, [R1+0x3b48] ;  /* 0x003b4800010e7983 */ /* 0x000f620000100800 */
[----:B------:R-:W-:-:S04]  /*7670*/  IMAD.HI.U32 R3, R28, R2, RZ ;  /* 0x000000021c037227 */ /* 0x000fc800078e00ff */
[----:B------:R-:W-:-:S04]  /*7680*/  IMAD.HI.U32 R9, R28, R8, RZ ;  /* 0x000000081c097227 */ /* 0x000fc800078e00ff */
[----:B------:R-:W-:-:S04]  /*7690*/  IMAD.HI.U32 R7, R28, R6, RZ ;  /* 0x000000061c077227 */ /* 0x000fc800078e00ff */
[----:B------:R-:W-:Y:S02]  /*76a0*/  IMAD.MOV R3, RZ, RZ, -R3 ;  /* 0x000000ffff037224 */ /* 0x000fe400078e0a03 */
[----:B------:R-:W-:Y:S02]  /*76b0*/  IMAD.MOV R9, RZ, RZ, -R9 ;  /* 0x000000ffff097224 */ /* 0x000fe400078e0a09 */
[----:B------:R-:W-:Y:S02]  /*76c0*/  IMAD.MOV R7, RZ, RZ, -R7 ;  /* 0x000000ffff077224 */ /* 0x000fe400078e0a07 */
[C---:B------:R-:W-:Y:S02]  /*76d0*/  IMAD R2, R29.reuse, R3, R2 ;  /* 0x000000031d027224 */ /* 0x040fe400078e0202 */
[C---:B------:R-:W-:Y:S01]  /*76e0*/  IMAD R8, R29.reuse, R9, R8 ;  /* 0x000000091d087224 */ /* 0x040fe200078e0208 */
[----:B0-----:R-:W-:Y:S01]  /*76f0*/  IABS R0, R12 ;  /* 0x0000000c00007213 */ /* 0x001fe20000000000 */
[----:B------:R-:W-:Y:S01]  /*7700*/  IMAD R6, R29, R7, R6 ;  /* 0x000000071d067224 */ /* 0x000fe200078e0206 */
[----:B------:R-:W5:Y:S04]  /*7710*/  LDL R12, [R1+0x3b40] ;  /* 0x003b4000010c7983 */ /* 0x000f680000100800 */
[----:B------:R2:W-:Y:S04]  /*7720*/  STL [R1+0x740], R2 ;  /* 0x0007400201007387 */ /* 0x0005e80000100800 */
[----:B------:R-:W-:Y:S04]  /*7730*/  STL [R1+0x724], R8 ;  /* 0x0007240801007387 */ /* 0x000fe80000100800 */
[----:B------:R4:W-:Y:S01]  /*7740*/  STL [R1+0x72c], R6 ;  /* 0x00072c0601007387 */ /* 0x0009e20000100800 */
[----:B------:R-:W-:-:S04]  /*7750*/  IMAD.HI.U32 R5, R28, R4, RZ ;  /* 0x000000041c057227 */ /* 0x000fc800078e00ff */
[----:B------:R-:W-:-:S04]  /*7760*/  IMAD.MOV R5, RZ, RZ, -R5 ;  /* 0x000000ffff057224 */ /* 0x000fc800078e0a05 */
[----:B------:R-:W-:Y:S02]  /*7770*/  IMAD R4, R29, R5, R4 ;  /* 0x000000051d047224 */ /* 0x000fe400078e0204 */
[----:B------:R-:W-:-:S04]  /*7780*/  IMAD.HI.U32 R3, R28, R0, RZ ;  /* 0x000000001c037227 */ /* 0x000fc800078e00ff */
[----:B------:R-:W-:-:S04]  /*7790*/  IMAD.MOV R3, RZ, RZ, -R3 ;  /* 0x000000ffff037224 */ /* 0x000fc800078e0a03 */
[----:B------:R-:W-:Y:S01]  /*77a0*/  IMAD R0, R29, R3, R0 ;  /* 0x000000031d007224 */ /* 0x000fe200078e0200 */
[----:B--2---:R-:W-:Y:S02]  /*77b0*/  IABS R2, R15 ;  /* 0x0000000f00027213 */ /* 0x004fe40000000000 */
[----:B------:R-:W2:Y:S04]  /*77c0*/  LDL R15, [R1+0x3b3c] ;  /* 0x003b3c00010f7983 */ /* 0x000ea80000100800 */
[----:B------:R-:W-:Y:S01]  /*77d0*/  STL [R1+0x734], R4 ;  /* 0x0007340401007387 */ /* 0x000fe20000100800 */
[----:B---3--:R-:W-:-:S03]  /*77e0*/  IABS R7, R18 ;  /* 0x0000001200077213 */ /* 0x008fc60000000000 */
[----:B------:R-:W3:Y:S04]  /*77f0*/  LDL R18, [R1+0x3b38] ;  /* 0x003b380001127983 */ /* 0x000ee80000100800 */
[----:B------:R5:W-:Y:S01]  /*7800*/  STL [R1+0x738], R0 ;  /* 0x0007380001007387 */ /* 0x000be20000100800 */
[----:B----4-:R-:W-:-:S03]  /*7810*/  IABS R6, R13 ;  /* 0x0000000d00067213 */ /* 0x010fc60000000000 */
[----:B------:R-:W4:Y:S01]  /*7820*/  LDL R13, [R1+0x3b34] ;  /* 0x003b3400010d7983 */ /* 0x000f220000100800 */
[----:B-----5:R-:W-:-:S03]  /*7830*/  IABS R0, R11 ;  /* 0x0000000b00007213 */ /* 0x020fc60000000000 */
[----:B------:R-:W5:Y:S01]  /*7840*/  LDL R11, [R1+0x3b2c] ;  /* 0x003b2c00010b7983 */ /* 0x000f620000100800 */
[C---:B------:R-:W-:Y:S01]  /*7850*/  IMAD.HI.U32 R3, R28.reuse, R2, RZ ;  /* 0x000000021c037227 */ /* 0x040fe200078e00ff */
[----:B------:R-:W-:Y:S02]  /*7860*/  IABS R4, R14 ;  /* 0x0000000e00047213 */ /* 0x000fe40000000000 */
[----:B------:R-:W5:Y:S01]  /*7870*/  LDL R14, [R1+0x3b30] ;  /* 0x003b3000010e7983 */ /* 0x000f620000100800 */
[----:B------:R-:W-:Y:S02]  /*7880*/  IMAD.MOV R3, RZ, RZ, -R3 ;  /* 0x000000ffff037224 */ /* 0x000fe400078e0a03 */
[----:B------:R-:W-:-:S04]  /*7890*/  IMAD.HI.U32 R8, R28, R7, RZ ;  /* 0x000000071c087227 */ /* 0x000fc800078e00ff */
[----:B------:R-:W-:-:S04]  /*78a0*/  IMAD.HI.U32 R9, R28, R6, RZ ;  /* 0x000000061c097227 */ /* 0x000fc800078e00ff */
[----:B------:R-:W-:-:S04]  /*78b0*/  IMAD.HI.U32 R5, R28, R4, RZ ;  /* 0x000000041c057227 */ /* 0x000fc800078e00ff */
[----:B------:R-:W-:Y:S02]  /*78c0*/  IMAD R2, R29, R3, R2 ;  /* 0x000000031d027224 */ /* 0x000fe400078e0202 */
[----:B------:R-:W-:-:S04]  /*78d0*/  IMAD.HI.U32 R3, R28, R0, RZ ;  /* 0x000000001c037227 */ /* 0x000fc800078e00ff */
[----:B------:R-:W-:Y:S02]  /*78e0*/  IMAD.MOV R8, RZ, RZ, -R8 ;  /* 0x000000ffff087224 */ /* 0x000fe400078e0a08 */
[----:B------:R-:W-:Y:S02]  /*78f0*/  IMAD.MOV R9, RZ, RZ, -R9 ;  /* 0x000000ffff097224 */ /* 0x000fe400078e0a09 */
[----:B------:R-:W-:Y:S02]  /*7900*/  IMAD.MOV R5, RZ, RZ, -R5 ;  /* 0x000000ffff057224 */ /* 0x000fe400078e0a05 */
[----:B------:R-:W-:Y:S02]  /*7910*/  IMAD.MOV R3, RZ, RZ, -R3 ;  /* 0x000000ffff037224 */ /* 0x000fe400078e0a03 */
[C---:B------:R-:W-:Y:S02]  /*7920*/  IMAD R7, R29.reuse, R8, R7 ;  /* 0x000000081d077224 */ /* 0x040fe400078e0207 */
[----:B------:R-:W-:-:S02]  /*7930*/  IMAD R6, R29, R9, R6 ;  /* 0x000000091d067224 */ /* 0x000fc400078e0206 */
[C---:B------:R-:W-:Y:S01]  /*7940*/  IMAD R4, R29.reuse, R5, R4 ;  /* 0x000000051d047224 */ /* 0x040fe200078e0204 */
[----:B------:R0:W-:Y:S01]  /*7950*/  STL [R1+0x730], R2 ;  /* 0x0007300201007387 */ /* 0x0001e20000100800 */
[----:B------:R-:W-:-:S03]  /*7960*/  IMAD R0, R29, R3, R0 ;  /* 0x000000031d007224 */ /* 0x000fc600078e0200 */
[----:B------:R-:W-:Y:S04]  /*7970*/  STL [R1+0x728], R7 ;  /* 0x0007280701007387 */ /* 0x000fe80000100800 */
[----:B------:R3:W-:Y:S01]  /*7980*/  STL [R1+0x714], R6 ;  /* 0x0007140601007387 */ /* 0x0007e20000100800 */
[----:B0-----:R-:W-:-:S03]  /*7990*/  IABS R2, R12 ;  /* 0x0000000c00027213 */ /* 0x001fc60000000000 */
[----:B------:R4:W-:Y:S04]  /*79a0*/  STL [R1+0x71c], R4 ;  /* 0x00071c0401007387 */ /* 0x0009e80000100800 */
[----:B------:R-:W5:Y:S04]  /*79b0*/  LDL R12, [R1+0x3b28] ;  /* 0x003b2800010c7983 */ /* 0x000f680000100800 */
[----:B------:R-:W-:Y:S01]  /*79c0*/  STL [R1+0x720], R0 ;  /* 0x0007200001007387 */ /* 0x000fe20000100800 */
[----:B------:R-:W-:-:S03]  /*79d0*/  IMAD.HI.U32 R3, R28, R2, RZ ;  /* 0x000000021c037227 */ /* 0x000fc600078e00ff */
[----:B------:R-:W5:Y:S01]  /*79e0*/  LDL R17, [R1+0x3b20] ;  /* 0x003b200001117983 */ /* 0x000f620000100800 */
        /* <DEDUP_REMOVED lines=8> */
[----:B------:R-:W3:Y:S03]  /*7a70*/  LDL R18, [R1+0x3b1c] ;  /* 0x003b1c0001127983 */ /* 0x000ee60000100800 */
[----:B------:R-:W-:-:S04]  /*7a80*/  IMAD.HI.U32 R7, R28, R6, RZ ;  /* 0x000000061c077227 */ /* 0x000fc800078e00ff */
[----:B------:R-:W-:-:S04]  /*7a90*/  IMAD.MOV R7, RZ, RZ, -R7 ;  /* 0x000000ffff077224 */ /* 0x000fc800078e0a07 */
[----:B------:R-:W-:Y:S01]  /*7aa0*/  IMAD R6, R29, R7, R6 ;  /* 0x000000071d067224 */ /* 0x000fe200078e0206 */
[----:B----4-:R-:W-:Y:S02]  /*7ab0*/  IABS R4, R13 ;  /* 0x0000000d00047213 */ /* 0x010fe40000000000 */
[----:B------:R-:W4:Y:S04]  /*7ac0*/  LDL R13, [R1+0x3b18] ;  /* 0x003b1800010d7983 */ /* 0x000f280000100800 */
[----:B------:R5:W-:Y:S04]  /*7ad0*/  STL [R1+0x718], R2 ;  /* 0x0007180201007387 */ /* 0x000be80000100800 */
[----:B------:R0:W-:Y:S04]  /*7ae0*/  STL [R1+0x6fc], R8 ;  /* 0x0006fc0801007387 */ /* 0x0001e80000100800 */
[----:B------:R-:W-:Y:S01]  /*7af0*/  STL [R1+0x704], R6 ;  /* 0x0007040601007387 */ /* 0x000fe20000100800 */
[----:B-----5:R-:W-:-:S03]  /*7b00*/  IABS R2, R11 ;  /* 0x0000000b00027213 */ /* 0x020fc60000000000 */
[----:B------:R-:W5:Y:S01]  /*7b10*/  LDL R11, [R1+0x3b14] ;  /* 0x003b1400010b7983 */ /* 0x000f620000100800 */
[----:B------:R-:W-:-:S04]  /*7b20*/  IMAD.HI.U32 R5, R28, R4, RZ ;  /* 0x000000041c057227 */ /* 0x000fc800078e00ff */
[----:B------:R-:W-:Y:S01]  /*7b30*/  IMAD.MOV R5, RZ, RZ, -R5 ;  /* 0x000000ffff057224 */ /* 0x000fe200078e0a05 */
[----:B------:R-:W-:-:S03]  /*7b40*/  IABS R0, R14 ;  /* 0x0000000e00007213 */ /* 0x000fc60000000000 */
[----:B------:R-:W-:Y:S02]  /*7b50*/  IMAD R4, R29, R5, R4 ;  /* 0x000000051d047224 */ /* 0x000fe400078e0204 */
[----:B------:R-:W-:-:S03]  /*7b60*/  IMAD.HI.U32 R3, R28, R0, RZ ;  /* 0x000000001c037227 */ /* 0x000fc600078e00ff */
[----:B------:R1:W-:Y:S04]  /*7b70*/  STL [R1+0x70c], R4 ;  /* 0x00070c0401007387 */ /* 0x0003e80000100800 */
[----:B------:R-:W3:Y:S01]  /*7b80*/  LDL R14, [R1+0x3b10] ;  /* 0x003b1000010e7983 */ /* 0x000ee20000100800 */
[----:B------:R-:W-:-:S04]  /*7b90*/  IMAD.MOV R3, RZ, RZ, -R3 ;  /* 0x000000ffff037224 */ /* 0x000fc800078e0a03 */
[----:B------:R-:W-:-:S05]  /*7ba0*/  IMAD R0, R29, R3, R0 ;  /* 0x000000031d007224 */ /* 0x000fca00078e0200 */
[----:B------:R-:W-:Y:S01]  /*7bb0*/  STL [R1+0x710], R0 ;  /* 0x0007100001007387 */ /* 0x000fe20000100800 */
[----:B------:R-:W-:-:S04]  /*7bc0*/  IMAD.HI.U32 R3, R28, R2, RZ ;  /* 0x000000021c037227 */ /* 0x000fc800078e00ff */
[----:B------:R-:W-:-:S04]  /*7bd0*/  IMAD.MOV R3, RZ, RZ, -R3 ;  /* 0x000000ffff037224 */ /* 0x000fc800078e0a03 */
[----:B------:R-:W-:Y:S01]  /*7be0*/  IMAD R2, R29, R3, R2 ;  /* 0x000000031d027224 */ /* 0x000fe200078e0202 */
[----:B------:R-:W-:Y:S02]  /*7bf0*/  IABS R7, R12 ;  /* 0x0000000c00077213 */ /* 0x000fe40000000000 */
[----:B------:R-:W3:Y:S03]  /*7c00*/  LDL R12, [R1+0x3b08] ;  /* 0x003b0800010c7983 */ /* 0x000ee60000100800 */
[----:B0-----:R-:W-:Y:S01]  /*7c10*/  IMAD.HI.U32 R8, R28, R7, RZ ;  /* 0x000000071c087227 */ /* 0x001fe200078e00ff */
[----:B-1----:R-:W-:-:S03]  /*7c20*/  IABS R4, R17 ;  /* 0x0000001100047213 */ /* 0x002fc60000000000 */
[----:B------:R-:W-:Y:S02]  /*7c30*/  IMAD.MOV R8, RZ, RZ, -R8 ;  /* 0x000000ffff087224 */ /* 0x000fe400078e0a08 */
[----:B------:R-:W-:-:S04]  /*7c40*/  IMAD.HI.U32 R5, R28, R4, RZ ;  /* 0x000000041c057227 */ /* 0x000fc800078e00ff */
[----:B------:R-:W-:Y:S02]  /*7c50*/  IMAD.MOV R5, RZ, RZ, -R5 ;  /* 0x000000ffff057224 */ /* 0x000fe400078e0a05 */
[C---:B------:R-:W-:Y:S02]  /*7c60*/  IMAD R7, R29.reuse, R8, R7 ;  /* 0x000000081d077224 */ /* 0x040fe400078e0207 */
[----:B------:R-:W-:Y:S01]  /*7c70*/  IMAD R4, R29, R5, R4 ;  /* 0x000000051d047224 */ /* 0x000fe200078e0204 */
[----:B--2---:R-:W-:Y:S02]  /*7c80*/  IABS R6, R15 ;  /* 0x0000000f00067213 */ /* 0x004fe40000000000 */
[----:B------:R-:W2:Y:S03]  /*7c90*/  LDL R15, [R1+0x3b0c] ;  /* 0x003b0c00010f7983 */ /* 0x000ea60000100800 */
[----:B------:R-:W-:-:S04]  /*7ca0*/  IMAD.HI.U32 R9, R28, R6, RZ ;  /* 0x000000061c097227 */ /* 0x000fc800078e00ff */
[----:B------:R-:W-:Y:S01]  /*7cb0*/  IMAD.MOV R9, RZ, RZ, -R9 ;  /* 0x000000ffff097224 */ /* 0x000fe200078e0a09 */
[----:B------:R4:W-:Y:S03]  /*7cc0*/  STL [R1+0x708], R2 ;  /* 0x0007080201007387 */ /* 0x0009e60000100800 */
[----:B------:R-:W-:Y:S01]  /*7cd0*/  IMAD R6, R29, R9, R6 ;  /* 0x000000091d067224 */ /* 0x000fe200078e0206 */
[----:B----4-:R-:W-:Y:S02]  /*7ce0*/  IABS R2, R13 ;  /* 0x0000000d00027213 */ /* 0x010fe40000000000 */
[----:B------:R-:W4:Y:S04]  /*7cf0*/  LDL R13, [R1+0x3b04] ;  /* 0x003b0400010d7983 */ /* 0x000f280000100800 */
[----:B------:R-:W-:Y:S04]  /*7d00*/  STL [R1+0x700], R7 ;  /* 0x0007000701007387 */ /* 0x000fe80000100800 */
[----:B------:R0:W-:Y:S04]  /*7d10*/  STL [R1+0x6ec], R6 ;  /* 0x0006ec0601007387 */ /* 0x0001e80000100800 */
[----:B------:R-:W-:Y:S01]  /*7d20*/  STL [R1+0x6f4], R4 ;  /* 0x0006f40401007387 */ /* 0x000fe20000100800 */
[----:B-----5:R-:W-:-:S03]  /*7d30*/  IABS R8, R11 ;  /* 0x0000000b00087213 */ /* 0x020fc60000000000 */
[----:B------:R-:W5:Y:S01]  /*7d40*/  LDL R11, [R1+0x3b00] ;  /* 0x003b0000010b7983 */ /* 0x000f620000100800 */
[----:B---3--:R-:W-:-:S05]  /*7d50*/  IABS R0, R18 ;  /* 0x0000001200007213 */ /* 0x008fca0000000000 */
[----:B------:R-:W-:-:S04]  /*7d60*/  IMAD.HI.U32 R3, R28, R0, RZ ;  /* 0x000000001c037227 */ /* 0x000fc800078e00ff */
[----:B------:R-:W-:-:S04]  /*7d70*/  IMAD.MOV R3, RZ, RZ, -R3 ;  /* 0x000000ffff037224 */ /* 0x000fc800078e0a03 */
[----:B------:R-:W-:Y:S01]  /*7d80*/  IMAD R0, R29, R3, R0 ;  /* 0x000000031d007224 */ /* 0x000fe200078e0200 */
[----:B0-----:R-:W-:-:S04]  /*7d90*/  IABS R6, R14 ;  /* 0x0000000e00067213 */ /* 0x001fc80000000000 */
[----:B------:R0:W-:Y:S04]  /*7da0*/  STL [R1+0x6f8], R0 ;  /* 0x0006f80001007387 */ /* 0x0001e80000100800 */
[----:B------:R-:W3:Y:S01]  /*7db0*/  LDL R14, [R1+0x3afc] ;  /* 0x003afc00010e7983 */ /* 0x000ee20000100800 */
[----:B------:R-:W-:-:S03]  /*7dc0*/  IMAD.HI.U32 R3, R28, R2, RZ ;  /* 0x000000021c037227 */ /* 0x000fc600078e00ff */
[----:B------:R-:W3:Y:S01]  /*7dd0*/  LDL R18, [R1+0x3af4] ;  /* 0x003af40001127983 */ /* 0x000ee20000100800 */
[----:B------:R-:W-:Y:S02]  /*7de0*/  IMAD.MOV R3, RZ, RZ, -R3 ;  /* 0x000000ffff037224 */ /* 0x000fe400078e0a03 */
[----:B------:R-:W-:-:S04]  /*7df0*/  IMAD.HI.U32 R9, R28, R8, RZ ;  /* 0x000000081c097227 */ /* 0x000fc800078e00ff */
[----:B------:R-:W-:-:S04]  /*7e00*/  IMAD.HI.U32 R7, R28, R6, RZ ;  /* 0x000000061c077227 */ /* 0x000fc800078e00ff */
[C---:B------:R-:W-:Y:S02]  /*7e10*/  IMAD R10, R29.reuse, R3, R2 ;  /* 0x000000031d0a7224 */ /* 0x040fe400078e0202 */
[----:B------:R-:W-:Y:S02]  /*7e20*/  IMAD.MOV R9, RZ, RZ, -R9 ;  /* 0x000000ffff097224 */ /* 0x000fe400078e0a09 */
[----:B------:R-:W-:Y:S02]  /*7e30*/  IMAD.MOV R7, RZ, RZ, -R7 ;  /* 0x000000ffff077224 */ /* 0x000fe400078e0a07 */
[----:B------:R-:W-:Y:S01]  /*7e40*/  IMAD R8, R29, R9, R8 ;  /* 0x000000091d087224 */ /* 0x000fe200078e0208 */
[----:B0-----:R-:W-:Y:S02]  /*7e50*/  IABS R0, R12 ;  /* 0x0000000c00007213 */ /* 0x001fe40000000000 */
[----:B------:R-:W3:Y:S03]  /*7e60*/  LDL R12, [R1+0x3af0] ;  /* 0x003af000010c7983 */ /* 0x000ee60000100800 */
        /* <DEDUP_REMOVED lines=8> */
[----:B------:R-:W-:Y:S03]  /*7ef0*/  STL [R1+0x6f0], R10 ;  /* 0x0006f00a01007387 */ /* 0x000fe60000100800 */
[----:B------:R-:W-:Y:S01]  /*7f00*/  IMAD R4, R29, R5, R4 ;  /* 0x000000051d047224 */ /* 0x000fe200078e0204 */
[----:B------:R-:W-:Y:S04]  /*7f10*/  STL [R1+0x6d4], R8 ;  /* 0x0006d40801007387 */ /* 0x000fe80000100800 */
[----:B------:R3:W-:Y:S01]  /*7f20*/  STL [R1+0x6dc], R6 ;  /* 0x0006dc0601007387 */ /* 0x0007e20000100800 */
[----:B----4-:R-:W-:-:S03]  /*7f30*/  IABS R2, R13 ;  /* 0x0000000d00027213 */ /* 0x010fc60000000000 */
[----:B------:R-:W4:Y:S04]  /*7f40*/  LDL R13, [R1+0x3aec] ;  /* 0x003aec00010d7983 */ /* 0x000f280000100800 */
[----:B------:R-:W-:Y:S04]  /*7f50*/  STL [R1+0x6e4], R4 ;  /* 0x0006e40401007387 */ /* 0x000fe80000100800 */
[----:B------:R0:W-:Y:S01]  /*7f60*/  STL [R1+0x6e8], R0 ;  /* 0x0006e80001007387 */ /* 0x0001e20000100800 */
[----:B-----5:R-:W-:-:S03]  /*7f70*/  IABS R7, R11 ;  /* 0x0000000b00077213 */ /* 0x020fc60000000000 */
[----:B------:R-:W5:Y:S01]  /*7f80*/  LDL R11, [R1+0x3ae8] ;  /* 0x003ae800010b7983 */ /* 0x000f620000100800 */
[C---:B------:R-:W-:Y:S01]  /*7f90*/  IMAD.HI.U32 R3, R28.reuse, R2, RZ ;  /* 0x000000021c037227 */ /* 0x040fe200078e00ff */
[----:B---3--:R-:W-:Y:S02]  /*7fa0*/  IABS R6, R14 ;  /* 0x0000000e00067213 */ /* 0x008fe40000000000 */
[----:B------:R-:W3:Y:S01]  /*7fb0*/  LDL R14, [R1+0x3ae4] ;  /* 0x003ae400010e7983 */ /* 0x000ee20000100800 */
        /* <DEDUP_REMOVED lines=9> */
[----:B------:R-:W3:Y:S03]  /*8050*/  LDL R18, [R1+0x3adc] ;  /* 0x003adc0001127983 */ /* 0x000ee60000100800 */
        /* <DEDUP_REMOVED lines=8> */
[----:B------:R5:W-:Y:S01]  /*80e0*/  STL [R1+0x6c4], R6 ;  /* 0x0006c40601007387 */ /* 0x000be20000100800 */
[----:B0-----:R-:W-:-:S03]  /*80f0*/  IABS R2, R12 ;  /* 0x0000000c00027213 */ /* 0x001fc60000000000 */
[----:B------:R-:W2:Y:S01]  /*8100*/  LDL R12, [R1+0x3ad8] ;  /* 0x003ad800010c7983 */ /* 0x000ea20000100800 */
[----:B------:R-:W-:-:S04]  /*8110*/  IMAD.MOV R5, RZ, RZ, -R5 ;  /* 0x000000ffff057224 */ /* 0x000fc800078e0a05 */
[----:B------:R-:W-:-:S05]  /*8120*/  IMAD R4, R29, R5, R4 ;  /* 0x000000051d047224 */ /* 0x000fca00078e0204 */
[----:B------:R3:W-:Y:S04]  /*8130*/  STL [R1+0x6cc], R4 ;  /* 0x0006cc0401007387 */ /* 0x0007e80000100800 */
[----:B------:R2:W-:Y:S01]  /*8140*/  STL [R1+0x6d0], R0 ;  /* 0x0006d00001007387 */ /* 0x0005e20000100800 */
[----:B----4-:R-:W-:-:S03]  /*8150*/  IABS R8, R13 ;  /* 0x0000000d00087213 */ /* 0x010fc60000000000 */
[----:B------:R-:W4:Y:S01]  /*8160*/  LDL R13, [R1+0x3ad4] ;  /* 0x003ad400010d7983 */ /* 0x000f220000100800 */
[----:B-----5:R-:W-:-:S03]  /*8170*/  IABS R6, R11 ;  /* 0x0000000b00067213 */ /* 0x020fc60000000000 */
[----:B------:R-:W5:Y:S01]  /*8180*/  LDL R11, [R1+0x3ad0] ;  /* 0x003ad000010b7983 */ /* 0x000f620000100800 */
[----:B------:R-:W-:-:S04]  /*8190*/  IMAD.HI.U32 R3, R28, R2, RZ ;  /* 0x000000021c037227 */ /* 0x000fc800078e00ff */
[----:B------:R-:W-:Y:S01]  /*81a0*/  IMAD.MOV R3, RZ, RZ, -R3 ;  /* 0x000000ffff037224 */ /* 0x000fe200078e0a03 */
[----:B---3--:R-:W-:Y:S02]  /*81b0*/  IABS R4, R14 ;  /* 0x0000000e00047213 */ /* 0x008fe40000000000 */
[----:B------:R-:W3:Y:S01]  /*81c0*/  LDL R14, [R1+0x3acc] ;  /* 0x003acc00010e7983 */ /* 0x000ee20000100800 */
[----:B------:R-:W-:-:S04]  /*81d0*/  IMAD.HI.U32 R9, R28, R8, RZ ;  /* 0x000000081c097227 */ /* 0x000fc800078e00ff */
[----:B------:R-:W-:-:S04]  /*81e0*/  IMAD.HI.U32 R7, R28, R6, RZ ;  /* 0x000000061c077227 */ /* 0x000fc800078e00ff */
[----:B------:R-:W-:Y:S02]  /*81f0*/  IMAD R2, R29, R3, R2 ;  /* 0x000000031d027224 */ /* 0x000fe400078e0202 */
[----:B------:R-:W-:-:S04]  /*8200*/  IMAD.HI.U32 R5, R28, R4, RZ ;  /* 0x000000041c057227 */ /* 0x000fc800078e00ff */
[----:B------:R-:W-:Y:S02]  /*8210*/  IMAD.MOV R9, RZ, RZ, -R9 ;  /* 0x000000ffff097224 */ /* 0x000fe400078e0a09 */
[----:B------:R-:W-:Y:S02]  /*8220*/  IMAD.MOV R7, RZ, RZ, -R7 ;  /* 0x000000ffff077224 */ /* 0x000fe400078e0a07 */
[----:B------:R-:W-:Y:S02]  /*8230*/  IMAD.MOV R5, RZ, RZ, -R5 ;  /* 0x000000ffff057224 */ /* 0x000fe400078e0a05 */
[C---:B------:R-:W-:Y:S02]  /*8240*/  IMAD R8, R29.reuse, R9, R8 ;  /* 0x000000091d087224 */ /* 0x040fe400078e0208 */
[C---:B------:R-:W-:Y:S02]  /*8250*/  IMAD R6, R29.reuse, R7, R6 ;  /* 0x000000071d067224 */ /* 0x040fe400078e0206 */
[----:B------:R-:W-:Y:S01]  /*8260*/  IMAD R4, R29, R5, R4 ;  /* 0x000000051d047224 */ /* 0x000fe200078e0204 */
[----:B--2---:R-:W-:-:S02]  /*8270*/  IABS R0, R15 ;  /* 0x0000000f00007213 */ /* 0x004fc40000000000 */
[----:B------:R-:W2:Y:S03]  /*8280*/  LDL R15, [R1+0x3ac8] ;  /* 0x003ac800010f7983 */ /* 0x000ea60000100800 */
[----:B------:R-:W-:-:S04]  /*8290*/  IMAD.HI.U32 R3, R28, R0, RZ ;  /* 0x000000001c037227 */ /* 0x000fc800078e00ff */
[----:B------:R-:W-:Y:S01]  /*82a0*/  IMAD.MOV R3, RZ, RZ, -R3 ;  /* 0x000000ffff037224 */ /* 0x000fe200078e0a03 */
[----:B------:R0:W-:Y:S03]  /*82b0*/  STL [R1+0x6c8], R2 ;  /* 0x0006c80201007387 */ /* 0x0001e60000100800 */
[----:B------:R-:W-:Y:S01]  /*82c0*/  IMAD R0, R29, R3, R0 ;  /* 0x000000031d007224 */ /* 0x000fe200078e0200 */
[----:B------:R-:W-:Y:S04]  /*82d0*/  STL [R1+0x6ac], R8 ;  /* 0x0006ac0801007387 */ /* 0x000fe80000100800 */
[----:B------:R4:W-:Y:S01]  /*82e0*/  STL [R1+0x6b4], R6 ;  /* 0x0006b40601007387 */ /* 0x0009e20000100800 */
[----:B0-----:R-:W-:-:S03]  /*82f0*/  IABS R2, R18 ;  /* 0x0000001200027213 */ /* 0x001fc60000000000 */
[----:B------:R-:W2:Y:S01]  /*8300*/  LDL R18, [R1+0x3ac4] ;  /* 0x003ac40001127983 */ /* 0x000ea20000100800 */
[----:B------:R-:W-:-:S03]  /*8310*/  IABS R7, R12 ;  /* 0x0000000c00077213 */ /* 0x000fc60000000000 */
[----:B------:R5:W-:Y:S04]  /*8320*/  STL [R1+0x6bc], R4 ;  /* 0x0006bc0401007387 */ /* 0x000be80000100800 */
[----:B------:R3:W-:Y:S04]  /*8330*/  STL [R1+0x6c0], R0 ;  /* 0x0006c00001007387 */ /* 0x0007e80000100800 */
[----:B------:R-:W2:Y:S01]  /*8340*/  LDL R12, [R1+0x3ac0] ;  /* 0x003ac000010c7983 */ /* 0x000ea20000100800 */
[----:B----4-:R-:W-:-:S03]  /*8350*/  IABS R6, R13 ;  /* 0x0000000d00067213 */ /* 0x010fc60000000000 */
[----:B------:R-:W4:Y:S01]  /*8360*/  LDL R13, [R1+0x3abc] ;  /* 0x003abc00010d7983 */ /* 0x000f220000100800 */
[----:B-----5:R-:W-:-:S03]  /*8370*/  IABS R4, R11 ;  /* 0x0000000b00047213 */ /* 0x020fc60000000000 */
[----:B------:R-:W5:Y:S01]  /*8380*/  LDL R11, [R1+0x3ab8] ;  /* 0x003ab800010b7983 */ /* 0x000f620000100800 */
[----:B------:R-:W-:-:S04]  /*8390*/  IMAD.HI.U32 R3, R28, R2, RZ ;  /* 0x000000021c037227 */ /* 0x000fc800078e00ff */
[----:B------:R-:W-:-:S04]  /*83a0*/  IMAD.HI.U32 R8, R28, R7, RZ ;  /* 0x000000071c087227 */ /* 0x000fc800078e00ff */
[----:B------:R-:W-:-:S04]  /*83b0*/  IMAD.HI.U32 R9, R28, R6, RZ ;  /* 0x000000061c097227 */ /* 0x000fc800078e00ff */
[----:B------:R-:W-:Y:S01]  /*83c0*/  IMAD.MOV R3, RZ, RZ, -R3 ;  /* 0x000000ffff037224 */ /* 0x000fe200078e0a03 */
[----:B---3--:R-:W-:Y:S02]  /*83d0*/  IABS R0, R14 ;  /* 0x0000000e00007213 */ /* 0x008fe40000000000 */
[----:B------:R-:W3:Y:S01]  /*83e0*/  LDL R14, [R1+0x3ab4] ;  /* 0x003ab400010e7983 */ /* 0x000ee20000100800 */
[----:B------:R-:W-:Y:S02]  /*83f0*/  IMAD.MOV R8, RZ, RZ, -R8 ;  /* 0x000000ffff087224 */ /* 0x000fe400078e0a08 */
[----:B------:R-:W-:Y:S02]  /*8400*/  IMAD.MOV R9, RZ, RZ, -R9 ;  /* 0x000000ffff097224 */ /* 0x000fe400078e0a09 */
[C---:B------:R-:W-:Y:S02]  /*8410*/  IMAD R2, R29.reuse, R3, R2 ;  /* 0x000000031d027224 */ /* 0x040fe400078e0202 */
[----:B------:R-:W-:-:S02]  /*8420*/  IMAD R7, R29, R8, R7 ;  /* 0x000000081d077224 */ /* 0x000fc400078e0207 */
[----:B------:R-:W-:Y:S01]  /*8430*/  IMAD R6, R29, R9, R6 ;  /* 0x000000091d067224 */ /* 0x000fe200078e0206 */
[----:B------:R2:W-:Y:S01]  /*8440*/  STL [R1+0x6b8], R2 ;  /* 0x0006b80201007387 */ /* 0x0005e20000100800 */
[----:B------:R-:W-:-:S03]  /*8450*/  IMAD.HI.U32 R5, R28, R4, RZ ;  /* 0x000000041c057227 */ /* 0x000fc600078e00ff */
[----:B------:R-:W-:Y:S01]  /*8460*/  STL [R1+0x6b0], R7 ;  /* 0x0006b00701007387 */ /* 0x000fe20000100800 */
[----:B------:R-:W-:-:S03]  /*8470*/  IMAD.HI.U32 R3, R28, R0, RZ ;  /* 0x000000001c037227 */ /* 0x000fc600078e00ff */
[----:B------:R0:W-:Y:S01]  /*8480*/  STL [R1+0x69c], R6 ;  /* 0x00069c0601007387 */ /* 0x0001e20000100800 */
[----:B------:R-:W-:Y:S02]  /*8490*/  IMAD.MOV R5, RZ, RZ, -R5 ;  /* 0x000000ffff057224 */ /* 0x000fe400078e0a05 */
[----:B------:R-:W-:Y:S02]  /*84a0*/  IMAD.MOV R3, RZ, RZ, -R3 ;  /* 0x000000ffff037224 */ /* 0x000fe400078e0a03 */
[C---:B------:R-:W-:Y:S02]  /*84b0*/  IMAD R4, R29.reuse, R5, R4 ;  /* 0x000000051d047224 */ /* 0x040fe400078e0204 */
[----:B------:R-:W-:Y:S01]  /*84c0*/  IMAD R0, R29, R3, R0 ;  /* 0x000000031d007224 */ /* 0x000fe200078e0200 */
[----:B--2---:R-:W-:Y:S02]  /*84d0*/  IABS R2, R15 ;  /* 0x0000000f00027213 */ /* 0x004fe40000000000 */
[----:B------:R-:W2:Y:S04]  /*84e0*/  LDL R15, [R1+0x3ab0] ;  /* 0x003ab000010f7983 */ /* 0x000ea80000100800 */
[----:B------:R4:W-:Y:S04]  /*84f0*/  STL [R1+0x6a4], R4 ;  /* 0x0006a40401007387 */ /* 0x0009e80000100800 */
[----:B------:R5:W-:Y:S01]  /*8500*/  STL [R1+0x6a8], R0 ;  /* 0x0006a80001007387 */ /* 0x000be20000100800 */
[----:B------:R-:W-:-:S03]  /*8510*/  IABS R8, R18 ;  /* 0x0000001200087213 */ /* 0x000fc60000000000 */
[----:B------:R-:W2:Y:S01]  /*8520*/  LDL R18, [R1+0x3aac] ;  /* 0x003aac0001127983 */ /* 0x000ea20000100800 */
[----:B0-----:R-:W-:-:S03]  /*8530*/  IABS R6, R12 ;  /* 0x0000000c00067213 */ /* 0x001fc60000000000 */
        /* <DEDUP_REMOVED lines=12> */
[C---:B------:R-:W-:Y:S02]  /*8600*/  IMAD R8, R29.reuse, R9, R8 ;  /* 0x000000091d087224 */ /* 0x040fe400078e0208 */
[----:B------:R-:W-:Y:S01]  /*8610*/  IMAD R6, R29, R7, R6 ;  /* 0x000000071d067224 */ /* 0x000fe200078e0206 */
[----:B------:R3:W-:Y:S04]  /*8620*/  STL [R1+0x6a0], R2 ;  /* 0x0006a00201007387 */ /* 0x0007e80000100800 */
[----:B------:R0:W-:Y:S04]  /*8630*/  STL [R1+0x684], R8 ;  /* 0x0006840801007387 */ /* 0x0001e80000100800 */
[----:B------:R1:W-:Y:S01]  /*8640*/  STL [R1+0x68c], R6 ;  /* 0x00068c0601007387 */ /* 0x0003e20000100800 */
[----:B---3--:R-:W-:-:S03]  /*8650*/  IABS R2, R14 ;  /* 0x0000000e00027213 */ /* 0x008fc60000000000 */
[----:B------:R-:W3:Y:S01]  /*8660*/  LDL R14, [R1+0x3a9c] ;  /* 0x003a9c00010e7983 */ /* 0x000ee20000100800 */
        /* <DEDUP_REMOVED lines=8> */
[----:B------:R-:W-:-:S04]  /*86f0*/  IMAD.HI.U32 R3, R28, R2, RZ ;  /* 0x000000021c037227 */ /* 0x000fc800078e00ff */
[----:B------:R-:W-:-:S04]  /*8700*/  IMAD.MOV R3, RZ, RZ, -R3 ;  /* 0x000000ffff037224 */ /* 0x000fc800078e0a03 */
[----:B------:R-:W-:Y:S01]  /*8710*/  IMAD R2, R29, R3, R2 ;  /* 0x000000031d027224 */ /* 0x000fe200078e0202 */
[----:B--2---:R-:W-:Y:S02]  /*8720*/  IABS R7, R15 ;  /* 0x0000000f00077213 */ /* 0x004fe40000000000 */
[----:B------:R-:W2:Y:S03]  /*8730*/  LDL R15, [R1+0x3a98] ;  /* 0x003a9800010f7983 */ /* 0x000ea60000100800 */
[----:B0-----:R-:W-:-:S04]  /*8740*/  IMAD.HI.U32 R8, R28, R7, RZ ;  /* 0x000000071c087227 */ /* 0x001fc800078e00ff */
[----:B------:R-:W-:Y:S01]  /*8750*/  IMAD.MOV R8, RZ, RZ, -R8 ;  /* 0x000000ffff087224 */ /* 0x000fe200078e0a08 */
[----:B-1----:R-:W-:Y:S02]  /*8760*/  IABS R6, R18 ;  /* 0x0000001200067213 */ /* 0x002fe40000000000 */
[----:B------:R-:W2:Y:S03]  /*8770*/  LDL R18, [R1+0x3a94] ;  /* 0x003a940001127983 */ /* 0x000ea60000100800 */
[----:B------:R-:W-:Y:S01]  /*8780*/  IMAD.HI.U32 R9, R28, R6, RZ ;  /* 0x000000061c097227 */ /* 0x000fe200078e00ff */
[----:B------:R-:W-:Y:S02]  /*8790*/  IABS R4, R12 ;  /* 0x0000000c00047213 */ /* 0x000fe40000000000 */
[----:B------:R-:W2:Y:S01]  /*87a0*/  LDL R12, [R1+0x3a90] ;  /* 0x003a9000010c7983 */ /* 0x000ea20000100800 */
[----:B------:R-:W-:-:S02]  /*87b0*/  IMAD.MOV R9, RZ, RZ, -R9 ;  /* 0x000000ffff097224 */ /* 0x000fc400078e0a09 */
[C---:B------:R-:W-:Y:S02]  /*87c0*/  IMAD R7, R29.reuse, R8, R7 ;  /* 0x000000081d077224 */ /* 0x040fe400078e0207 */
[----:B------:R-:W-:Y:S01]  /*87d0*/  IMAD R6, R29, R9, R6 ;  /* 0x000000091d067224 */ /* 0x000fe200078e0206 */
[----:B----4-:R-:W-:Y:S02]  /*87e0*/  IABS R0, R13 ;  /* 0x0000000d00007213 */ /* 0x010fe40000000000 */
[----:B------:R-:W4:Y:S04]  /*87f0*/  LDL R13, [R1+0x3a8c] ;  /* 0x003a8c00010d7983 */ /* 0x000f280000100800 */
[----:B------:R5:W-:Y:S04]  /*8800*/  STL [R1+0x690], R2 ;  /* 0x0006900201007387 */ /* 0x000be80000100800 */
[----:B------:R-:W-:Y:S04]  /*8810*/  STL [R1+0x688], R7 ;  /* 0x0006880701007387 */ /* 0x000fe80000100800 */
[----:B------:R2:W-:Y:S01]  /*8820*/  STL [R1+0x674], R6 ;  /* 0x0006740601007387 */ /* 0x0005e20000100800 */
[----:B-----5:R-:W-:-:S03]  /*8830*/  IABS R2, R11 ;  /* 0x0000000b00027213 */ /* 0x020fc60000000000 */
        /* <DEDUP_REMOVED lines=9> */
[----:B---3--:R-:W-:-:S03]  /*88d0*/  IABS R8, R14 ;  /* 0x0000000e00087213 */ /* 0x008fc60000000000 */
[----:B------:R-:W3:Y:S01]  /*88e0*/  LDL R14, [R1+0x3a84] ;  /* 0x003a8400010e7983 */ /* 0x000ee20000100800 */
[----:B------:R-:W-:-:S04]  /*88f0*/  IMAD.HI.U32 R3, R28, R2, RZ ;  /* 0x000000021c037227 */ /* 0x000fc800078e00ff */
[----:B------:R-:W-:Y:S02]  /*8900*/  IMAD.MOV R3, RZ, RZ, -R3 ;  /* 0x000000ffff037224 */ /* 0x000fe400078e0a03 */
[----:B------:R-:W-:-:S04]  /*8910*/  IMAD.HI.U32 R9, R28, R8, RZ ;  /* 0x000000081c097227 */ /* 0x000fc800078e00ff */
[----:B------:R-:W-:Y:S02]  /*8920*/  IMAD R2, R29, R3, R2 ;  /* 0x000000031d027224 */ /* 0x000fe400078e0202 */
[----:B------:R-:W-:-:S04]  /*8930*/  IMAD.MOV R9, RZ, RZ, -R9 ;  /* 0x000000ffff097224 */ /* 0x000fc800078e0a09 */
[----:B------:R-:W-:Y:S01]  /*8940*/  IMAD R8, R29, R9, R8 ;  /* 0x000000091d087224 */ /* 0x000fe200078e0208 */
[----:B--2---:R-:W-:Y:S02]  /*8950*/  IABS R6, R15 ;  /* 0x0000000f00067213 */ /* 0x004fe40000000000 */
[----:B------:R-:W2:Y:S03]  /*8960*/  LDL R15, [R1+0x3a80] ;  /* 0x003a8000010f7983 */ /* 0x000ea60000100800 */
[----:B------:R-:W-:-:S04]  /*8970*/  IMAD.HI.U32 R7, R28, R6, RZ ;  /* 0x000000061c077227 */ /* 0x000fc800078e00ff */
[----:B------:R-:W-:Y:S01]  /*8980*/  IMAD.MOV R7, RZ, RZ, -R7 ;  /* 0x000000ffff077224 */ /* 0x000fe200078e0a07 */
[----:B0-----:R-:W-:Y:S02]  /*8990*/  IABS R4, R18 ;  /* 0x0000001200047213 */ /* 0x001fe40000000000 */
[----:B------:R-:W2:Y:S03]  /*89a0*/  LDL R18, [R1+0x3a7c] ;  /* 0x003a7c0001127983 */ /* 0x000ea60000100800 */
[----:B------:R-:W-:Y:S01]  /*89b0*/  IMAD.HI.U32 R5, R28, R4, RZ ;  /* 0x000000041c057227 */ /* 0x000fe200078e00ff */
[----:B-1----:R-:W-:-:S03]  /*89c0*/  IABS R0, R12 ;  /* 0x0000000c00007213 */ /* 0x002fc60000000000 */
[----:B------:R-:W-:Y:S01]  /*89d0*/  IMAD.MOV R5, RZ, RZ, -R5 ;  /* 0x000000ffff057224 */ /* 0x000fe200078e0a05 */
[----:B------:R-:W2:Y:S01]  /*89e0*/  LDL R12, [R1+0x3a78] ;  /* 0x003a7800010c7983 */ /* 0x000ea20000100800 */
[----:B------:R-:W-:-:S04]  /*89f0*/  IMAD.HI.U32 R3, R28, R0, RZ ;  /* 0x000000001c037227 */ /* 0x000fc800078e00ff */
[----:B------:R-:W-:Y:S02]  /*8a00*/  IMAD.MOV R3, RZ, RZ, -R3 ;  /* 0x000000ffff037224 */ /* 0x000fe400078e0a03 */
[C---:B------:R-:W-:Y:S01]  /*8a10*/  IMAD R6, R29.reuse, R7, R6 ;  /* 0x000000071d067224 */ /* 0x040fe200078e0206 */
[----:B------:R4:W-:Y:S01]  /*8a20*/  STL [R1+0x678], R2 ;  /* 0x0006780201007387 */ /* 0x0009e20000100800 */
[C---:B------:R-:W-:Y:S02]  /*8a30*/  IMAD R4, R29.reuse, R5, R4 ;  /* 0x000000051d047224 */ /* 0x040fe400078e0204 */
[----:B------:R-:W-:Y:S01]  /*8a40*/  IMAD R0, R29, R3, R0 ;  /* 0x000000031d007224 */ /* 0x000fe200078e0200 */
[----:B------:R-:W-:Y:S04]  /*8a50*/  STL [R1+0x65c], R8 ;  /* 0x00065c0801007387 */ /* 0x000fe80000100800 */
[----:B------:R3:W-:Y:S01]  /*8a60*/  STL [R1+0x664], R6 ;  /* 0x0006640601007387 */ /* 0x0007e20000100800 */
[----:B----4-:R-:W-:-:S03]  /*8a70*/  IABS R2, R13 ;  /* 0x0000000d00027213 */ /* 0x010fc60000000000 */
[----:B------:R-:W4:Y:S04]  /*8a80*/  LDL R13, [R1+0x3a70] ;  /* 0x003a7000010d7983 */ /* 0x000f280000100800 */
[----:B------:R2:W-:Y:S01]  /*8a90*/  STL [R1+0x66c], R4 ;  /* 0x00066c0401007387 */ /* 0x0005e20000100800 */
[----:B-----5:R-:W-:-:S03]  /*8aa0*/  IABS R7, R11 ;  /* 0x0000000b00077213 */ /* 0x020fc60000000000 */
[----:B------:R0:W-:Y:S04]  /*8ab0*/  STL [R1+0x670], R0 ;  /* 0x0006700001007387 */ /* 0x0001e80000100800 */
[----:B------:R-:W5:Y:S01]  /*8ac0*/  LDL R11, [R1+0x3a74] ;  /* 0x003a7400010b7983 */ /* 0x000f620000100800 */
[C---:B------:R-:W-:Y:S01]  /*8ad0*/  IMAD.HI.U32 R3, R28.reuse, R2, RZ ;  /* 0x000000021c037227 */ /* 0x040fe200078e00ff */
[----:B---3--:R-:W-:Y:S02]  /*8ae0*/  IABS R6, R14 ;  /* 0x0000000e00067213 */ /* 0x008fe40000000000 */
[----:B------:R-:W3:Y:S01]  /*8af0*/  LDL R14, [R1+0x3a68] ;  /* 0x003a6800010e7983 */ /* 0x000ee20000100800 */
        /* <DEDUP_REMOVED lines=15> */
[----:B------:R0:W-:Y:S03]  /*8bf0*/  STL [R1+0x668], R2 ;  /* 0x0006680201007387 */ /* 0x0001e60000100800 */
[----:B------:R-:W-:Y:S01]  /*8c00*/  IMAD.MOV R3, RZ, RZ, -R3 ;  /* 0x000000ffff037224 */ /* 0x000fe200078e0a03 */
[----:B------:R-:W-:Y:S01]  /*8c10*/  STL [R1+0x660], R7 ;  /* 0x0006600701007387 */ /* 0x000fe20000100800 */
[----:B------:R-:W-:-:S02]  /*8c20*/  IMAD R4, R29, R5, R4 ;  /* 0x000000051d047224 */ /* 0x000fc400078e0204 */
[----:B------:R-:W-:Y:S01]  /*8c30*/  IMAD R0, R29, R3, R0 ;  /* 0x000000031d007224 */ /* 0x000fe200078e0200 */
[----:B------:R5:W-:Y:S01]  /*8c40*/  STL [R1+0x64c], R6 ;  /* 0x00064c0601007387 */ /* 0x000be20000100800 */
[----:B0-----:R-:W-:-:S03]  /*8c50*/  IABS R2, R12 ;  /* 0x0000000c00027213 */ /* 0x001fc60000000000 */
[----:B------:R-:W2:Y:S04]  /*8c60*/  LDL R12, [R1+0x3a60] ;  /* 0x003a6000010c7983 */ /* 0x000ea80000100800 */
[----:B------:R3:W-:Y:S04]  /*8c70*/  STL [R1+0x654], R4 ;  /* 0x0006540401007387 */ /* 0x0007e80000100800 */
[----:B------:R2:W-:Y:S01]  /*8c80*/  STL [R1+0x658], R0 ;  /* 0x0006580001007387 */ /* 0x0005e20000100800 */
[----:B-----5:R-:W-:-:S03]  /*8c90*/  IABS R6, R11 ;  /* 0x0000000b00067213 */ /* 0x020fc60000000000 */
[----:B------:R-:W5:Y:S01]  /*8ca0*/  LDL R11, [R1+0x3a58] ;  /* 0x003a5800010b7983 */ /* 0x000f620000100800 */
[----:B----4-:R-:W-:-:S03]  /*8cb0*/  IABS R8, R13 ;  /* 0x0000000d00087213 */ /* 0x010fc60000000000 */
[----:B------:R-:W4:Y:S01]  /*8cc0*/  LDL R13, [R1+0x3a5c] ;  /* 0x003a5c00010d7983 */ /* 0x000f220000100800 */
[----:B------:R-:W-:-:S04]  /*8cd0*/  IMAD.HI.U32 R3, R28, R2, RZ ;  /* 0x000000021c037227 */ /* 0x000fc800078e00ff */
[C---:B------:R-:W-:Y:S01]  /*8ce0*/  IMAD.HI.U32 R9, R28.reuse, R8, RZ ;  /* 0x000000081c097227 */ /* 0x040fe200078e00ff */
[----:B---3--:R-:W-:Y:S02]  /*8cf0*/  IABS R4, R14 ;  /* 0x0000000e00047213 */ /* 0x008fe40000000000 */
[----:B------:R-:W3:Y:S01]  /*8d00*/  LDL R14, [R1+0x3a54] ;  /* 0x003a5400010e7983 */ /* 0x000ee20000100800 */
        /* <DEDUP_REMOVED lines=17> */
[----:B0-----:R-:W-:Y:S02]  /*8e20*/  IABS R2, R18 ;  /* 0x0000001200027213 */ /* 0x001fe40000000000 */
[----:B------:R-:W2:Y:S01]  /*8e30*/  LDL R18, [R1+0x3a4c] ;  /* 0x003a4c0001127983 */ /* 0x000ea20000100800 */
[----:B------:R-:W-:-:S03]  /*8e40*/  IMAD R0, R29, R3, R0 ;  /* 0x000000031d007224 */ /* 0x000fc600078e0200 */
[----:B------:R5:W-:Y:S04]  /*8e50*/  STL [R1+0x644], R4 ;  /* 0x0006440401007387 */ /* 0x000be80000100800 */
[----:B------:R3:W-:Y:S01]  /*8e60*/  STL [R1+0x648], R0 ;  /* 0x0006480001007387 */ /* 0x0007e20000100800 */
[----:B------:R-:W-:-:S03]  /*8e70*/  IABS R7, R12 ;  /* 0x0000000c00077213 */ /* 0x000fc60000000000 */
[----:B------:R-:W2:Y:S01]  /*8e80*/  LDL R12, [R1+0x3a48] ;  /* 0x003a4800010c7983 */ /* 0x000ea20000100800 */
[----:B-----5:R-:W-:-:S03]  /*8e90*/  IABS R4, R11 ;  /* 0x0000000b00047213 */ /* 0x020fc60000000000 */
[----:B------:R-:W5:Y:S01]  /*8ea0*/  LDL R11, [R1+0x3a40] ;  /* 0x003a4000010b7983 */ /* 0x000f620000100800 */
[----:B----4-:R-:W-:-:S03]  /*8eb0*/  IABS R6, R13 ;  /* 0x0000000d00067213 */ /* 0x010fc60000000000 */
[----:B------:R-:W4:Y:S01]  /*8ec0*/  LDL R13, [R1+0x3a44] ;  /* 0x003a4400010d7983 */ /* 0x000f220000100800 */
[----:B------:R-:W-:-:S04]  /*8ed0*/  IMAD.HI.U32 R3, R28, R2, RZ ;  /* 0x000000021c037227 */ /* 0x000fc800078e00ff */
[----:B------:R-:W-:-:S04]  /*8ee0*/  IMAD.HI.U32 R8, R28, R7, RZ ;  /* 0x000000071c087227 */ /* 0x000fc800078e00ff */
[----:B------:R-:W-:-:S04]  /*8ef0*/  IMAD.HI.U32 R9, R28, R6, RZ ;  /* 0x000000061c097227 */ /* 0x000fc800078e00ff */
[----:B------:R-:W-:Y:S02]  /*8f00*/  IMAD.MOV R3, RZ, RZ, -R3 ;  /* 0x000000ffff037224 */ /* 0x000fe400078e0a03 */
[----:B------:R-:W-:Y:S02]  /*8f10*/  IMAD.MOV R8, RZ, RZ, -R8 ;  /* 0x000000ffff087224 */ /* 0x000fe400078e0a08 */
[----:B------:R-:W-:Y:S01]  /*8f20*/  IMAD.MOV R9, RZ, RZ, -R9 ;  /* 0x000000ffff097224 */ /* 0x000fe200078e0a09 */
[----:B---3--:R-:W-:Y:S02]  /*8f30*/  IABS R0, R14 ;  /* 0x0000000e00007213 */ /* 0x008fe40000000000 */
[----:B------:R-:W3:Y:S01]  /*8f40*/  LDL R14, [R1+0x3a3c] ;  /* 0x003a3c00010e7983 */ /* 0x000ee20000100800 */
[C---:B------:R-:W-:Y:S02]  /*8f50*/  IMAD R2, R29.reuse, R3, R2 ;  /* 0x000000031d027224 */ /* 0x040fe400078e0202 */
[----:B------:R-:W-:-:S02]  /*8f60*/  IMAD R7, R29, R8, R7 ;  /* 0x000000081d077224 */ /* 0x000fc400078e0207 */
[----:B------:R-:W-:Y:S01]  /*8f70*/  IMAD R6, R29, R9, R6 ;  /* 0x000000091d067224 */ /* 0x000fe200078e0206 */
[----:B------:R2:W-:Y:S01]  /*8f80*/  STL [R1+0x640], R2 ;  /* 0x0006400201007387 */ /* 0x0005e20000100800 */
[----:B------:R-:W-:-:S03]  /*8f90*/  IMAD.HI.U32 R5, R28, R4, RZ ;  /* 0x000000041c057227 */ /* 0x000fc600078e00ff */
[----:B------:R-:W-:Y:S04]  /*8fa0*/  STL [R1+0x638], R7 ;  /* 0x0006380701007387 */ /* 0x000fe80000100800 */
[----:B------:R0:W-:Y:S01]  /*8fb0*/  STL [R1+0x624], R6 ;  /* 0x0006240601007387 */ /* 0x0001e20000100800 */
        /* <DEDUP_REMOVED lines=8> */
[----:B------:R-:W-:-:S03]  /*9040*/  IABS R8, R18 ;  /* 0x0000001200087213 */ /* 0x000fc60000000000 */
[----:B------:R-:W2:Y:S04]  /*9050*/  LDL R18, [R1+0x3a34] ;  /* 0x003a340001127983 */ /* 0x000ea80000100800 */
[----:B------:R5:W-:Y:S01]  /*9060*/  STL [R1+0x630], R0 ;  /* 0x0006300001007387 */ /* 0x000be20000100800 */
[----:B0-----:R-:W-:-:S03]  /*9070*/  IABS R6, R12 ;  /* 0x0000000c00067213 */ /* 0x001fc60000000000 */
[----:B------:R-:W2:Y:S01]  /*9080*/  LDL R12, [R1+0x3a30] ;  /* 0x003a3000010c7983 */ /* 0x000ea20000100800 */
[----:B-----5:R-:W-:-:S03]  /*9090*/  IABS R0, R11 ;  /* 0x0000000b00007213 */ /* 0x020fc60000000000 */
[----:B------:R-:W5:Y:S01]  /*90a0*/  LDL R11, [R1+0x3a28] ;  /* 0x003a2800010b7983 */ /* 0x000f620000100800 */
[----:B----4-:R-:W-:Y:S01]  /*90b0*/  IABS R4, R13 ;  /* 0x0000000d00047213 */ /* 0x010fe20000000000 */
[C---:B------:R-:W-:Y:S02]  /*90c0*/  IMAD.HI.U32 R3, R28.reuse, R2, RZ ;  /* 0x000000021c037227 */ /* 0x040fe400078e00ff */
[----:B------:R-:W4:Y:S02]  /*90d0*/  LDL R13, [R1+0x3a2c] ;  /* 0x003a2c00010d7983 */ /* 0x000f240000100800 */
[----:B------:R-:W-:-:S04]  /*90e0*/  IMAD.HI.U32 R9, R28, R8, RZ ;  /* 0x000000081c097227 */ /* 0x000fc800078e00ff */
[----:B------:R-:W-:-:S04]  /*90f0*/  IMAD.HI.U32 R7, R28, R6, RZ ;  /* 0x000000061c077227 */ /* 0x000fc800078e00ff */
[----:B------:R-:W-:-:S04]  /*9100*/  IMAD.HI.U32 R5, R28, R4, RZ ;  /* 0x000000041c057227 */ /* 0x000fc800078e00ff */
[----:B------:R-:W-:Y:S02]  /*9110*/  IMAD.MOV R3, RZ, RZ, -R3 ;  /* 0x000000ffff037224 */ /* 0x000fe400078e0a03 */
[----:B------:R-:W-:Y:S02]  /*9120*/  IMAD.MOV R9, RZ, RZ, -R9 ;  /* 0x000000ffff097224 */ /* 0x000fe400078e0a09 */
[----:B------:R-:W-:Y:S02]  /*9130*/  IMAD.MOV R7, RZ, RZ, -R7 ;  /* 0x000000ffff077224 */ /* 0x000fe400078e0a07 */
[----:B------:R-:W-:Y:S02]  /*9140*/  IMAD.MOV R5, RZ, RZ, -R5 ;  /* 0x000000ffff057224 */ /* 0x000fe400078e0a05 */
[C---:B------:R-:W-:Y:S02]  /*9150*/  IMAD R2, R29.reuse, R3, R2 ;  /* 0x000000031d027224 */ /* 0x040fe400078e0202 */
[----:B------:R-:W-:-:S02]  /*9160*/  IMAD R8, R29, R9, R8 ;  /* 0x000000091d087224 */ /* 0x000fc400078e0208 */
[C---:B------:R-:W-:Y:S02]  /*9170*/  IMAD R6, R29.reuse, R7, R6 ;  /* 0x000000071d067224 */ /* 0x040fe400078e0206 */
[----:B------:R-:W-:Y:S01]  /*9180*/  IMAD R4, R29, R5, R4 ;  /* 0x000000051d047224 */ /* 0x000fe200078e0204 */
[----:B------:R3:W-:Y:S04]  /*9190*/  STL [R1+0x628], R2 ;  /* 0x0006280201007387 */ /* 0x0007e80000100800 */
[----:B------:R0:W-:Y:S04]  /*91a0*/  STL [R1+0x60c], R8 ;  /* 0x00060c0801007387 */ /* 0x0001e80000100800 */
[----:B------:R1:W-:Y:S01]  /*91b0*/  STL [R1+0x614], R6 ;  /* 0x0006140601007387 */ /* 0x0003e20000100800 */
[----:B---3--:R-:W-:-:S03]  /*91c0*/  IABS R2, R14 ;  /* 0x0000000e00027213 */ /* 0x008fc60000000000 */
[----:B------:R3:W-:Y:S04]  /*91d0*/  STL [R1+0x61c], R4 ;  /* 0x00061c0401007387 */ /* 0x0007e80000100800 */
[----:B------:R-:W4:Y:S01]  /*91e0*/  LDL R14, [R1+0x3a24] ;  /* 0x003a2400010e7983 */ /* 0x000f220000100800 */
[----:B------:R-:W-:-:S04]  /*91f0*/  IMAD.HI.U32 R3, R28, R0, RZ ;  /* 0x000000001c037227 */ /* 0x000fc800078e00ff */
[----:B------:R-:W-:-:S04]  /*9200*/  IMAD.MOV R3, RZ, RZ, -R3 ;  /* 0x000000ffff037224 */ /* 0x000fc800078e0a03 */
[----:B------:R-:W-:-:S05]  /*9210*/  IMAD R0, R29, R3, R0 ;  /* 0x000000031d007224 */ /* 0x000fca00078e0200 */
[----:B------:R-:W-:Y:S01]  /*9220*/  STL [R1+0x620], R0 ;  /* 0x0006200001007387 */ /* 0x000fe20000100800 */
[----:B------:R-:W-:-:S03]  /*9230*/  IMAD.HI.U32 R3, R28, R2, RZ ;  /* 0x000000021c037227 */ /* 0x000fc600078e00ff */
[----:B------:R-:W4:Y:S01]  /*9240*/  LDL R17, [R1+0x3a1c] ;  /* 0x003a1c0001117983 */ /* 0x000f220000100800 */
[----:B------:R-:W-:-:S04]  /*9250*/  IMAD.MOV R3, RZ, RZ, -R3 ;  /* 0x000000ffff037224 */ /* 0x000fc800078e0a03 */
[----:B------:R-:W-:Y:S01]  /*9260*/  IMAD R2, R29, R3, R2 ;  /* 0x000000031d027224 */ /* 0x000fe200078e0202 */
[----:B--2---:R-:W-:Y:S02]  /*9270*/  IABS R7, R15 ;  /* 0x0000000f00077213 */ /* 0x004fe40000000000 */
[----:B------:R-:W2:Y:S03]  /*9280*/  LDL R15, [R1+0x3a20] ;  /* 0x003a2000010f7983 */ /* 0x000ea60000100800 */
[----:B0-----:R-:W-:-:S04]  /*9290*/  IMAD.HI.U32 R8, R28, R7, RZ ;  /* 0x000000071c087227 */ /* 0x001fc800078e00ff */
[----:B------:R-:W-:Y:S01]  /*92a0*/  IMAD.MOV R8, RZ, RZ, -R8 ;  /* 0x000000ffff087224 */ /* 0x000fe200078e0a08 */
[----:B-1----:R-:W-:-:S03]  /*92b0*/  IABS R6, R18 ;  /* 0x0000001200067213 */ /* 0x002fc60000000000 */
[----:B------:R-:W-:Y:S01]  /*92c0*/  IMAD R7, R29, R8, R7 ;  /* 0x000000081d077224 */ /* 0x000fe200078e0207 */
[----:B------:R-:W2:Y:S01]  /*92d0*/  LDL R18, [R1+0x3a18] ;  /* 0x003a180001127983 */ /* 0x000ea20000100800 */
[----:B------:R-:W-:-:S04]  /*92e0*/  IMAD.HI.U32 R9, R28, R6, RZ ;  /* 0x000000061c097227 */ /* 0x000fc800078e00ff */
[----:B------:R-:W-:-:S04]  /*92f0*/  IMAD.MOV R9, RZ, RZ, -R9 ;  /* 0x000000ffff097224 */ /* 0x000fc800078e0a09 */
[----:B------:R-:W-:Y:S01]  /*9300*/  IMAD R6, R29, R9, R6 ;  /* 0x000000091d067224 */ /* 0x000fe200078e0206 */
[----:B---3--:R-:W-:Y:S02]  /*9310*/  IABS R4, R12 ;  /* 0x0000000c00047213 */ /* 0x008fe40000000000 */
[----:B------:R-:W3:Y:S04]  /*9320*/  LDL R12, [R1+0x3a10] ;  /* 0x003a1000010c7983 */ /* 0x000ee80000100800 */
[----:B------:R5:W-:Y:S04]  /*9330*/  STL [R1+0x618], R2 ;  /* 0x0006180201007387 */ /* 0x000be80000100800 */
[----:B------:R-:W-:Y:S04]  /*9340*/  STL [R1+0x610], R7 ;  /* 0x0006100701007387 */ /* 0x000fe80000100800 */
[----:B------:R-:W-:Y:S01]  /*9350*/  STL [R1+0x5fc], R6 ;  /* 0x0005fc0601007387 */ /* 0x000fe20000100800 */
[----:B-----5:R-:W-:-:S03]  /*9360*/  IABS R2, R11 ;  /* 0x0000000b00027213 */ /* 0x020fc60000000000 */
[----:B------:R-:W5:Y:S01]  /*9370*/  LDL R11, [R1+0x3a14] ;  /* 0x003a1400010b7983 */ /* 0x000f620000100800 */
[----:B------:R-:W-:Y:S01]  /*9380*/  IMAD.HI.U32 R5, R28, R4, RZ ;  /* 0x000000041c057227 */ /* 0x000fe200078e00ff */
[----:B----4-:R-:W-:-:S03]  /*9390*/  IABS R0, R13 ;  /* 0x0000000d00007213 */ /* 0x010fc60000000000 */
[----:B------:R-:W-:Y:S02]  /*93a0*/  IMAD.MOV R5, RZ, RZ, -R5 ;  /* 0x000000ffff057224 */ /* 0x000fe400078e0a05 */
[----:B------:R-:W-:-:S04]  /*93b0*/  IMAD.HI.U32 R3, R28, R0, RZ ;  /* 0x000000001c037227 */ /* 0x000fc800078e00ff */
[----:B------:R-:W-:Y:S02]  /*93c0*/  IMAD.MOV R3, RZ, RZ, -R3 ;  /* 0x000000ffff037224 */ /* 0x000fe400078e0a03 */
[C---:B------:R-:W-:Y:S02]  /*93d0*/  IMAD R4, R29.reuse, R5, R4 ;  /* 0x000000051d047224 */ /* 0x040fe400078e0204 */
[----:B------:R-:W-:-:S03]  /*93e0*/  IMAD R0, R29, R3, R0 ;  /* 0x000000031d007224 */ /* 0x000fc600078e0200 */
[----:B------:R0:W-:Y:S04]  /*93f0*/  STL [R1+0x604], R4 ;  /* 0x0006040401007387 */ /* 0x0001e80000100800 */
[----:B------:R-:W4:Y:S04]  /*9400*/  LDL R13, [R1+0x3a0c] ;  /* 0x003a0c00010d7983 */ /* 0x000f280000100800 */
[----:B------:R1:W-:Y:S01]  /*9410*/  STL [R1+0x608], R0 ;  /* 0x0006080001007387 */ /* 0x0003e20000100800 */
[----:B------:R-:W-:-:S03]  /*9420*/  IABS R8, R14 ;  /* 0x0000000e00087213 */ /* 0x000fc60000000000 */
[----:B------:R-:W3:Y:S01]  /*9430*/  LDL R14, [R1+0x3a08] ;  /* 0x003a0800010e7983 */ /* 0x000ee20000100800 */
[----:B------:R-:W-:-:S04]  /*9440*/  IMAD.HI.U32 R3, R28, R2, RZ ;  /* 0x000000021c037227 */ /* 0x000fc800078e00ff */
[----:B------:R-:W-:-:S04]  /*9450*/  IMAD.HI.U32 R9, R28, R8, RZ ;  /* 0x000000081c097227 */ /* 0x000fc800078e00ff */
[----:B------:R-:W-:Y:S01]  /*9460*/  IMAD.MOV R3, RZ, RZ, -R3 ;  /* 0x000000ffff037224 */ /* 0x000fe200078e0a03 */
[----:B0-----:R-:W-:Y:S01]  /*9470*/  IABS R4, R17 ;  /* 0x0000001100047213 */ /* 0x001fe20000000000 */
[----:B------:R-:W-:-:S04]  /*9480*/  IMAD.MOV R9, RZ, RZ, -R9 ;  /* 0x000000ffff097224 */ /* 0x000fc800078e0a09 */
[----:B------:R-:W-:-:S04]  /*9490*/  IMAD.HI.U32 R5, R28, R4, RZ ;  /* 0x000000041c057227 */ /* 0x000fc800078e00ff */
[C---:B------:R-:W-:Y:S02]  /*94a0*/  IMAD R2, R29.reuse, R3, R2 ;  /* 0x000000031d027224 */ /* 0x040fe400078e0202 */
        /* <DEDUP_REMOVED lines=9> */
[----:B------:R-:W2:Y:S04]  /*9540*/  LDL R17, [R1+0x3a00] ;  /* 0x003a000001117983 */ /* 0x000ea80000100800 */
[----:B------:R-:W-:Y:S04]  /*9550*/  STL [R1+0x5e4], R8 ;  /* 0x0005e40801007387 */ /* 0x000fe80000100800 */
[----:B------:R4:W-:Y:S04]  /*9560*/  STL [R1+0x5ec], R6 ;  /* 0x0005ec0601007387 */ /* 0x0009e80000100800 */
[----:B------:R3:W-:Y:S01]  /*9570*/  STL [R1+0x5f4], R4 ;  /* 0x0005f40401007387 */ /* 0x0007e20000100800 */
[----:B-----5:R-:W-:-:S03]  /*9580*/  IABS R7, R11 ;  /* 0x0000000b00077213 */ /* 0x020fc60000000000 */
[----:B------:R-:W5:Y:S01]  /*9590*/  LDL R11, [R1+0x39fc] ;  /* 0x0039fc00010b7983 */ /* 0x000f620000100800 */
[----:B-1----:R-:W-:-:S05]  /*95a0*/  IABS R0, R18 ;  /* 0x0000001200007213 */ /* 0x002fca0000000000 */
[----:B------:R-:W-:-:S04]  /*95b0*/  IMAD.HI.U32 R3, R28, R0, RZ ;  /* 0x000000001c037227 */ /* 0x000fc800078e00ff */
[----:B------:R-:W-:-:S04]  /*95c0*/  IMAD.MOV R3, RZ, RZ, -R3 ;  /* 0x000000ffff037224 */ /* 0x000fc800078e0a03 */
[----:B------:R-:W-:-:S05]  /*95d0*/  IMAD R0, R29, R3, R0 ;  /* 0x000000031d007224 */ /* 0x000fca00078e0200 */
[----:B------:R2:W-:Y:S01]  /*95e0*/  STL [R1+0x5f8], R0 ;  /* 0x0005f80001007387 */ /* 0x0005e20000100800 */
[----:B----4-:R-:W-:-:S03]  /*95f0*/  IABS R6, R13 ;  /* 0x0000000d00067213 */ /* 0x010fc60000000000 */
[----:B------:R-:W4:Y:S04]  /*9600*/  LDL R13, [R1+0x39f8] ;  /* 0x0039f800010d7983 */ /* 0x000f280000100800 */
[----:B------:R-:W4:Y:S01]  /*9610*/  LDL R18, [R1+0x39f4] ;  /* 0x0039f40001127983 */ /* 0x000f220000100800 */
[----:B---3--:R-:W-:-:S03]  /*9620*/  IABS R4, R14 ;  /* 0x0000000e00047213 */ /* 0x008fc60000000000 */
[----:B------:R-:W3:Y:S01]  /*9630*/  LDL R14, [R1+0x39f0] ;  /* 0x0039f000010e7983 */ /* 0x000ee20000100800 */
[----:B------:R-:W-:Y:S01]  /*9640*/  IABS R2, R12 ;  /* 0x0000000c00027213 */ /* 0x000fe20000000000 */
[----:B------:R-:W-:-:S04]  /*9650*/  IMAD.HI.U32 R8, R28, R7, RZ ;  /* 0x000000071c087227 */ /* 0x000fc800078e00ff */
[----:B------:R-:W-:-:S04]  /*9660*/  IMAD.HI.U32 R3, R28, R2, RZ ;  /* 0x000000021c037227 */ /* 0x000fc800078e00ff */
[----:B------:R-:W-:Y:S02]  /*9670*/  IMAD.MOV R3, RZ, RZ, -R3 ;  /* 0x000000ffff037224 */ /* 0x000fe400078e0a03 */
        /* <DEDUP_REMOVED lines=11> */
[----:B------:R-:W-:Y:S01]  /*9730*/  IMAD.HI.U32 R3, R28, R0, RZ ;  /* 0x000000001c037227 */ /* 0x000fe200078e00ff */
[----:B------:R-:W-:Y:S03]  /*9740*/  STL [R1+0x5f0], R12 ;  /* 0x0005f00c01007387 */ /* 0x000fe60000100800 */
[----:B------:R-:W-:Y:S01]  /*9750*/  IMAD.MOV R3, RZ, RZ, -R3 ;  /* 0x000000ffff037224 */ /* 0x000fe200078e0a03 */
[----:B------:R-:W-:Y:S01]  /*9760*/  STL [R1+0x5e8], R7 ;  /* 0x0005e80701007387 */ /* 0x000fe20000100800 */
[----:B------:R-:W-:Y:S02]  /*9770*/  IABS R2, R17 ;  /* 0x0000001100027213 */ /* 0x000fe40000000000 */
[----:B------:R-:W-:Y:S01]  /*9780*/  IMAD R0, R29, R3, R0 ;  /* 0x000000031d007224 */ /* 0x000fe200078e0200 */
[----:B------:R4:W-:Y:S04]  /*9790*/  STL [R1+0x5d4], R6 ;  /* 0x0005d40601007387 */ /* 0x0009e80000100800 */
[----:B------:R-:W2:Y:S04]  /*97a0*/  LDL R17, [R1+0x39e8] ;  /* 0x0039e80001117983 */ /* 0x000ea80000100800 */
[----:B------:R3:W-:Y:S04]  /*97b0*/  STL [R1+0x5dc], R4 ;  /* 0x0005dc0401007387 */ /* 0x0007e80000100800 */
[----:B------:R0:W-:Y:S01]  /*97c0*/  STL [R1+0x5e0], R0 ;  /* 0x0005e00001007387 */ /* 0x0001e20000100800 */
[----:B-----5:R-:W-:-:S03]  /*97d0*/  IABS R8, R11 ;  /* 0x0000000b00087213 */ /* 0x020fc60000000000 */
[----:B------:R-:W5:Y:S01]  /*97e0*/  LDL R11, [R1+0x39e0] ;  /* 0x0039e000010b7983 */ /* 0x000f620000100800 */
[----:B------:R-:W-:-:S04]  /*97f0*/  IMAD.HI.U32 R3, R28, R2, RZ ;  /* 0x000000021c037227 */ /* 0x000fc800078e00ff */
[----:B------:R-:W-:-:S04]  /*9800*/  IMAD.HI.U32 R9, R28, R8, RZ ;  /* 0x000000081c097227 */ /* 0x000fc800078e00ff */
[----:B------:R-:W-:Y:S01]  /*9810*/  IMAD.MOV R3, RZ, RZ, -R3 ;  /* 0x000000ffff037224 */ /* 0x000fe200078e0a03 */
[----:B----4-:R-:W-:Y:S02]  /*9820*/  IABS R6, R13 ;  /* 0x0000000d00067213 */ /* 0x010fe40000000000 */
[----:B------:R-:W4:Y:S03]  /*9830*/  LDL R13, [R1+0x39e4] ;  /* 0x0039e400010d7983 */ /* 0x000f260000100800 */
[----:B------:R-:W-:-:S04]  /*9840*/  IMAD.HI.U32 R7, R28, R6, RZ ;  /* 0x000000061c077227 */ /* 0x000fc800078e00ff */
[----:B------:R-:W-:Y:S02]  /*9850*/  IMAD.MOV R9, RZ, RZ, -R9 ;  /* 0x000000ffff097224 */ /* 0x000fe400078e0a09 */
[----:B------:R-:W-:Y:S02]  /*9860*/  IMAD.MOV R7, RZ, RZ, -R7 ;  /* 0x000000ffff077224 */ /* 0x000fe400078e0a07 */
[C---:B------:R-:W-:Y:S02]  /*9870*/  IMAD R2, R29.reuse, R3, R2 ;  /* 0x000000031d027224 */ /* 0x040fe400078e0202 */
[C---:B------:R-:W-:Y:S01]  /*9880*/  IMAD R8, R29.reuse, R9, R8 ;  /* 0x000000091d087224 */ /* 0x040fe200078e0208 */
[----:B---3--:R-:W-:Y:S02]  /*9890*/  IABS R4, R14 ;  /* 0x0000000e00047213 */ /* 0x008fe40000000000 */
[----:B------:R-:W3:Y:S01]  /*98a0*/  LDL R14, [R1+0x39dc] ;  /* 0x0039dc00010e7983 */ /* 0x000ee20000100800 */
[----:B------:R-:W-:Y:S01]  /*98b0*/  IMAD R6, R29, R7, R6 ;  /* 0x000000071d067224 */ /* 0x000fe200078e0206 */
[----:B0-----:R-:W-:-:S02]  /*98c0*/  IABS R0, R18 ;  /* 0x0000001200007213 */ /* 0x001fc40000000000 */
[----:B------:R-:W3:Y:S04]  /*98d0*/  LDL R18, [R1+0x39d8] ;  /* 0x0039d80001127983 */ /* 0x000ee80000100800 */
[----:B------:R2:W-:Y:S04]  /*98e0*/  STL [R1+0x5d8], R2 ;  /* 0x0005d80201007387 */ /* 0x0005e80000100800 */
[----:B------:R-:W-:Y:S04]  /*98f0*/  STL [R1+0x5bc], R8 ;  /* 0x0005bc0801007387 */ /* 0x000fe80000100800 */
[----:B------:R5:W-:Y:S01]  /*9900*/  STL [R1+0x5c4], R6 ;  /* 0x0005c40601007387 */ /* 0x000be20000100800 */
[----:B------:R-:W-:-:S04]  /*9910*/  IMAD.HI.U32 R5, R28, R4, RZ ;  /* 0x000000041c057227 */ /* 0x000fc800078e00ff */
[----:B------:R-:W-:-:S04]  /*9920*/  IMAD.HI.U32 R3, R28, R0, RZ ;  /* 0x000000001c037227 */ /* 0x000fc800078e00ff */
        /* <DEDUP_REMOVED lines=10> */
[----:B-----5:R-:W-:-:S03]  /*99d0*/  IABS R6, R11 ;  /* 0x0000000b00067213 */ /* 0x020fc60000000000 */
[----:B------:R-:W5:Y:S01]  /*99e0*/  LDL R11, [R1+0x39cc] ;  /* 0x0039cc00010b7983 */ /* 0x000f620000100800 */
[----:B------:R-:W-:-:S04]  /*99f0*/  IMAD.HI.U32 R3, R28, R2, RZ ;  /* 0x000000021c037227 */ /* 0x000fc800078e00ff */
[----:B------:R-:W-:Y:S02]  /*9a00*/  IMAD.MOV R3, RZ, RZ, -R3 ;  /* 0x000000ffff037224 */ /* 0x000fe400078e0a03 */
[----:B------:R-:W-:-:S04]  /*9a10*/  IMAD.HI.U32 R8, R28, R7, RZ ;  /* 0x000000071c087227 */ /* 0x000fc800078e00ff */
[C---:B------:R-:W-:Y:S01]  /*9a20*/  IMAD.HI.U32 R9, R28.reuse, R6, RZ ;  /* 0x000000061c097227 */ /* 0x040fe200078e00ff */
[----:B----4-:R-:W-:Y:S02]  /*9a30*/  IABS R4, R13 ;  /* 0x0000000d00047213 */ /* 0x010fe40000000000 */
[----:B------:R-:W4:Y:S01]  /*9a40*/  LDL R13, [R1+0x39c8] ;  /* 0x0039c800010d7983 */ /* 0x000f220000100800 */
[----:B------:R-:W-:Y:S02]  /*9a50*/  IMAD R2, R29, R3, R2 ;  /* 0x000000031d027224 */ /* 0x000fe400078e0202 */
[----:B------:R-:W-:-:S04]  /*9a60*/  IMAD.HI.U32 R5, R28, R4, RZ ;  /* 0x000000041c057227 */ /* 0x000fc800078e00ff */
[----:B------:R-:W-:Y:S02]  /*9a70*/  IMAD.MOV R8, RZ, RZ, -R8 ;  /* 0x000000ffff087224 */ /* 0x000fe400078e0a08 */
[----:B------:R-:W-:Y:S02]  /*9a80*/  IMAD.MOV R9, RZ, RZ, -R9 ;  /* 0x000000ffff097224 */ /* 0x000fe400078e0a09 */
[----:B------:R-:W-:Y:S02]  /*9a90*/  IMAD.MOV R5, RZ, RZ, -R5 ;  /* 0x000000ffff057224 */ /* 0x000fe400078e0a05 */
[C---:B------:R-:W-:Y:S02]  /*9aa0*/  IMAD R7, R29.reuse, R8, R7 ;  /* 0x000000081d077224 */ /* 0x040fe400078e0207 */
[C---:B------:R-:W-:Y:S01]  /*9ab0*/  IMAD R6, R29.reuse, R9, R6 ;  /* 0x000000091d067224 */ /* 0x040fe200078e0206 */
[----:B---3--:R-:W-:Y:S02]  /*9ac0*/  IABS R0, R14 ;  /* 0x0000000e00007213 */ /* 0x008fe40000000000 */
[----:B------:R-:W3:Y:S03]  /*9ad0*/  LDL R14, [R1+0x39c0] ;  /* 0x0039c000010e7983 */ /* 0x000ee60000100800 */
        /* <DEDUP_REMOVED lines=8> */
[----:B------:R-:W3:Y:S04]  /*9b60*/  LDL R18, [R1+0x39c4] ;  /* 0x0039c40001127983 */ /* 0x000ee80000100800 */
[----:B------:R5:W-:Y:S04]  /*9b70*/  STL [R1+0x5b4], R4 ;  /* 0x0005b40401007387 */ /* 0x000be80000100800 */
[----:B------:R4:W-:Y:S01]  /*9b80*/  STL [R1+0x5b8], R0 ;  /* 0x0005b80001007387 */ /* 0x0009e20000100800 */
[----:B--2---:R-:W-:-:S03]  /*9b90*/  IABS R8, R15 ;  /* 0x0000000f00087213 */ /* 0x004fc60000000000 */
[----:B------:R-:W2:Y:S01]  /*9ba0*/  LDL R15, [R1+0x39bc] ;  /* 0x0039bc00010f7983 */ /* 0x000ea20000100800 */
[----:B-1----:R-:W-:-:S03]  /*9bb0*/  IABS R6, R17 ;  /* 0x0000001100067213 */ /* 0x002fc60000000000 */
[----:B------:R-:W2:Y:S01]  /*9bc0*/  LDL R17, [R1+0x39b8] ;  /* 0x0039b80001117983 */ /* 0x000ea20000100800 */
        /* <DEDUP_REMOVED lines=10> */
[----:B----4-:R-:W-:Y:S01]  /*9c70*/  IABS R0, R13 ;  /* 0x0000000d00007213 */ /* 0x010fe20000000000 */
[----:B------:R-:W-:Y:S01]  /*9c80*/  IMAD R6, R29, R7, R6 ;  /* 0x000000071d067224 */ /* 0x000fe200078e0206 */
[----:B------:R-:W4:Y:S01]  /*9c90*/  LDL R13, [R1+0x39b4] ;  /* 0x0039b400010d7983 */ /* 0x000f220000100800 */
[----:B------:R-:W-:-:S03]  /*9ca0*/  IMAD.HI.U32 R5, R28, R4, RZ ;  /* 0x000000041c057227 */ /* 0x000fc600078e00ff */
[----:B------:R3:W-:Y:S01]  /*9cb0*/  STL [R1+0x5b0], R2 ;  /* 0x0005b00201007387 */ /* 0x0007e20000100800 */
[----:B------:R-:W-:-:S03]  /*9cc0*/  IMAD.HI.U32 R3, R28, R0, RZ ;  /* 0x000000001c037227 */ /* 0x000fc600078e00ff */
[----:B------:R-:W-:Y:S04]  /*9cd0*/  STL [R1+0x594], R8 ;  /* 0x0005940801007387 */ /* 0x000fe80000100800 */
[----:B------:R2:W-:Y:S01]  /*9ce0*/  STL [R1+0x59c], R6 ;  /* 0x00059c0601007387 */ /* 0x0005e20000100800 */
[----:B------:R-:W-:Y:S02]  /*9cf0*/  IMAD.MOV R5, RZ, RZ, -R5 ;  /* 0x000000ffff057224 */ /* 0x000fe400078e0a05 */
[----:B------:R-:W-:Y:S01]  /*9d00*/  IMAD.MOV R3, RZ, RZ, -R3 ;  /* 0x000000ffff037224 */ /* 0x000fe200078e0a03 */
[----:B---3--:R-:W-:Y:S02]  /*9d10*/  IABS R2, R14 ;  /* 0x0000000e00027213 */ /* 0x008fe40000000000 */
[----:B------:R-:W3:Y:S01]  /*9d20*/  LDL R14, [R1+0x39ac] ;  /* 0x0039ac00010e7983 */ /* 0x000ee20000100800 */
[----:B------:R-:W-:-:S02]  /*9d30*/  IMAD R4, R29, R5, R4 ;  /* 0x000000051d047224 */ /* 0x000fc400078e0204 */
[----:B------:R-:W-:-:S03]  /*9d40*/  IMAD R0, R29, R3, R0 ;  /* 0x000000031d007224 */ /* 0x000fc600078e0200 */
[----:B------:R0:W-:Y:S04]  /*9d50*/  STL [R1+0x5a4], R4 ;  /* 0x0005a40401007387 */ /* 0x0001e80000100800 */
[----:B------:R5:W-:Y:S01]  /*9d60*/  STL [R1+0x5a8], R0 ;  /* 0x0005a80001007387 */ /* 0x000be20000100800 */
[----:B------:R-:W-:-:S03]  /*9d70*/  IABS R7, R18 ;  /* 0x0000001200077213 */ /* 0x000fc60000000000 */
[----:B------:R-:W3:Y:S01]  /*9d80*/  LDL R18, [R1+0x39a8] ;  /* 0x0039a80001127983 */ /* 0x000ee20000100800 */
[----:B--2---:R-:W-:-:S03]  /*9d90*/  IABS R6, R15 ;  /* 0x0000000f00067213 */ /* 0x004fc60000000000 */
[----:B------:R-:W2:Y:S01]  /*9da0*/  LDL R15, [R1+0x39a0] ;  /* 0x0039a000010f7983 */ /* 0x000ea20000100800 */
[----:B0-----:R-:W-:-:S03]  /*9db0*/  IABS R4, R17 ;  /* 0x0000001100047213 */ /* 0x001fc60000000000 */
[----:B------:R-:W2:Y:S01]  /*9dc0*/  LDL R17, [R1+0x39a4] ;  /* 0x0039a40001117983 */ /* 0x000ea20000100800 */
[----:B-----5:R-:W-:-:S03]  /*9dd0*/  IABS R0, R11 ;  /* 0x0000000b00007213 */ /* 0x020fc60000000000 */
        /* <DEDUP_REMOVED lines=17> */
[----:B------:R-:W-:Y:S04]  /*9ef0*/  STL [R1+0x598], R7 ;  /* 0x0005980701007387 */ /* 0x000fe80000100800 */
[----:B------:R0:W-:Y:S01]  /*9f00*/  STL [R1+0x584], R6 ;  /* 0x0005840601007387 */ /* 0x0001e20000100800 */
[----:B----4-:R-:W-:-:S03]  /*9f10*/  IABS R2, R13 ;  /* 0x0000000d00027213 */ /* 0x010fc60000000000 */
[----:B------:R-:W4:Y:S01]  /*9f20*/  LDL R13, [R1+0x3998] ;  /* 0x00399800010d7983 */ /* 0x000f220000100800 */
[----:B---3--:R-:W-:-:S03]  /*9f30*/  IABS R8, R14 ;  /* 0x0000000e00087213 */ /* 0x008fc60000000000 */
[----:B------:R2:W-:Y:S04]  /*9f40*/  STL [R1+0x58c], R4 ;  /* 0x00058c0401007387 */ /* 0x0005e80000100800 */
[----:B------:R1:W-:Y:S04]  /*9f50*/  STL [R1+0x590], R0 ;  /* 0x0005900001007387 */ /* 0x0003e80000100800 */
[----:B------:R-:W3:Y:S01]  /*9f60*/  LDL R14, [R1+0x3990] ;  /* 0x00399000010e7983 */ /* 0x000ee20000100800 */
[----:B0-----:R-:W-:-:S03]  /*9f70*/  IABS R6, R18 ;  /* 0x0000001200067213 */ /* 0x001fc60000000000 */
[----:B------:R-:W3:Y:S01]  /*9f80*/  LDL R18, [R1+0x3994] ;  /* 0x0039940001127983 */ /* 0x000ee20000100800 */
        /* <DEDUP_REMOVED lines=10> */
[----:B------:R-:W2:Y:S01]  /*a030*/  LDL R15, [R1+0x398c] ;  /* 0x00398c00010f7983 */ /* 0x000ea20000100800 */
[----:B-1----:R-:W-:-:S03]  /*a040*/  IABS R0, R17 ;  /* 0x0000001100007213 */ /* 0x002fc60000000000 */
[----:B------:R-:W2:Y:S04]  /*a050*/  LDL R17, [R1+0x3988] ;  /* 0x0039880001117983 */ /* 0x000ea80000100800 */
        /* <DEDUP_REMOVED lines=13> */
[----:B----4-:R-:W-:-:S03]  /*a130*/  IABS R7, R13 ;  /* 0x0000000d00077213 */ /* 0x010fc60000000000 */
[----:B------:R-:W4:Y:S01]  /*a140*/  LDL R13, [R1+0x3984] ;  /* 0x00398400010d7983 */ /* 0x000f220000100800 */
[----:B---3--:R-:W-:-:S03]  /*a150*/  IABS R6, R14 ;  /* 0x0000000e00067213 */ /* 0x008fc60000000000 */
[----:B------:R-:W3:Y:S01]  /*a160*/  LDL R14, [R1+0x3978] ;  /* 0x00397800010e7983 */ /* 0x000ee20000100800 */
[----:B0-----:R-:W-:-:S03]  /*a170*/  IABS R4, R18 ;  /* 0x0000001200047213 */ /* 0x001fc60000000000 */
[----:B------:R-:W3:Y:S01]  /*a180*/  LDL R18, [R1+0x397c] ;  /* 0x00397c0001127983 */ /* 0x000ee20000100800 */
[----:B------:R-:W-:-:S04]  /*a190*/  IMAD.HI.U32 R3, R28, R2, RZ ;  /* 0x000000021c037227 */ /* 0x000fc800078e00ff */
[----:B------:R-:W-:Y:S02]  /*a1a0*/  IMAD.MOV R3, RZ, RZ, -R3 ;  /* 0x000000ffff037224 */ /* 0x000fe400078e0a03 */
        /* <DEDUP_REMOVED lines=19> */
[----:B------:R-:W2:Y:S04]  /*a2e0*/  LDL R17, [R1+0x3974] ;  /* 0x0039740001117983 */ /* 0x000ea80000100800 */
[----:B------:R3:W-:Y:S04]  /*a2f0*/  STL [R1+0x564], R4 ;  /* 0x0005640401007387 */ /* 0x0007e80000100800 */
        /* <DEDUP_REMOVED lines=8> */
[----:B------:R-:W-:Y:S01]  /*a380*/  IMAD R8, R29, R9, R8 ;  /* 0x000000091d087224 */ /* 0x000fe200078e0208 */
[----:B----4-:R-:W-:Y:S02]  /*a390*/  IABS R6, R13 ;  /* 0x0000000d00067213 */ /* 0x010fe40000000000 */
[----:B------:R-:W4:Y:S03]  /*a3a0*/  LDL R13, [R1+0x396c] ;  /* 0x00396c00010d7983 */ /* 0x000f260000100800 */
[----:B------:R-:W-:Y:S01]  /*a3b0*/  IMAD.HI.U32 R7, R28, R6, RZ ;  /* 0x000000061c077227 */ /* 0x000fe200078e00ff */
[----:B---3--:R-:W-:-:S02]  /*a3c0*/  IABS R4, R14 ;  /* 0x0000000e00047213 */ /* 0x008fc40000000000 */
[----:B------:R-:W3:Y:S01]  /*a3d0*/  LDL R14, [R1+0x3960] ;  /* 0x00396000010e7983 */ /* 0x000ee20000100800 */
[----:B------:R-:W-:Y:S01]  /*a3e0*/  IMAD.MOV R7, RZ, RZ, -R7 ;  /* 0x000000ffff077224 */ /* 0x000fe200078e0a07 */
[----:B0-----:R-:W-:-:S03]  /*a3f0*/  IABS R0, R18 ;  /* 0x0000001200007213 */ /* 0x001fc60000000000 */
[----:B------:R-:W-:Y:S01]  /*a400*/  IMAD R6, R29, R7, R6 ;  /* 0x000000071d067224 */ /* 0x000fe200078e0206 */
        /* <DEDUP_REMOVED lines=12> */
[----:B------:R4:W-:Y:S01]  /*a4d0*/  STL [R1+0x554], R4 ;  /* 0x0005540401007387 */ /* 0x0009e20000100800 */
[----:B------:R-:W-:-:S03]  /*a4e0*/  IABS R7, R17 ;  /* 0x0000001100077213 */ /* 0x000fc60000000000 */
[----:B------:R-:W2:Y:S04]  /*a4f0*/  LDL R17, [R1+0x395c] ;  /* 0x00395c0001117983 */ /* 0x000ea80000100800 */
[----:B------:R3:W-:Y:S01]  /*a500*/  STL [R1+0x558], R0 ;  /* 0x0005580001007387 */ /* 0x0007e20000100800 */
[----:B-----5:R-:W-:-:S03]  /*a510*/  IABS R6, R11 ;  /* 0x0000000b00067213 */ /* 0x020fc60000000000 */
[----:B------:R-:W5:Y:S01]  /*a520*/  LDL R11, [R1+0x3950] ;  /* 0x00395000010b7983 */ /* 0x000f620000100800 */
[----:B------:R-:W-:-:S04]  /*a530*/  IMAD.HI.U32 R3, R28, R2, RZ ;  /* 0x000000021c037227 */ /* 0x000fc800078e00ff */
        /* <DEDUP_REMOVED lines=13> */
[----:B------:R-:W-:Y:S02]  /*a610*/  IMAD.MOV R5, RZ, RZ, -R5 ;  /* 0x000000ffff057224 */ /* 0x000fe400078e0a05 */
[----:B------:R-:W-:-:S04]  /*a620*/  IMAD.HI.U32 R3, R28, R0, RZ ;  /* 0x000000001c037227 */ /* 0x000fc800078e00ff */
[----:B------:R-:W-:Y:S02]  /*a630*/  IMAD.MOV R3, RZ, RZ, -R3 ;  /* 0x000000ffff037224 */ /* 0x000fe400078e0a03 */
[C---:B------:R-:W-:Y:S01]  /*a640*/  IMAD R4, R29.reuse, R5, R4 ;  /* 0x000000051d047224 */ /* 0x040fe200078e0204 */
[----:B------:R0:W-:Y:S01]  /*a650*/  STL [R1+0x550], R2 ;  /* 0x0005500201007387 */ /* 0x0001e20000100800 */
[----:B------:R-:W-:-:S03]  /*a660*/  IMAD R0, R29, R3, R0 ;  /* 0x000000031d007224 */ /* 0x000fc600078e0200 */
[----:B------:R-:W-:Y:S04]  /*a670*/  STL [R1+0x548], R7 ;  /* 0x0005480701007387 */ /* 0x000fe80000100800 */
[----:B------:R-:W-:Y:S01]  /*a680*/  STL [R1+0x534], R6 ;  /* 0x0005340601007387 */ /* 0x000fe20000100800 */
[----:B0-----:R-:W-:-:S03]  /*a690*/  IABS R2, R18 ;  /* 0x0000001200027213 */ /* 0x001fc60000000000 */
[----:B------:R5:W-:Y:S04]  /*a6a0*/  STL [R1+0x53c], R4 ;  /* 0x00053c0401007387 */ /* 0x000be80000100800 */
[----:B------:R-:W3:Y:S04]  /*a6b0*/  LDL R18, [R1+0x394c] ;  /* 0x00394c0001127983 */ /* 0x000ee80000100800 */
[----:B------:R4:W-:Y:S01]  /*a6c0*/  STL [R1+0x540], R0 ;  /* 0x0005400001007387 */ /* 0x0009e20000100800 */
[----:B--2---:R-:W-:-:S03]  /*a6d0*/  IABS R8, R15 ;  /* 0x0000000f00087213 */ /* 0x004fc60000000000 */
[----:B------:R-:W2:Y:S04]  /*a6e0*/  LDL R16, [R1+0x3944] ;  /* 0x0039440001107983 */ /* 0x000ea80000100800 */
[----:B------:R-:W2:Y:S01]  /*a6f0*/  LDL R15, [R1+0x3940] ;  /* 0x00394000010f7983 */ /* 0x000ea20000100800 */
[----:B-----5:R-:W-:-:S03]  /*a700*/  IABS R4, R11 ;  /* 0x0000000b00047213 */ /* 0x020fc60000000000 */
[----:B------:R-:W5:Y:S01]  /*a710*/  LDL R11, [R1+0x3938] ;  /* 0x00393800010b7983 */ /* 0x000f620000100800 */
[----:B------:R-:W-:Y:S01]  /*a720*/  IABS R6, R17 ;  /* 0x0000001100067213 */ /* 0x000fe20000000000 */
[C---:B------:R-:W-:Y:S02]  /*a730*/  IMAD.HI.U32 R3, R28.reuse, R2, RZ ;  /* 0x000000021c037227 */ /* 0x040fe400078e00ff */
[----:B------:R-:W5:Y:S02]  /*a740*/  LDL R17, [R1+0x393c] ;  /* 0x00393c0001117983 */ /* 0x000f640000100800 */
[----:B------:R-:W-:-:S04]  /*a750*/  IMAD.HI.U32 R9, R28, R8, RZ ;  /* 0x000000081c097227 */ /* 0x000fc800078e00ff */
[----:B------:R-:W-:-:S04]  /*a760*/  IMAD.HI.U32 R7, R28, R6, RZ ;  /* 0x000000061c077227 */ /* 0x000fc800078e00ff */
[----:B------:R-:W-:Y:S02]  /*a770*/  IMAD.MOV R3, RZ, RZ, -R3 ;  /* 0x000000ffff037224 */ /* 0x000fe400078e0a03 */
[----:B------:R-:W-:Y:S02]  /*a780*/  IMAD.MOV R9, RZ, RZ, -R9 ;  /* 0x000000ffff097224 */ /* 0x000fe400078e0a09 */
[----:B------:R-:W-:-:S04]  /*a790*/  IMAD.HI.U32 R5, R28, R4, RZ ;  /* 0x000000041c057227 */ /* 0x000fc800078e00ff */
[----:B------:R-:W-:Y:S02]  /*a7a0*/  IMAD.MOV R7, RZ, RZ, -R7 ;  /* 0x000000ffff077224 */ /* 0x000fe400078e0a07 */
[C---:B------:R-:W-:Y:S02]  /*a7b0*/  IMAD R2, R29.reuse, R3, R2 ;  /* 0x000000031d027224 */ /* 0x040fe400078e0202 */
[C---:B------:R-:W-:Y:S02]  /*a7c0*/  IMAD R8, R29.reuse, R9, R8 ;  /* 0x000000091d087224 */ /* 0x040fe400078e0208 */
[----:B------:R-:W-:Y:S02]  /*a7d0*/  IMAD.MOV R5, RZ, RZ, -R5 ;  /* 0x000000ffff057224 */ /* 0x000fe400078e0a05 */
[C---:B------:R-:W-:Y:S01]  /*a7e0*/  IMAD R6, R29.reuse, R7, R6 ;  /* 0x000000071d067224 */ /* 0x040fe200078e0206 */
[----:B------:R3:W-:Y:S01]  /*a7f0*/  STL [R1+0x538], R2 ;  /* 0x0005380201007387 */ /* 0x0007e20000100800 */
[----:B------:R-:W-:-:S03]  /*a800*/  IMAD R4, R29, R5, R4 ;  /* 0x000000051d047224 */ /* 0x000fc600078e0204 */
[----:B------:R-:W-:Y:S04]  /*a810*/  STL [R1+0x51c], R8 ;  /* 0x00051c0801007387 */ /* 0x000fe80000100800 */
[----:B------:R2:W-:Y:S01]  /*a820*/  STL [R1+0x524], R6 ;  /* 0x0005240601007387 */ /* 0x0005e20000100800 */
[----:B----4-:R-:W-:-:S03]  /*a830*/  IABS R0, R13 ;  /* 0x0000000d00007213 */ /* 0x010fc60000000000 */
[----:B------:R-:W4:Y:S04]  /*a840*/  LDL R13, [R1+0x3930] ;  /* 0x00393000010d7983 */ /* 0x000f280000100800 */
[----:B------:R-:W-:Y:S01]  /*a850*/  STL [R1+0x52c], R4 ;  /* 0x00052c0401007387 */ /* 0x000fe20000100800 */
[----:B------:R-:W-:Y:S01]  /*a860*/  IMAD.HI.U32 R3, R28, R0, RZ ;  /* 0x000000001c037227 */ /* 0x000fe200078e00ff */
[----:B---3--:R-:W-:Y:S02]  /*a870*/  IABS R2, R14 ;  /* 0x0000000e00027213 */ /* 0x008fe40000000000 */
[----:B------:R-:W3:Y:S01]  /*a880*/  LDL R14, [R1+0x3934] ;  /* 0x00393400010e7983 */ /* 0x000ee20000100800 */
[----:B------:R-:W-:-:S04]  /*a890*/  IMAD.MOV R3, RZ, RZ, -R3 ;  /* 0x000000ffff037224 */ /* 0x000fc800078e0a03 */
[----:B------:R-:W-:-:S05]  /*a8a0*/  IMAD R0, R29, R3, R0 ;  /* 0x000000031d007224 */ /* 0x000fca00078e0200 */
[----:B------:R5:W-:Y:S01]  /*a8b0*/  STL [R1+0x530], R0 ;  /* 0x0005300001007387 */ /* 0x000be20000100800 */
[----:B------:R-:W-:-:S03]  /*a8c0*/  IABS R7, R18 ;  /* 0x0000001200077213 */ /* 0x000fc60000000000 */
[----:B------:R-:W3:Y:S01]  /*a8d0*/  LDL R18, [R1+0x3928] ;  /* 0x0039280001127983 */ /* 0x000ee20000100800 */
[----:B--2---:R-:W-:-:S03]  /*a8e0*/  IABS R6, R15 ;  /* 0x0000000f00067213 */ /* 0x004fc60000000000 */
[----:B------:R-:W2:Y:S01]  /*a8f0*/  LDL R15, [R1+0x392c] ;  /* 0x00392c00010f7983 */ /* 0x000ea20000100800 */
[----:B-----5:R-:W-:-:S03]  /*a900*/  IABS R0, R11 ;  /* 0x0000000b00007213 */ /* 0x020fc60000000000 */
[----:B------:R-:W5:Y:S01]  /*a910*/  LDL R11, [R1+0x3920] ;  /* 0x00392000010b7983 */ /* 0x000f620000100800 */
[----:B------:R-:W-:Y:S01]  /*a920*/  IMAD.HI.U32 R3, R28, R2, RZ ;  /* 0x000000021c037227 */ /* 0x000fe200078e00ff */
[----:B------:R-:W-:-:S03]  /*a930*/  IABS R4, R16 ;  /* 0x0000001000047213 */ /* 0x000fc60000000000 */
[----:B------:R-:W-:-:S04]  /*a940*/  IMAD.HI.U32 R8, R28, R7, RZ ;  /* 0x000000071c087227 */ /* 0x000fc800078e00ff */
[----:B------:R-:W-:Y:S02]  /*a950*/  IMAD.MOV R3, RZ, RZ, -R3 ;  /* 0x000000ffff037224 */ /* 0x000fe400078e0a03 */
[----:B------:R-:W-:-:S04]  /*a960*/  IMAD.HI.U32 R9, R28, R6, RZ ;  /* 0x000000061c097227 */ /* 0x000fc800078e00ff */
[----:B------:R-:W-:-:S04]  /*a970*/  IMAD.HI.U32 R5, R28, R4, RZ ;  /* 0x000000041c057227 */ /* 0x000fc800078e00ff */
[----:B------:R-:W-:Y:S02]  /*a980*/  IMAD.MOV R8, RZ, RZ, -R8 ;  /* 0x000000ffff087224 */ /* 0x000fe400078e0a08 */
[----:B------:R-:W-:Y:S02]  /*a990*/  IMAD R2, R29, R3, R2 ;  /* 0x000000031d027224 */ /* 0x000fe400078e0202 */
[----:B------:R-:W-:Y:S02]  /*a9a0*/  IMAD.MOV R9, RZ, RZ, -R9 ;  /* 0x000000ffff097224 */ /* 0x000fe400078e0a09 */
[----:B------:R-:W-:-:S04]  /*a9b0*/  IMAD.HI.U32 R3, R28, R0, RZ ;  /* 0x000000001c037227 */ /* 0x000fc800078e00ff */
[----:B------:R-:W-:Y:S02]  /*a9c0*/  IMAD.MOV R5, RZ, RZ, -R5 ;  /* 0x000000ffff057224 */ /* 0x000fe400078e0a05 */
[C---:B------:R-:W-:Y:S02]  /*a9d0*/  IMAD R7, R29.reuse, R8, R7 ;  /* 0x000000081d077224 */ /* 0x040fe400078e0207 */
[C---:B------:R-:W-:Y:S02]  /*a9e0*/  IMAD R6, R29.reuse, R9, R6 ;  /* 0x000000091d067224 */ /* 0x040fe400078e0206 */
[----:B------:R-:W-:Y:S02]  /*a9f0*/  IMAD.MOV R3, RZ, RZ, -R3 ;  /* 0x000000ffff037224 */ /* 0x000fe400078e0a03 */
[C---:B------:R-:W-:Y:S01]  /*aa00*/  IMAD R4, R29.reuse, R5, R4 ;  /* 0x000000051d047224 */ /* 0x040fe200078e0204 */
[----:B------:R-:W-:Y:S01]  /*aa10*/  STL [R1+0x528], R2 ;  /* 0x0005280201007387 */ /* 0x000fe20000100800 */
[----:B------:R-:W-:-:S03]  /*aa20*/  IMAD R0, R29, R3, R0 ;  /* 0x000000031d007224 */ /* 0x000fc600078e0200 */
[----:B------:R-:W-:Y:S04]  /*aa30*/  STL [R1+0x520], R7 ;  /* 0x0005200701007387 */ /* 0x000fe80000100800 */
[----:B------:R3:W-:Y:S01]  /*aa40*/  STL [R1+0x50c], R6 ;  /* 0x00050c0601007387 */ /* 0x0007e20000100800 */
[----:B----4-:R-:W-:-:S03]  /*aa50*/  IABS R8, R13 ;  /* 0x0000000d00087213 */ /* 0x010fc60000000000 */
[----:B------:R0:W-:Y:S04]  /*aa60*/  STL [R1+0x514], R4 ;  /* 0x0005140401007387 */ /* 0x0001e80000100800 */
[----:B------:R-:W4:Y:S04]  /*aa70*/  LDL R13, [R1+0x3924] ;  /* 0x00392400010d7983 */ /* 0x000f280000100800 */
[----:B------:R2:W-:Y:S01]  /*aa80*/  STL [R1+0x518], R0 ;  /* 0x0005180001007387 */ /* 0x0005e20000100800 */
[----:B---3--:R-:W-:-:S03]  /*aa90*/  IABS R6, R14 ;  /* 0x0000000e00067213 */ /* 0x008fc60000000000 */
[----:B------:R-:W3:Y:S01]  /*aaa0*/  LDL R14, [R1+0x3918] ;  /* 0x00391800010e7983 */ /* 0x000ee20000100800 */
[----:B------:R-:W-:-:S03]  /*aab0*/  IABS R2, R17 ;  /* 0x0000001100027213 */ /* 0x000fc60000000000 */
[----:B------:R-:W3:Y:S02]  /*aac0*/  LDL R17, [R1+0x391c] ;  /* 0x00391c0001117983 */ /* 0x000ee40000100800 */
[----:B------:R-:W-:-:S04]  /*aad0*/  IMAD.HI.U32 R3, R28, R2, RZ ;  /* 0x000000021c037227 */ /* 0x000fc800078e00ff */
[----:B------:R-:W-:-:S04]  /*aae0*/  IMAD.HI.U32 R9, R28, R8, RZ ;  /* 0x000000081c097227 */ /* 0x000fc800078e00ff */
[----:B------:R-:W-:Y:S01]  /*aaf0*/  IMAD.HI.U32 R7, R28, R6, RZ ;  /* 0x000000061c077227 */ /* 0x000fe200078e00ff */
[----:B0-----:R-:W-:-:S03]  /*ab00*/  IABS R4, R18 ;  /* 0x0000001200047213 */ /* 0x001fc60000000000 */
[----:B------:R-:W-:Y:S02]  /*ab10*/  IMAD.MOV R3, RZ, RZ, -R3 ;  /* 0x000000ffff037224 */ /* 0x000fe400078e0a03 */
[----:B------:R-:W-:Y:S02]  /*ab20*/  IMAD.MOV R9, RZ, RZ, -R9 ;  /* 0x000000ffff097224 */ /* 0x000fe400078e0a09 */
[----:B------:R-:W-:-:S04]  /*ab30*/  IMAD.HI.U32 R5, R28, R4, RZ ;  /* 0x000000041c057227 */ /* 0x000fc800078e00ff */
[----:B------:R-:W-:Y:S02]  /*ab40*/  IMAD.MOV R7, RZ, RZ, -R7 ;  /* 0x000000ffff077224 */ /* 0x000fe400078e0a07 */
[C---:B------:R-:W-:Y:S02]  /*ab50*/  IMAD R2, R29.reuse, R3, R2 ;  /* 0x000000031d027224 */ /* 0x040fe400078e0202 */
[----:B------:R-:W-:Y:S02]  /*ab60*/  IMAD.MOV R5, RZ, RZ, -R5 ;  /* 0x000000ffff057224 */ /* 0x000fe400078e0a05 */
[C---:B------:R-:W-:Y:S02]  /*ab70*/  IMAD R8, R29.reuse, R9, R8 ;  /* 0x000000091d087224 */ /* 0x040fe400078e0208 */
[C---:B------:R-:W-:Y:S02]  /*ab80*/  IMAD R6, R29.reuse, R7, R6 ;  /* 0x000000071d067224 */ /* 0x040fe400078e0206 */
[----:B------:R-:W-:Y:S01]  /*ab90*/  IMAD R27, R29, R5, R4 ;  /* 0x000000051d1b7224 */ /* 0x000fe200078e0204 */
[----:B--2---:R-:W-:-:S02]  /*aba0*/  IABS R0, R15 ;  /* 0x0000000f00007213 */ /* 0x004fc40000000000 */
[----:B------:R-:W2:Y:S04]  /*abb0*/  LDL R15, [R1+0x3910] ;  /* 0x00391000010f7983 */ /* 0x000ea80000100800 */
[----:B------:R5:W-:Y:S04]  /*abc0*/  STL [R1+0x510], R2 ;  /* 0x0005100201007387 */ /* 0x000be80000100800 */
[----:B------:R-:W2:Y:S04]  /*abd0*/  LDL R18, [R1+0x3914] ;  /* 0x0039140001127983 */ /* 0x000ea80000100800 */
[----:B------:R-:W-:Y:S04]  /*abe0*/  STL [R1+0x4f4], R8 ;  /* 0x0004f40801007387 */ /* 0x000fe80000100800 */
[----:B------:R3:W-:Y:S04]  /*abf0*/  STL [R1+0x4fc], R6 ;  /* 0x0004fc0601007387 */ /* 0x0007e80000100800 */
[----:B------:R-:W-:Y:S01]  /*ac00*/  STL [R1+0x3eb0], R27 ;  /* 0x003eb01b01007387 */ /* 0x000fe20000100800 */
[----:B-----5:R-:W-:-:S03]  /*ac10*/  IABS R2, R11 ;  /* 0x0000000b00027213 */ /* 0x020fc60000000000 */
[----:B------:R-:W5:Y:S01]  /*ac20*/  LDL R11, [R1+0x3908] ;  /* 0x00390800010b7983 */ /* 0x000f620000100800 */
[----:B------:R-:W-:-:S04]  /*ac30*/  IMAD.HI.U32 R3, R28, R0, RZ ;  /* 0x000000001c037227 */ /* 0x000fc800078e00ff */
[----:B------:R-:W-:-:S04]  /*ac40*/  IMAD.MOV R3, RZ, RZ, -R3 ;  /* 0x000000ffff037224 */ /* 0x000fc800078e0a03 */
[----:B------:R-:W-:-:S05]  /*ac50*/  IMAD R0, R29, R3, R0 ;  /* 0x000000031d007224 */ /* 0x000fca00078e0200 */
[----:B------:R2:W-:Y:S01]  /*ac60*/  STL [R1+0x508], R0 ;  /* 0x0005080001007387 */ /* 0x0005e20000100800 */
[----:B------:R-:W-:Y:S01]  /*ac70*/  IMAD.HI.U32 R3, R28, R2, RZ ;  /* 0x000000021c037227 */ /* 0x000fe200078e00ff */
[----:B----4-:R-:W-:Y:S02]  /*ac80*/  IABS R7, R13 ;  /* 0x0000000d00077213 */ /* 0x010fe40000000000 */
[----:B------:R-:W4:Y:S01]  /*ac90*/  LDL R13, [R1+0x390c] ;  /* 0x00390c00010d7983 */ /* 0x000f220000100800 */
[----:B---3--:R-:W-:-:S03]  /*aca0*/  IABS R6, R14 ;  /* 0x0000000e00067213 */ /* 0x008fc60000000000 */
[----:B------:R-:W3:Y:S01]  /*acb0*/  LDL R14, [R1+0x3900] ;  /* 0x00390000010e7983 */ /* 0x000ee20000100800 */
[----:B------:R-:W-:-:S03]  /*acc0*/  IABS R4, R17 ;  /* 0x0000001100047213 */ /* 0x000fc60000000000 */
[----:B------:R-:W3:Y:S01]  /*acd0*/  LDL R17, [R1+0x3904] ;  /* 0x0039040001117983 */ /* 0x000ee20000100800 */
        /* <DEDUP_REMOVED lines=32> */
[----:B------:R-:W4:Y:S01]  /*aee0*/  LDL R13, [R1+0x38f4] ;  /* 0x0038f400010d7983 */ /* 0x000f220000100800 */
[----:B---3--:R-:W-:-:S03]  /*aef0*/  IABS R4, R14 ;  /* 0x0000000e00047213 */ /* 0x008fc60000000000 */
[----:B------:R-:W3:Y:S01]  /*af00*/  LDL R14, [R1+0x38e8] ;  /* 0x0038e800010e7983 */ /* 0x000ee20000100800 */
[----:B------:R-:W-:-:S04]  /*af10*/  IMAD.HI.U32 R7, R28, R6, RZ ;  /* 0x000000061c077227 */ /* 0x000fc800078e00ff */
[----:B------:R-:W-:Y:S01]  /*af20*/  IMAD.MOV R7, RZ, RZ, -R7 ;  /* 0x000000ffff077224 */ /* 0x000fe200078e0a07 */
[----:B0-----:R-:W-:Y:S02]  /*af30*/  IABS R0, R17 ;  /* 0x0000001100007213 */ /* 0x001fe40000000000 */
[----:B------:R-:W3:Y:S01]  /*af40*/  LDL R17, [R1+0x38ec] ;  /* 0x0038ec0001117983 */ /* 0x000ee20000100800 */
[----:B------:R-:W-:-:S03]  /*af50*/  IMAD R6, R29, R7, R6 ;  /* 0x000000071d067224 */ /* 0x000fc600078e0206 */
        /* <DEDUP_REMOVED lines=13> */
[----:B-----5:R-:W-:-:S03]  /*b030*/  IABS R6, R11 ;  /* 0x0000000b00067213 */ /* 0x020fc60000000000 */
[----:B------:R-:W5:Y:S01]  /*b040*/  LDL R11, [R1+0x38d8] ;  /* 0x0038d800010b7983 */ /* 0x000f620000100800 */
[----:B------:R-:W-:-:S03]  /*b050*/  IABS R7, R18 ;  /* 0x0000001200077213 */ /* 0x000fc60000000000 */
        /* <DEDUP_REMOVED lines=15> */
[----:B------:R-:W-:-:S04]  /*b150*/  IMAD.HI.U32 R3, R28, R0, RZ ;  /* 0x000000001c037227 */ /* 0x000fc800078e00ff */
[----:B------:R-:W-:Y:S02]  /*b160*/  IMAD.MOV R5, RZ, RZ, -R5 ;  /* 0x000000ffff057224 */ /* 0x000fe400078e0a05 */
[----:B------:R-:W-:Y:S01]  /*b170*/  IMAD.MOV R3, RZ, RZ, -R3 ;  /* 0x000000ffff037224 */ /* 0x000fe200078e0a03 */
[----:B------:R0:W-:Y:S01]  /*b180*/  STL [R1+0x4d8], R2 ;  /* 0x0004d80201007387 */ /* 0x0001e20000100800 */
[C---:B------:R-:W-:Y:S02]  /*b190*/  IMAD R4, R29.reuse, R5, R4 ;  /* 0x000000051d047224 */ /* 0x040fe400078e0204 */
[----:B------:R-:W-:Y:S01]  /*b1a0*/  IMAD R0, R29, R3, R0 ;  /* 0x000000031d007224 */ /* 0x000fe200078e0200 */
[----:B------:R-:W-:Y:S04]  /*b1b0*/  STL [R1+0x4d0], R7 ;  /* 0x0004d00701007387 */ /* 0x000fe80000100800 */
[----:B------:R-:W-:Y:S01]  /*b1c0*/  STL [R1+0x4bc], R6 ;  /* 0x0004bc0601007387 */ /* 0x000fe20000100800 */
[----:B0-----:R-:W-:-:S03]  /*b1d0*/  IABS R2, R17 ;  /* 0x0000001100027213 */ /* 0x001fc60000000000 */
[----:B------:R-:W3:Y:S04]  /*b1e0*/  LDL R17, [R1+0x38dc] ;  /* 0x0038dc0001117983 */ /* 0x000ee80000100800 */
[----:B------:R5:W-:Y:S04]  /*b1f0*/  STL [R1+0x4c4], R4 ;  /* 0x0004c40401007387 */ /* 0x000be80000100800 */
[----:B------:R4:W-:Y:S01]  /*b200*/  STL [R1+0x4c8], R0 ;  /* 0x0004c80001007387 */ /* 0x0009e20000100800 */
[----:B--2---:R-:W-:-:S03]  /*b210*/  IABS R8, R15 ;  /* 0x0000000f00087213 */ /* 0x004fc60000000000 */
[----:B------:R-:W2:Y:S01]  /*b220*/  LDL R15, [R1+0x38d0] ;  /* 0x0038d000010f7983 */ /* 0x000ea20000100800 */
        /* <DEDUP_REMOVED lines=16> */
[----:B----4-:R-:W-:Y:S02]  /*b330*/  IABS R0, R13 ;  /* 0x0000000d00007213 */ /* 0x010fe40000000000 */
[----:B------:R-:W4:Y:S04]  /*b340*/  LDL R13, [R1+0x38cc] ;  /* 0x0038cc00010d7983 */ /* 0x000f280000100800 */
[----:B------:R3:W-:Y:S04]  /*b350*/  STL [R1+0x4c0], R2 ;  /* 0x0004c00201007387 */ /* 0x0007e80000100800 */
[----:B------:R-:W-:Y:S04]  /*b360*/  STL [R1+0x4a4], R8 ;  /* 0x0004a40801007387 */ /* 0x000fe80000100800 */
[----:B------:R2:W-:Y:S01]  /*b370*/  STL [R1+0x4ac], R6 ;  /* 0x0004ac0601007387 */ /* 0x0005e20000100800 */
[----:B---3--:R-:W-:-:S03]  /*b380*/  IABS R2, R14 ;  /* 0x0000000e00027213 */ /* 0x008fc60000000000 */
[----:B------:R-:W3:Y:S01]  /*b390*/  LDL R14, [R1+0x38c0] ;  /* 0x0038c000010e7983 */ /* 0x000ee20000100800 */
[----:B------:R-:W-:-:S04]  /*b3a0*/  IMAD.HI.U32 R3, R28, R0, RZ ;  /* 0x000000001c037227 */ /* 0x000fc800078e00ff */
[----:B------:R-:W-:Y:S01]  /*b3b0*/  IMAD.MOV R3, RZ, RZ, -R3 ;  /* 0x000000ffff037224 */ /* 0x000fe200078e0a03 */
[----:B------:R-:W-:Y:S03]  /*b3c0*/  STL [R1+0x4b4], R4 ;  /* 0x0004b40401007387 */ /* 0x000fe60000100800 */
[----:B------:R-:W-:Y:S01]  /*b3d0*/  IMAD R0, R29, R3, R0 ;  /* 0x000000031d007224 */ /* 0x000fe200078e0200 */
[----:B------:R-:W-:Y:S02]  /*b3e0*/  IABS R7, R17 ;  /* 0x0000001100077213 */ /* 0x000fe40000000000 */
[----:B------:R-:W3:Y:S04]  /*b3f0*/  LDL R17, [R1+0x38c4] ;  /* 0x0038c40001117983 */ /* 0x000ee80000100800 */
[----:B------:R5:W-:Y:S01]  /*b400*/  STL [R1+0x4b8], R0 ;  /* 0x0004b80001007387 */ /* 0x000be20000100800 */
[----:B--2---:R-:W-:-:S03]  /*b410*/  IABS R6, R15 ;  /* 0x0000000f00067213 */ /* 0x004fc60000000000 */
[----:B------:R-:W2:Y:S01]  /*b420*/  LDL R15, [R1+0x38b8] ;  /* 0x0038b800010f7983 */ /* 0x000ea20000100800 */
        /* <DEDUP_REMOVED lines=21> */
[----:B------:R0:W-:Y:S04]  /*b580*/  STL [R1+0x494], R6 ;  /* 0x0004940601007387 */ /* 0x0001e80000100800 */
[----:B------:R2:W-:Y:S01]  /*b590*/  STL [R1+0x49c], R4 ;  /* 0x00049c0401007387 */ /* 0x0005e20000100800 */
[----:B----4-:R-:W-:-:S03]  /*b5a0*/  IABS R2, R13 ;  /* 0x0000000d00027213 */ /* 0x010fc60000000000 */
[----:B------:R-:W4:Y:S04]  /*b5b0*/  LDL R13, [R1+0x38b4] ;  /* 0x0038b400010d7983 */ /* 0x000f280000100800 */
[----:B------:R-:W-:Y:S01]  /*b5c0*/  STL [R1+0x4a0], R0 ;  /* 0x0004a00001007387 */ /* 0x000fe20000100800 */
[----:B---3--:R-:W-:-:S03]  /*b5d0*/  IABS R8, R14 ;  /* 0x0000000e00087213 */ /* 0x008fc60000000000 */
[----:B------:R-:W3:Y:S04]  /*b5e0*/  LDL R16, [R1+0x38ac] ;  /* 0x0038ac0001107983 */ /* 0x000ee80000100800 */
[----:B------:R-:W3:Y:S01]  /*b5f0*/  LDL R14, [R1+0x38a8] ;  /* 0x0038a800010e7983 */ /* 0x000ee20000100800 */
[----:B------:R-:W-:-:S04]  /*b600*/  IMAD.HI.U32 R3, R28, R2, RZ ;  /* 0x000000021c037227 */ /* 0x000fc800078e00ff */
[----:B------:R-:W-:Y:S01]  /*b610*/  IMAD.HI.U32 R9, R28, R8, RZ ;  /* 0x000000081c097227 */ /* 0x000fe200078e00ff */
[----:B0-----:R-:W-:-:S03]  /*b620*/  IABS R6, R17 ;  /* 0x0000001100067213 */ /* 0x001fc60000000000 */
[----:B------:R-:W-:Y:S01]  /*b630*/  IMAD.MOV R3, RZ, RZ, -R3 ;  /* 0x000000ffff037224 */ /* 0x000fe200078e0a03 */
[----:B------:R-:W3:Y:S01]  /*b640*/  LDL R17, [R1+0x38a4] ;  /* 0x0038a40001117983 */ /* 0x000ee20000100800 */
[----:B------:R-:W-:-:S04]  /*b650*/  IMAD.HI.U32 R7, R28, R6, RZ ;  /* 0x000000061c077227 */ /* 0x000fc800078e00ff */
[----:B------:R-:W-:Y:S02]  /*b660*/  IMAD.MOV R9, RZ, RZ, -R9 ;  /* 0x000000ffff097224 */ /* 0x000fe400078e0a09 */
[----:B------:R-:W-:Y:S02]  /*b670*/  IMAD.MOV R7, RZ, RZ, -R7 ;  /* 0x000000ffff077224 */ /* 0x000fe400078e0a07 */
[C---:B------:R-:W-:Y:S02]  /*b680*/  IMAD R2, R29.reuse, R3, R2 ;  /* 0x000000031d027224 */ /* 0x040fe400078e0202 */
[C---:B------:R-:W-:Y:S02]  /*b690*/  IMAD R8, R29.reuse, R9, R8 ;  /* 0x000000091d087224 */ /* 0x040fe400078e0208 */
[----:B------:R-:W-:Y:S01]  /*b6a0*/  IMAD R6, R29, R7, R6 ;  /* 0x000000071d067224 */ /* 0x000fe200078e0206 */
[----:B--2---:R-:W-:Y:S02]  /*b6b0*/  IABS R4, R15 ;  /* 0x0000000f00047213 */ /* 0x004fe40000000000 */
[----:B------:R-:W2:Y:S04]  /*b6c0*/  LDL R15, [R1+0x38a0] ;  /* 0x0038a000010f7983 */ /* 0x000ea80000100800 */
[----:B------:R5:W-:Y:S04]  /*b6d0*/  STL [R1+0x498], R2 ;  /* 0x0004980201007387 */ /* 0x000be80000100800 */
[----:B------:R-:W-:Y:S04]  /*b6e0*/  STL [R1+0x47c], R8 ;  /* 0x00047c0801007387 */ /* 0x000fe80000100800 */
[----:B------:R3:W-:Y:S01]  /*b6f0*/  STL [R1+0x484], R6 ;  /* 0x0004840601007387 */ /* 0x0007e20000100800 */
[----:B-----5:R-:W-:-:S03]  /*b700*/  IABS R2, R11 ;  /* 0x0000000b00027213 */ /* 0x020fc60000000000 */
[----:B------:R-:W5:Y:S01]  /*b710*/  LDL R11, [R1+0x3898] ;  /* 0x00389800010b7983 */ /* 0x000f620000100800 */
[----:B------:R-:W-:Y:S01]  /*b720*/  IMAD.HI.U32 R5, R28, R4, RZ ;  /* 0x000000041c057227 */ /* 0x000fe200078e00ff */
[----:B------:R-:W-:-:S03]  /*b730*/  IABS R0, R18 ;  /* 0x0000001200007213 */ /* 0x000fc60000000000 */
[----:B------:R-:W-:Y:S02]  /*b740*/  IMAD.MOV R5, RZ, RZ, -R5 ;  /* 0x000000ffff057224 */ /* 0x000fe400078e0a05 */
[----:B------:R-:W-:-:S04]  /*b750*/  IMAD.HI.U32 R3, R28, R0, RZ ;  /* 0x000000001c037227 */ /* 0x000fc800078e00ff */
[----:B------:R-:W-:Y:S02]  /*b760*/  IMAD.MOV R3, RZ, RZ, -R3 ;  /* 0x000000ffff037224 */ /* 0x000fe400078e0a03 */
[C---:B------:R-:W-:Y:S02]  /*b770*/  IMAD R4, R29.reuse, R5, R4 ;  /* 0x000000051d047224 */ /* 0x040fe400078e0204 */
[----:B------:R-:W-:-:S03]  /*b780*/  IMAD R0, R29, R3, R0 ;  /* 0x000000031d007224 */ /* 0x000fc600078e0200 */
[----:B------:R0:W-:Y:S04]  /*b790*/  STL [R1+0x48c], R4 ;  /* 0x00048c0401007387 */ /* 0x0001e80000100800 */
[----:B------:R-:W5:Y:S04]  /*b7a0*/  LDL R18, [R1+0x389c] ;  /* 0x00389c0001127983 */ /* 0x000f680000100800 */
[----:B------:R2:W-:Y:S01]  /*b7b0*/  STL [R1+0x490], R0 ;  /* 0x0004900001007387 */ /* 0x0005e20000100800 */
[----:B------:R-:W-:Y:S01]  /*b7c0*/  IMAD.HI.U32 R3, R28, R2, RZ ;  /* 0x000000021c037227 */ /* 0x000fe200078e00ff */
[----:B----4-:R-:W-:-:S02]  /*b7d0*/  IABS R7, R13 ;  /* 0x0000000d00077213 */ /* 0x010fc40000000000 */
[----:B------:R-:W4:Y:S01]  /*b7e0*/  LDL R13, [R1+0x3894] ;  /* 0x00389400010d7983 */ /* 0x000f220000100800 */
[----:B---3--:R-:W-:-:S03]  /*b7f0*/  IABS R6, R14 ;  /* 0x0000000e00067213 */ /* 0x008fc60000000000 */
[----:B------:R-:W3:Y:S01]  /*b800*/  LDL R14, [R1+0x3890] ;  /* 0x00389000010e7983 */ /* 0x000ee20000100800 */
[----:B0-----:R-:W-:Y:S01]  /*b810*/  IABS R4, R16 ;  /* 0x0000001000047213 */ /* 0x001fe20000000000 */
        /* <DEDUP_REMOVED lines=11> */
[----:B--2---:R-:W-:Y:S02]  /*b8d0*/  IABS R0, R15 ;  /* 0x0000000f00007213 */ /* 0x004fe40000000000 */
[----:B------:R-:W2:Y:S04]  /*b8e0*/  LDL R15, [R1+0x3888] ;  /* 0x00388800010f7983 */ /* 0x000ea80000100800 */
[----:B------:R0:W-:Y:S04]  /*b8f0*/  STL [R1+0x488], R2 ;  /* 0x0004880201007387 */ /* 0x0001e80000100800 */
[----:B------:R-:W-:Y:S04]  /*b900*/  STL [R1+0x480], R7 ;  /* 0x0004800701007387 */ /* 0x000fe80000100800 */
[----:B------:R1:W-:Y:S04]  /*b910*/  STL [R1+0x46c], R6 ;  /* 0x00046c0601007387 */ /* 0x0003e80000100800 */
[----:B------:R-:W-:Y:S01]  /*b920*/  STL [R1+0x474], R4 ;  /* 0x0004740401007387 */ /* 0x000fe20000100800 */
[----:B-----5:R-:W-:-:S03]  /*b930*/  IABS R8, R11 ;  /* 0x0000000b00087213 */ /* 0x020fc60000000000 */
[----:B------:R-:W5:Y:S01]  /*b940*/  LDL R11, [R1+0x388c] ;  /* 0x00388c00010b7983 */ /* 0x000f620000100800 */
[----:B------:R-:W-:-:S04]  /*b950*/  IMAD.HI.U32 R3, R28, R0, RZ ;  /* 0x000000001c037227 */ /* 0x000fc800078e00ff */
[----:B------:R-:W-:-:S04]  /*b960*/  IMAD.MOV R3, RZ, RZ, -R3 ;  /* 0x000000ffff037224 */ /* 0x000fc800078e0a03 */
[----:B------:R-:W-:Y:S01]  /*b970*/  IMAD R0, R29, R3, R0 ;  /* 0x000000031d007224 */ /* 0x000fe200078e0200 */
[----:B0-----:R-:W-:-:S04]  /*b980*/  IABS R2, R17 ;  /* 0x0000001100027213 */ /* 0x001fc80000000000 */
[----:B------:R4:W-:Y:S01]  /*b990*/  STL [R1+0x478], R0 ;  /* 0x0004780001007387 */ /* 0x0009e20000100800 */
[----:B-1----:R-:W-:-:S03]  /*b9a0*/  IABS R6, R18 ;  /* 0x0000001200067213 */ /* 0x002fc60000000000 */
[----:B------:R-:W5:Y:S01]  /*b9b0*/  LDL R18, [R1+0x3880] ;  /* 0x0038800001127983 */ /* 0x000f620000100800 */
[----:B------:R-:W-:-:S04]  /*b9c0*/  IMAD.HI.U32 R3, R28, R2, RZ ;  /* 0x000000021c037227 */ /* 0x000fc800078e00ff */
[----:B------:R-:W-:-:S04]  /*b9d0*/  IMAD.MOV R3, RZ, RZ, -R3 ;  /* 0x000000ffff037224 */ /* 0x000fc800078e0a03 */
[----:B------:R-:W-:Y:S02]  /*b9e0*/  IMAD R2, R29, R3, R2 ;  /* 0x000000031d027224 */ /* 0x000fe400078e0202 */
[----:B------:R-:W-:Y:S01]  /*b9f0*/  IMAD.HI.U32 R9, R28, R8, RZ ;  /* 0x000000081c097227 */ /* 0x000fe200078e00ff */
[----:B----4-:R-:W-:Y:S02]  /*ba00*/  IABS R0, R13 ;  /* 0x0000000d00007213 */ /* 0x010fe40000000000 */
[----:B------:R-:W4:Y:S01]  /*ba10*/  LDL R13, [R1+0x3878] ;  /* 0x00387800010d7983 */ /* 0x000f220000100800 */
[----:B---3--:R-:W-:-:S03]  /*ba20*/  IABS R4, R14 ;  /* 0x0000000e00047213 */ /* 0x008fc60000000000 */
[----:B------:R-:W3:Y:S04]  /*ba30*/  LDL R14, [R1+0x3884] ;  /* 0x00388400010e7983 */ /* 0x000ee80000100800 */
[----:B------:R2:W-:Y:S01]  /*ba40*/  STL [R1+0x470], R2 ;  /* 0x0004700201007387 */ /* 0x0005e20000100800 */
        /* <DEDUP_REMOVED lines=13> */
[----:B------:R-:W-:Y:S04]  /*bb20*/  STL [R1+0x3ea8], R26 ;  /* 0x003ea81a01007387 */ /* 0x000fe80000100800 */
[----:B------:R0:W-:Y:S04]  /*bb30*/  STL [R1+0x45c], R6 ;  /* 0x00045c0601007387 */ /* 0x0001e80000100800 */
[----:B------:R-:W2:Y:S04]  /*bb40*/  LDL R17, [R1+0x3870] ;  /* 0x0038700001117983 */ /* 0x000ea80000100800 */
[----:B------:R-:W-:Y:S04]  /*bb50*/  STL [R1+0x464], R4 ;  /* 0x0004640401007387 */ /* 0x000fe80000100800 */
[----:B------:R4:W-:Y:S01]  /*bb60*/  STL [R1+0x468], R0 ;  /* 0x0004680001007387 */ /* 0x0009e20000100800 */
[----:B-----5:R-:W-:-:S03]  /*bb70*/  IABS R7, R11 ;  /* 0x0000000b00077213 */ /* 0x020fc60000000000 */
[----:B------:R-:W5:Y:S01]  /*bb80*/  LDL R11, [R1+0x3874] ;  /* 0x00387400010b7983 */ /* 0x000f620000100800 */
[----:B------:R-:W-:-:S04]  /*bb90*/  IMAD.HI.U32 R3, R28, R2, RZ ;  /* 0x000000021c037227 */ /* 0x000fc800078e00ff */
[----:B------:R-:W-:-:S04]  /*bba0*/  IMAD.HI.U32 R8, R28, R7, RZ ;  /* 0x000000071c087227 */ /* 0x000fc800078e00ff */
[----:B------:R-:W-:Y:S01]  /*bbb0*/  IMAD.MOV R3, RZ, RZ, -R3 ;  /* 0x000000ffff037224 */ /* 0x000fe200078e0a03 */
[----:B0-----:R-:W-:Y:S02]  /*bbc0*/  IABS R6, R18 ;  /* 0x0000001200067213 */ /* 0x001fe40000000000 */
[----:B------:R-:W5:Y:S03]  /*bbd0*/  LDL R18, [R1+0x3868] ;  /* 0x0038680001127983 */ /* 0x000f660000100800 */
[----:B------:R-:W-:-:S04]  /*bbe0*/  IMAD.HI.U32 R9, R28, R6, RZ ;  /* 0x000000061c097227 */ /* 0x000fc800078e00ff */
[----:B------:R-:W-:Y:S02]  /*bbf0*/  IMAD.MOV R8, RZ, RZ, -R8 ;  /* 0x000000ffff087224 */ /* 0x000fe400078e0a08 */
[----:B------:R-:W-:Y:S02]  /*bc00*/  IMAD.MOV R9, RZ, RZ, -R9 ;  /* 0x000000ffff097224 */ /* 0x000fe400078e0a09 */
[C---:B------:R-:W-:Y:S02]  /*bc10*/  IMAD R2, R29.reuse, R3, R2 ;  /* 0x000000031d027224 */ /* 0x040fe400078e0202 */
[C---:B------:R-:W-:Y:S02]  /*bc20*/  IMAD R7, R29.reuse, R8, R7 ;  /* 0x000000081d077224 */ /* 0x040fe400078e0207 */
[----:B------:R-:W-:Y:S01]  /*bc30*/  IMAD R6, R29, R9, R6 ;  /* 0x000000091d067224 */ /* 0x000fe200078e0206 */
[----:B----4-:R-:W-:Y:S02]  /*bc40*/  IABS R0, R13 ;  /* 0x0000000d00007213 */ /* 0x010fe40000000000 */
[----:B------:R-:W4:Y:S01]  /*bc50*/  LDL R13, [R1+0x3860] ;  /* 0x00386000010d7983 */ /* 0x000f220000100800 */
[----:B---3--:R-:W-:-:S03]  /*bc60*/  IABS R4, R14 ;  /* 0x0000000e00047213 */ /* 0x008fc60000000000 */
        /* <DEDUP_REMOVED lines=21> */
[C---:B------:R-:W-:Y:S01]  /*bdc0*/  IMAD.HI.U32 R7, R28.reuse, R6, RZ ;  /* 0x000000061c077227 */ /* 0x040fe200078e00ff */
[----:B0-----:R-:W-:Y:S02]  /*bdd0*/  IABS R4, R18 ;  /* 0x0000001200047213 */ /* 0x001fe40000000000 */
[----:B------:R-:W5:Y:S01]  /*bde0*/  LDL R18, [R1+0x3850] ;  /* 0x0038500001127983 */ /* 0x000f620000100800 */
        /* <DEDUP_REMOVED lines=8> */
[----:B---3--:R-:W-:-:S02]  /*be70*/  IABS R0, R14 ;  /* 0x0000000e00007213 */ /* 0x008fc40000000000 */
[----:B------:R-:W3:Y:S03]  /*be80*/  LDL R14, [R1+0x3854] ;  /* 0x00385400010e7983 */ /* 0x000ee60000100800 */
[----:B------:R-:W-:-:S04]  /*be90*/  IMAD.HI.U32 R3, R28, R0, RZ ;  /* 0x000000001c037227 */ /* 0x000fc800078e00ff */
[----:B------:R-:W-:Y:S01]  /*bea0*/  IMAD.MOV R3, RZ, RZ, -R3 ;  /* 0x000000ffff037224 */ /* 0x000fe200078e0a03 */
[----:B------:R4:W-:Y:S03]  /*beb0*/  STL [R1+0x448], R2 ;  /* 0x0004480201007387 */ /* 0x0009e60000100800 */
[----:B------:R-:W-:Y:S01]  /*bec0*/  IMAD R0, R29, R3, R0 ;  /* 0x000000031d007224 */ /* 0x000fe200078e0200 */
[----:B------:R-:W-:Y:S04]  /*bed0*/  STL [R1+0x42c], R8 ;  /* 0x00042c0801007387 */ /* 0x000fe80000100800 */
[----:B------:R-:W-:Y:S01]  /*bee0*/  STL [R1+0x434], R6 ;  /* 0x0004340601007387 */ /* 0x000fe20000100800 */
[----:B----4-:R-:W-:-:S03]  /*bef0*/  IABS R2, R13 ;  /* 0x0000000d00027213 */ /* 0x010fc60000000000 */
[----:B------:R5:W-:Y:S04]  /*bf00*/  STL [R1+0x43c], R4 ;  /* 0x00043c0401007387 */ /* 0x000be80000100800 */
[----:B------:R-:W4:Y:S04]  /*bf10*/  LDL R13, [R1+0x3848] ;  /* 0x00384800010d7983 */ /* 0x000f280000100800 */
        /* <DEDUP_REMOVED lines=17> */
[----:B------:R3:W-:Y:S01]  /*c030*/  STL [R1+0x438], R2 ;  /* 0x0004380201007387 */ /* 0x0007e20000100800 */
[----:B0-----:R-:W-:-:S03]  /*c040*/  IABS R0, R18 ;  /* 0x0000001200007213 */ /* 0x001fc60000000000 */
[----:B------:R-:W-:Y:S04]  /*c050*/  STL [R1+0x430], R7 ;  /* 0x0004300701007387 */ /* 0x000fe80000100800 */
[----:B------:R2:W-:Y:S04]  /*c060*/  STL [R1+0x41c], R6 ;  /* 0x00041c0601007387 */ /* 0x0005e80000100800 */
[----:B------:R-:W5:Y:S01]  /*c070*/  LDL R18, [R1+0x383c] ;  /* 0x00383c0001127983 */ /* 0x000f620000100800 */
[----:B------:R-:W-:-:S04]  /*c080*/  IMAD.HI.U32 R5, R28, R4, RZ ;  /* 0x000000041c057227 */ /* 0x000fc800078e00ff */
[----:B------:R-:W-:-:S04]  /*c090*/  IMAD.HI.U32 R3, R28, R0, RZ ;  /* 0x000000001c037227 */ /* 0x000fc800078e00ff */
[----:B------:R-:W-:Y:S02]  /*c0a0*/  IMAD.MOV R5, RZ, RZ, -R5 ;  /* 0x000000ffff057224 */ /* 0x000fe400078e0a05 */
[----:B------:R-:W-:Y:S02]  /*c0b0*/  IMAD.MOV R3, RZ, RZ, -R3 ;  /* 0x000000ffff037224 */ /* 0x000fe400078e0a03 */
[C---:B------:R-:W-:Y:S02]  /*c0c0*/  IMAD R4, R29.reuse, R5, R4 ;  /* 0x000000051d047224 */ /* 0x040fe400078e0204 */
[----:B------:R-:W-:Y:S01]  /*c0d0*/  IMAD R0, R29, R3, R0 ;  /* 0x000000031d007224 */ /* 0x000fe200078e0200 */
[----:B---3--:R-:W-:Y:S02]  /*c0e0*/  IABS R2, R14 ;  /* 0x0000000e00027213 */ /* 0x008fe40000000000 */
[----:B------:R-:W3:Y:S04]  /*c0f0*/  LDL R14, [R1+0x3830] ;  /* 0x00383000010e7983 */ /* 0x000ee80000100800 */
[----:B------:R-:W-:Y:S04]  /*c100*/  STL [R1+0x424], R4 ;  /* 0x0004240401007387 */ /* 0x000fe80000100800 */
[----:B------:R5:W-:Y:S01]  /*c110*/  STL [R1+0x428], R0 ;  /* 0x0004280001007387 */ /* 0x000be20000100800 */
[----:B----4-:R-:W-:-:S03]  /*c120*/  IABS R8, R13 ;  /* 0x0000000d00087213 */ /* 0x010fc60000000000 */
[----:B------:R-:W4:Y:S01]  /*c130*/  LDL R13, [R1+0x3834] ;  /* 0x00383400010d7983 */ /* 0x000f220000100800 */
[----:B--2---:R-:W-:-:S03]  /*c140*/  IABS R6, R15 ;  /* 0x0000000f00067213 */ /* 0x004fc60000000000 */
[----:B------:R-:W2:Y:S01]  /*c150*/  LDL R15, [R1+0x3828] ;  /* 0x00382800010f7983 */ /* 0x000ea20000100800 */
[----:B-----5:R-:W-:-:S03]  /*c160*/  IABS R0, R11 ;  /* 0x0000000b00007213 */ /* 0x020fc60000000000 */
[----:B------:R-:W5:Y:S01]  /*c170*/  LDL R11, [R1+0x382c] ;  /* 0x00382c00010b7983 */ /* 0x000f620000100800 */
[----:B------:R-:W-:Y:S01]  /*c180*/  IMAD.HI.U32 R3, R28, R2, RZ ;  /* 0x000000021c037227 */ /* 0x000fe200078e00ff */
[----:B------:R-:W-:-:S03]  /*c190*/  IABS R4, R16 ;  /* 0x0000001000047213 */ /* 0x000fc60000000000 */
[----:B------:R-:W-:Y:S02]  /*c1a0*/  IMAD.MOV R3, RZ, RZ, -R3 ;  /* 0x000000ffff037224 */ /* 0x000fe400078e0a03 */
[----:B------:R-:W-:-:S04]  /*c1b0*/  IMAD.HI.U32 R9, R28, R8, RZ ;  /* 0x000000081c097227 */ /* 0x000fc800078e00ff */
[----:B------:R-:W-:-:S04]  /*c1c0*/  IMAD.HI.U32 R7, R28, R6, RZ ;  /* 0x000000061c077227 */ /* 0x000fc800078e00ff */
[----:B------:R-:W-:Y:S02]  /*c1d0*/  IMAD R2, R29, R3, R2 ;  /* 0x000000031d027224 */ /* 0x000fe400078e0202 */
        /* <DEDUP_REMOVED lines=11> */
[----:B------:R-:W-:Y:S01]  /*c290*/  STL [R1+0x404], R8 ;  /* 0x0004040801007387 */ /* 0x000fe20000100800 */
[----:B------:R-:W-:-:S03]  /*c2a0*/  IABS R7, R18 ;  /* 0x0000001200077213 */ /* 0x000fc60000000000 */
[----:B------:R3:W-:Y:S04]  /*c2b0*/  STL [R1+0x40c], R6 ;  /* 0x00040c0601007387 */ /* 0x0007e80000100800 */
[----:B------:R4:W-:Y:S04]  /*c2c0*/  STL [R1+0x414], R4 ;  /* 0x0004140401007387 */ /* 0x0009e80000100800 */
[----:B------:R2:W-:Y:S04]  /*c2d0*/  STL [R1+0x418], R0 ;  /* 0x0004180001007387 */ /* 0x0005e80000100800 */
[----:B------:R-:W5:Y:S01]  /*c2e0*/  LDL R18, [R1+0x3820] ;  /* 0x0038200001127983 */ /* 0x000f620000100800 */
[----:B0-----:R-:W-:-:S03]  /*c2f0*/  IABS R2, R17 ;  /* 0x0000001100027213 */ /* 0x001fc60000000000 */
[----:B------:R-:W5:Y:S01]  /*c300*/  LDL R16, [R1+0x3818] ;  /* 0x0038180001107983 */ /* 0x000f620000100800 */
[----:B---3--:R-:W-:-:S03]  /*c310*/  IABS R6, R14 ;  /* 0x0000000e00067213 */ /* 0x008fc60000000000 */
[----:B------:R-:W3:Y:S04]  /*c320*/  LDL R17, [R1+0x381c] ;  /* 0x00381c0001117983 */ /* 0x000ee80000100800 */
[----:B------:R-:W3:Y:S01]  /*c330*/  LDL R14, [R1+0x3824] ;  /* 0x00382400010e7983 */ /* 0x000ee20000100800 */
[----:B------:R-:W-:-:S04]  /*c340*/  IMAD.HI.U32 R3, R28, R2, RZ ;  /* 0x000000021c037227 */ /* 0x000fc800078e00ff */
[----:B------:R-:W-:-:S04]  /*c350*/  IMAD.HI.U32 R8, R28, R7, RZ ;  /* 0x000000071c087227 */ /* 0x000fc800078e00ff */
[----:B------:R-:W-:Y:S02]  /*c360*/  IMAD.MOV R3, RZ, RZ, -R3 ;  /* 0x000000ffff037224 */ /* 0x000fe400078e0a03 */
[----:B------:R-:W-:Y:S02]  /*c370*/  IMAD.MOV R8, RZ, RZ, -R8 ;  /* 0x000000ffff087224 */ /* 0x000fe400078e0a08 */
[C---:B------:R-:W-:Y:S02]  /*c380*/  IMAD R2, R29.reuse, R3, R2 ;  /* 0x000000031d027224 */ /* 0x040fe400078e0202 */
[----:B------:R-:W-:Y:S01]  /*c390*/  IMAD R7, R29, R8, R7 ;  /* 0x000000081d077224 */ /* 0x000fe200078e0207 */
[----:B----4-:R-:W-:Y:S02]  /*c3a0*/  IABS R4, R13 ;  /* 0x0000000d00047213 */ /* 0x010fe40000000000 */
[----:B--2---:R-:W-:Y:S02]  /*c3b0*/  IABS R0, R15 ;  /* 0x0000000f00007213 */ /* 0x004fe40000000000 */
[----:B------:R-:W2:Y:S04]  /*c3c0*/  LDL R15, [R1+0x3810] ;  /* 0x00381000010f7983 */ /* 0x000ea80000100800 */
[----:B------:R5:W-:Y:S04]  /*c3d0*/  STL [R1+0x410], R2 ;  /* 0x0004100201007387 */ /* 0x000be80000100800 */
[----:B------:R-:W4:Y:S04]  /*c3e0*/  LDL R13, [R1+0x3814] ;  /* 0x00381400010d7983 */ /* 0x000f280000100800 */
[----:B------:R-:W-:Y:S01]  /*c3f0*/  STL [R1+0x408], R7 ;  /* 0x0004080701007387 */ /* 0x000fe20000100800 */
        /* <DEDUP_REMOVED lines=12> */
[----:B------:R-:W-:Y:S04]  /*c4c0*/  STL [R1+0x3ea4], R25 ;  /* 0x003ea41901007387 */ /* 0x000fe80000100800 */
[----:B------:R0:W-:Y:S01]  /*c4d0*/  STL [R1+0x400], R0 ;  /* 0x0004000001007387 */ /* 0x0001e20000100800 */
[----:B------:R-:W-:-:S04]  /*c4e0*/  IMAD.HI.U32 R3, R28, R2, RZ ;  /* 0x000000021c037227 */ /* 0x000fc800078e00ff */
[----:B------:R-:W-:Y:S01]  /*c4f0*/  IMAD.MOV R3, RZ, RZ, -R3 ;  /* 0x000000ffff037224 */ /* 0x000fe200078e0a03 */
[----:B------:R-:W-:Y:S02]  /*c500*/  IABS R8, R18 ;  /* 0x0000001200087213 */ /* 0x000fe40000000000 */
[----:B------:R-:W5:Y:S01]  /*c510*/  LDL R18, [R1+0x380c] ;  /* 0x00380c0001127983 */ /* 0x000f620000100800 */
[----:B------:R-:W-:Y:S01]  /*c520*/  IMAD R2, R29, R3, R2 ;  /* 0x000000031d027224 */ /* 0x000fe200078e0202 */
[----:B---3--:R-:W-:Y:S02]  /*c530*/  IABS R6, R14 ;  /* 0x0000000e00067213 */ /* 0x008fe40000000000 */
[----:B------:R-:W3:Y:S04]  /*c540*/  LDL R14, [R1+0x3804] ;  /* 0x00380400010e7983 */ /* 0x000ee80000100800 */
[----:B------:R2:W-:Y:S01]  /*c550*/  STL [R1+0x3f8], R2 ;  /* 0x0003f80201007387 */ /* 0x0005e20000100800 */
[----:B------:R-:W-:-:S02]  /*c560*/  IABS R4, R16 ;  /* 0x0000001000047213 */ /* 0x000fc40000000000 */
[----:B0-----:R-:W-:Y:S01]  /*c570*/  IABS R0, R17 ;  /* 0x0000001100007213 */ /* 0x001fe20000000000 */
[----:B------:R-:W-:-:S04]  /*c580*/  IMAD.HI.U32 R9, R28, R8, RZ ;  /* 0x000000081c097227 */ /* 0x000fc800078e00ff */
        /* <DEDUP_REMOVED lines=15> */
[----:B------:R0:W-:Y:S04]  /*c680*/  STL [R1+0x3ec], R4 ;  /* 0x0003ec0401007387 */ /* 0x0001e80000100800 */
[----:B------:R3:W-:Y:S01]  /*c690*/  STL [R1+0x3f0], R0 ;  /* 0x0003f00001007387 */ /* 0x0007e20000100800 */
[----:B----4-:R-:W-:-:S03]  /*c6a0*/  IABS R7, R13 ;  /* 0x0000000d00077213 */ /* 0x010fc60000000000 */
[----:B------:R-:W4:Y:S01]  /*c6b0*/  LDL R13, [R1+0x37f8] ;  /* 0x0037f800010d7983 */ /* 0x000f220000100800 */
[----:B-----5:R-:W-:Y:S01]  /*c6c0*/  IABS R6, R11 ;  /* 0x0000000b00067213 */ /* 0x020fe20000000000 */
[C---:B------:R-:W-:Y:S02]  /*c6d0*/  IMAD.HI.U32 R3, R28.reuse, R2, RZ ;  /* 0x000000021c037227 */ /* 0x040fe400078e00ff */
[----:B------:R-:W5:Y:S02]  /*c6e0*/  LDL R11, [R1+0x37fc] ;  /* 0x0037fc00010b7983 */ /* 0x000f640000100800 */
[C---:B------:R-:W-:Y:S02]  /*c6f0*/  IMAD.HI.U32 R8, R28.reuse, R7, RZ ;  /* 0x000000071c087227 */ /* 0x040fe400078e00ff */
[----:B------:R-:W4:Y:S02]  /*c700*/  LDL R17, [R1+0x37e8] ;  /* 0x0037e80001117983 */ /* 0x000f240000100800 */
[----:B------:R-:W-:-:S04]  /*c710*/  IMAD.HI.U32 R9, R28, R6, RZ ;  /* 0x000000061c097227 */ /* 0x000fc800078e00ff */
[----:B------:R-:W-:Y:S02]  /*c720*/  IMAD.MOV R3, RZ, RZ, -R3 ;  /* 0x000000ffff037224 */ /* 0x000fe400078e0a03 */
[----:B------:R-:W-:Y:S02]  /*c730*/  IMAD.MOV R8, RZ, RZ, -R8 ;  /* 0x000000ffff087224 */ /* 0x000fe400078e0a08 */
[----:B------:R-:W-:Y:S02]  /*c740*/  IMAD.MOV R9, RZ, RZ, -R9 ;  /* 0x000000ffff097224 */ /* 0x000fe400078e0a09 */
[C---:B------:R-:W-:Y:S02]  /*c750*/  IMAD R25, R29.reuse, R3, R2 ;  /* 0x000000031d197224 */ /* 0x040fe400078e0202 */
[C---:B------:R-:W-:Y:S02]  /*c760*/  IMAD R7, R29.reuse, R8, R7 ;  /* 0x000000081d077224 */ /* 0x040fe400078e0207 */
[----:B------:R-:W-:Y:S01]  /*c770*/  IMAD R6, R29, R9, R6 ;  /* 0x000000091d067224 */ /* 0x000fe200078e0206 */
[----:B0-----:R-:W-:-:S02]  /*c780*/  IABS R4, R18 ;  /* 0x0000001200047213 */ /* 0x001fc40000000000 */
[----:B------:R-:W4:Y:S01]  /*c790*/  LDL R18, [R1+0x37f4] ;  /* 0x0037f40001127983 */ /* 0x000f220000100800 */
[----:B---3--:R-:W-:-:S03]  /*c7a0*/  IABS R0, R14 ;  /* 0x0000000e00007213 */ /* 0x008fc60000000000 */
[----:B------:R-:W3:Y:S04]  /*c7b0*/  LDL R14, [R1+0x37f0] ;  /* 0x0037f000010e7983 */ /* 0x000ee80000100800 */
[----:B------:R-:W-:Y:S04]  /*c7c0*/  STL [R1+0x3e8], R25 ;  /* 0x0003e81901007387 */ /* 0x000fe80000100800 */
[----:B------:R-:W-:Y:S04]  /*c7d0*/  STL [R1+0x3eb4], R25 ;  /* 0x003eb41901007387 */ /* 0x000fe80000100800 */
        /* <DEDUP_REMOVED lines=25> */
[----:B0-----:R-:W-:Y:S02]  /*c970*/  IABS R4, R18 ;  /* 0x0000001200047213 */ /* 0x001fe40000000000 */
[----:B------:R-:W4:Y:S03]  /*c980*/  LDL R18, [R1+0x37d8] ;  /* 0x0037d80001127983 */ /* 0x000f260000100800 */
[----:B------:R-:W-:-:S04]  /*c990*/  IMAD.HI.U32 R5, R28, R4, RZ ;  /* 0x000000041c057227 */ /* 0x000fc800078e00ff */
[----:B------:R-:W-:Y:S01]  /*c9a0*/  IMAD.MOV R5, RZ, RZ, -R5 ;  /* 0x000000ffff057224 */ /* 0x000fe200078e0a05 */
[----:B---3--:R-:W-:Y:S02]  /*c9b0*/  IABS R0, R14 ;  /* 0x0000000e00007213 */ /* 0x008fe40000000000 */
[----:B------:R-:W3:Y:S03]  /*c9c0*/  LDL R14, [R1+0x37dc] ;  /* 0x0037dc00010e7983 */ /* 0x000ee60000100800 */
[----:B------:R-:W-:-:S04]  /*c9d0*/  IMAD.HI.U32 R3, R28, R0, RZ ;  /* 0x000000001c037227 */ /* 0x000fc800078e00ff */
        /* <DEDUP_REMOVED lines=28> */
[----:B0-----:R-:W-:Y:S02]  /*cba0*/  IABS R0, R18 ;  /* 0x0000001200007213 */ /* 0x001fe40000000000 */
        /* <DEDUP_REMOVED lines=18> */
[----:B----4-:R-:W-:Y:S02]  /*ccd0*/  IABS R4, R13 ;  /* 0x0000000d00047213 */ /* 0x010fe40000000000 */
[----:B------:R-:W4:Y:S01]  /*cce0*/  LDL R13, [R1+0x37b4] ;  /* 0x0037b400010d7983 */ /* 0x000f220000100800 */
        /* <DEDUP_REMOVED lines=15> */
[----:B------:R1:W-:Y:S04]  /*cde0*/  STL [R1+0x38c], R8 ;  /* 0x00038c0801007387 */ /* 0x0003e80000100800 */
[----:B------:R0:W-:Y:S04]  /*cdf0*/  STL [R1+0x394], R6 ;  /* 0x0003940601007387 */ /* 0x0001e80000100800 */
[----:B------:R2:W-:Y:S01]  /*ce00*/  STL [R1+0x39c], R4 ;  /* 0x00039c0401007387 */ /* 0x0005e20000100800 */
[----:B0-----:R-:W-:-:S03]  /*ce10*/  IABS R2, R18 ;  /* 0x0000001200027213 */ /* 0x001fc60000000000 */
[----:B------:R-:W4:Y:S04]  /*ce20*/  LDL R18, [R1+0x37a8] ;  /* 0x0037a80001127983 */ /* 0x000f280000100800 */
[----:B------:R-:W-:Y:S01]  /*ce30*/  STL [R1+0x3a0], R0 ;  /* 0x0003a00001007387 */ /* 0x000fe20000100800 */
[----:B---3--:R-:W-:-:S03]  /*ce40*/  IABS R7, R14 ;  /* 0x0000000e00077213 */ /* 0x008fc60000000000 */
[----:B------:R-:W3:Y:S04]  /*ce50*/  LDL R16, [R1+0x37a4] ;  /* 0x0037a40001107983 */ /* 0x000ee80000100800 */
[----:B------:R-:W3:Y:S01]  /*ce60*/  LDL R14, [R1+0x37ac] ;  /* 0x0037ac00010e7983 */ /* 0x000ee20000100800 */
[----:B------:R-:W-:-:S04]  /*ce70*/  IMAD.HI.U32 R3, R28, R2, RZ ;  /* 0x000000021c037227 */ /* 0x000fc800078e00ff */
[----:B-1----:R-:W-:Y:S01]  /*ce80*/  IMAD.HI.U32 R8, R28, R7, RZ ;  /* 0x000000071c087227 */ /* 0x002fe200078e00ff */
[----:B------:R-:W-:-:S03]  /*ce90*/  IABS R6, R17 ;  /* 0x0000001100067213 */ /* 0x000fc60000000000 */
        /* <DEDUP_REMOVED lines=15> */
[----:B----4-:R-:W-:Y:S01]  /*cf90*/  IABS R0, R13 ;  /* 0x0000000d00007213 */ /* 0x010fe20000000000 */
[----:B------:R-:W-:-:S04]  /*cfa0*/  IMAD.HI.U32 R5, R28, R4, RZ ;  /* 0x000000041c057227 */ /* 0x000fc800078e00ff */
[----:B------:R-:W-:-:S04]  /*cfb0*/  IMAD.HI.U32 R3, R28, R0, RZ ;  /* 0x000000001c037227 */ /* 0x000fc800078e00ff */
[----:B------:R-:W-:Y:S02]  /*cfc0*/  IMAD.MOV R5, RZ, RZ, -R5 ;  /* 0x000000ffff057224 */ /* 0x000fe400078e0a05 */
[----:B------:R-:W-:Y:S02]  /*cfd0*/  IMAD.MOV R3, RZ, RZ, -R3 ;  /* 0x000000ffff037224 */ /* 0x000fe400078e0a03 */
[C---:B------:R-:W-:Y:S02]  /*cfe0*/  IMAD R4, R29.reuse, R5, R4 ;  /* 0x000000051d047224 */ /* 0x040fe400078e0204 */
[----:B------:R-:W-:-:S03]  /*cff0*/  IMAD R0, R29, R3, R0 ;  /* 0x000000031d007224 */ /* 0x000fc600078e0200 */
[----:B------:R0:W-:Y:S04]  /*d000*/  STL [R1+0x384], R4 ;  /* 0x0003840401007387 */ /* 0x0001e80000100800 */
[----:B------:R-:W4:Y:S04]  /*d010*/  LDL R13, [R1+0x3794] ;  /* 0x00379400010d7983 */ /* 0x000f280000100800 */
[----:B------:R2:W-:Y:S01]  /*d020*/  STL [R1+0x388], R0 ;  /* 0x0003880001007387 */ /* 0x0005e20000100800 */
[----:B------:R-:W-:Y:S01]  /*d030*/  IMAD.HI.U32 R3, R28, R2, RZ ;  /* 0x000000021c037227 */ /* 0x000fe200078e00ff */
[----:B------:R-:W-:-:S02]  /*d040*/  IABS R8, R18 ;  /* 0x0000001200087213 */ /* 0x000fc40000000000 */
        /* <DEDUP_REMOVED lines=28> */
[----:B------:R-:W-:Y:S01]  /*d210*/  IMAD.HI.U32 R3, R28, R2, RZ ;  /* 0x000000021c037227 */ /* 0x000fe200078e00ff */
[----:B----4-:R-:W-:Y:S02]  /*d220*/  IABS R6, R13 ;  /* 0x0000000d00067213 */ /* 0x010fe40000000000 */
[----:B------:R-:W4:Y:S01]  /*d230*/  LDL R13, [R1+0x3784] ;  /* 0x00378400010d7983 */ /* 0x000f220000100800 */
[----:B------:R-:W-:-:S04]  /*d240*/  IMAD.MOV R3, RZ, RZ, -R3 ;  /* 0x000000ffff037224 */ /* 0x000fc800078e0a03 */
[----:B------:R-:W-:Y:S02]  /*d250*/  IMAD R2, R29, R3, R2 ;  /* 0x000000031d027224 */ /* 0x000fe400078e0202 */
[----:B------:R-:W-:-:S04]  /*d260*/  IMAD.HI.U32 R8, R28, R7, RZ ;  /* 0x000000071c087227 */ /* 0x000fc800078e00ff */
[----:B------:R-:W-:Y:S01]  /*d270*/  IMAD.HI.U32 R9, R28, R6, RZ ;  /* 0x000000061c097227 */ /* 0x000fe200078e00ff */
[----:B0-----:R-:W-:Y:S02]  /*d280*/  IABS R0, R18 ;  /* 0x0000001200007213 */ /* 0x001fe40000000000 */
[----:B------:R-:W4:Y:S01]  /*d290*/  LDL R18, [R1+0x377c] ;  /* 0x00377c0001127983 */ /* 0x000f220000100800 */
[----:B---3--:R-:W-:-:S03]  /*d2a0*/  IABS R4, R14 ;  /* 0x0000000e00047213 */ /* 0x008fc60000000000 */
[----:B------:R-:W3:Y:S04]  /*d2b0*/  LDL R14, [R1+0x3778] ;  /* 0x00377800010e7983 */ /* 0x000ee80000100800 */
[----:B------:R2:W-:Y:S01]  /*d2c0*/  STL [R1+0x370], R2 ;  /* 0x0003700201007387 */ /* 0x0005e20000100800 */
        /* <DEDUP_REMOVED lines=21> */
[----:B------:R-:W-:Y:S02]  /*d420*/  IMAD.MOV R3, RZ, RZ, -R3 ;  /* 0x000000ffff037224 */ /* 0x000fe400078e0a03 */
[----:B------:R-:W-:Y:S01]  /*d430*/  IMAD.MOV R9, RZ, RZ, -R9 ;  /* 0x000000ffff097224 */ /* 0x000fe200078e0a09 */
[----:B----4-:R-:W-:Y:S02]  /*d440*/  IABS R6, R13 ;  /* 0x0000000d00067213 */ /* 0x010fe40000000000 */
[----:B------:R-:W4:Y:S03]  /*d450*/  LDL R13, [R1+0x376c] ;  /* 0x00376c00010d7983 */ /* 0x000f260000100800 */
[----:B------:R-:W-:-:S04]  /*d460*/  IMAD.HI.U32 R7, R28, R6, RZ ;  /* 0x000000061c077227 */ /* 0x000fc800078e00ff */
[----:B------:R-:W-:Y:S02]  /*d470*/  IMAD.MOV R7, RZ, RZ, -R7 ;  /* 0x000000ffff077224 */ /* 0x000fe400078e0a07 */
[C---:B------:R-:W-:Y:S02]  /*d480*/  IMAD R2, R29.reuse, R3, R2 ;  /* 0x000000031d027224 */ /* 0x040fe400078e0202 */
[C---:B------:R-:W-:Y:S02]  /*d490*/  IMAD R8, R29.reuse, R9, R8 ;  /* 0x000000091d087224 */ /* 0x040fe400078e0208 */
[----:B------:R-:W-:Y:S01]  /*d4a0*/  IMAD R6, R29, R7, R6 ;  /* 0x000000071d067224 */ /* 0x000fe200078e0206 */
[----:B0-----:R-:W-:Y:S02]  /*d4b0*/  IABS R0, R18 ;  /* 0x0000001200007213 */ /* 0x001fe40000000000 */
        /* <DEDUP_REMOVED lines=24> */
[----:B------:R-:W-:Y:S01]  /*d640*/  IMAD R2, R29, R3, R2 ;  /* 0x000000031d027224 */ /* 0x000fe200078e0202 */
[----:B----4-:R-:W-:Y:S02]  /*d650*/  IABS R4, R13 ;  /* 0x0000000d00047213 */ /* 0x010fe40000000000 */
[----:B------:R-:W4:Y:S01]  /*d660*/  LDL R13, [R1+0x3754] ;  /* 0x00375400010d7983 */ /* 0x000f220000100800 */
[----:B------:R-:W-:Y:S02]  /*d670*/  IMAD.MOV R8, RZ, RZ, -R8 ;  /* 0x000000ffff087224 */ /* 0x000fe400078e0a08 */
[----:B------:R-:W-:-:S04]  /*d680*/  IMAD.HI.U32 R5, R28, R4, RZ ;  /* 0x000000041c057227 */ /* 0x000fc800078e00ff */
[----:B------:R-:W-:Y:S02]  /*d690*/  IMAD.MOV R9, RZ, RZ, -R9 ;  /* 0x000000ffff097224 */ /* 0x000fe400078e0a09 */
[----:B------:R-:W-:Y:S02]  /*d6a0*/  IMAD.MOV R5, RZ, RZ, -R5 ;  /* 0x000000ffff057224 */ /* 0x000fe400078e0a05 */
[C---:B------:R-:W-:Y:S02]  /*d6b0*/  IMAD R7, R29.reuse, R8, R7 ;  /* 0x000000081d077224 */ /* 0x040fe400078e0207 */
[C---:B------:R-:W-:Y:S02]  /*d6c0*/  IMAD R6, R29.reuse, R9, R6 ;  /* 0x000000091d067224 */ /* 0x040fe400078e0206 */
[----:B------:R-:W-:Y:S01]  /*d6d0*/  IMAD R4, R29, R5, R4 ;  /* 0x000000051d047224 */ /* 0x000fe200078e0204 */
[----:B---3--:R-:W-:Y:S02]  /*d6e0*/  IABS R0, R14 ;  /* 0x0000000e00007213 */ /* 0x008fe40000000000 */
[----:B------:R-:W3:Y:S03]  /*d6f0*/  LDL R14, [R1+0x3748] ;  /* 0x00374800010e7983 */ /* 0x000ee60000100800 */
[----:B------:R-:W-:-:S04]  /*d700*/  IMAD.HI.U32 R3, R28, R0, RZ ;  /* 0x000000001c037227 */ /* 0x000fc800078e00ff */
[----:B------:R-:W-:Y:S01]  /*d710*/  IMAD.MOV R3, RZ, RZ, -R3 ;  /* 0x000000ffff037224 */ /* 0x000fe200078e0a03 */
[----:B------:R0:W-:Y:S03]  /*d720*/  STL [R1+0x348], R2 ;  /* 0x0003480201007387 */ /* 0x0001e60000100800 */
[----:B------:R-:W-:Y:S01]  /*d730*/  IMAD R0, R29, R3, R0 ;  /* 0x000000031d007224 */ /* 0x000fe200078e0200 */
        /* <DEDUP_REMOVED lines=25> */
[----:B------:R-:W-:Y:S01]  /*d8d0*/  IMAD R4, R29, R5, R4 ;  /* 0x000000051d047224 */ /* 0x000fe200078e0204 */
[----:B----4-:R-:W-:-:S02]  /*d8e0*/  IABS R0, R13 ;  /* 0x0000000d00007213 */ /* 0x010fc40000000000 */
[----:B------:R-:W-:Y:S04]  /*d8f0*/  STL [R1+0x314], R8 ;  /* 0x0003140801007387 */ /* 0x000fe80000100800 */
[----:B------:R2:W-:Y:S04]  /*d900*/  STL [R1+0x31c], R6 ;  /* 0x00031c0601007387 */ /* 0x0005e80000100800 */
[----:B------:R-:W4:Y:S04]  /*d910*/  LDL R13, [R1+0x3730] ;  /* 0x00373000010d7983 */ /* 0x000f280000100800 */
[----:B------:R-:W-:Y:S01]  /*d920*/  STL [R1+0x324], R4 ;  /* 0x0003240401007387 */ /* 0x000fe20000100800 */
[----:B------:R-:W-:-:S04]  /*d930*/  IMAD.HI.U32 R3, R28, R0, RZ ;  /* 0x000000001c037227 */ /* 0x000fc800078e00ff */
[----:B------:R-:W-:-:S04]  /*d940*/  IMAD.MOV R3, RZ, RZ, -R3 ;  /* 0x000000ffff037224 */ /* 0x000fc800078e0a03 */
[----:B------:R-:W-:Y:S01]  /*d950*/  IMAD R0, R29, R3, R0 ;  /* 0x000000031d007224 */ /* 0x000fe200078e0200 */
[----:B---3--:R-:W-:Y:S02]  /*d960*/  IABS R2, R14 ;  /* 0x0000000e00027213 */ /* 0x008fe40000000000 */
[----:B------:R-:W3:Y:S04]  /*d970*/  LDL R14, [R1+0x3734] ;  /* 0x00373400010e7983 */ /* 0x000ee80000100800 */
        /* <DEDUP_REMOVED lines=25> */
[----:B----4-:R-:W-:-:S03]  /*db10*/  IABS R8, R13 ;  /* 0x0000000d00087213 */ /* 0x010fc60000000000 */
[----:B------:R3:W-:Y:S04]  /*db20*/  STL [R1+0x304], R6 ;  /* 0x0003040601007387 */ /* 0x0007e80000100800 */
[----:B------:R1:W-:Y:S04]  /*db30*/  STL [R1+0x30c], R4 ;  /* 0x00030c0401007387 */ /* 0x0003e80000100800 */
[----:B------:R-:W4:Y:S04]  /*db40*/  LDL R13, [R1+0x3724] ;  /* 0x00372400010d7983 */ /* 0x000f280000100800 */
[----:B------:R2:W-:Y:S01]  /*db50*/  STL [R1+0x310], R0 ;  /* 0x0003100001007387 */ /* 0x0005e20000100800 */
[----:B0-----:R-:W-:-:S03]  /*db60*/  IABS R2, R17 ;  /* 0x0000001100027213 */ /* 0x001fc60000000000 */
[----:B------:R-:W4:Y:S01]  /*db70*/  LDL R17, [R1+0x371c] ;  /* 0x00371c0001117983 */ /* 0x000f220000100800 */
[----:B---3--:R-:W-:-:S03]  /*db80*/  IABS R6, R14 ;  /* 0x0000000e00067213 */ /* 0x008fc60000000000 */
[----:B------:R-:W3:Y:S01]  /*db90*/  LDL R14, [R1+0x3718] ;  /* 0x00371800010e7983 */ /* 0x000ee20000100800 */
[----:B------:R-:W-:-:S04]  /*dba0*/  IMAD.HI.U32 R3, R28, R2, RZ ;  /* 0x000000021c037227 */ /* 0x000fc800078e00ff */
[----:B------:R-:W-:-:S04]  /*dbb0*/  IMAD.MOV R3, RZ, RZ, -R3 ;  /* 0x000000ffff037224 */ /* 0x000fc800078e0a03 */
[----:B------:R-:W-:Y:S02]  /*dbc0*/  IMAD R2, R29, R3, R2 ;  /* 0x000000031d027224 */ /* 0x000fe400078e0202 */
[----:B------:R-:W-:-:S04]  /*dbd0*/  IMAD.HI.U32 R9, R28, R8, RZ ;  /* 0x000000081c097227 */ /* 0x000fc800078e00ff */
[----:B------:R-:W-:Y:S01]  /*dbe0*/  IMAD.HI.U32 R7, R28, R6, RZ ;  /* 0x000000061c077227 */ /* 0x000fe200078e00ff */
[----:B-1----:R-:W-:-:S03]  /*dbf0*/  IABS R4, R18 ;  /* 0x0000001200047213 */ /* 0x002fc60000000000 */
[----:B------:R-:W-:Y:S02]  /*dc00*/  IMAD.MOV R9, RZ, RZ, -R9 ;  /* 0x000000ffff097224 */ /* 0x000fe400078e0a09 */
        /* <DEDUP_REMOVED lines=19> */
[----:B------:R-:W-:-:S04]  /*dd40*/  IMAD.HI.U32 R3, R28, R2, RZ ;  /* 0x000000021c037227 */ /* 0x000fc800078e00ff */
[----:B------:R-:W-:Y:S01]  /*dd50*/  IMAD.MOV R3, RZ, RZ, -R3 ;  /* 0x000000ffff037224 */ /* 0x000fe200078e0a03 */
[----:B----4-:R-:W-:Y:S02]  /*dd60*/  IABS R7, R13 ;  /* 0x0000000d00077213 */ /* 0x010fe40000000000 */
[----:B------:R-:W4:Y:S01]  /*dd70*/  LDL R13, [R1+0x370c] ;  /* 0x00370c00010d7983 */ /* 0x000f220000100800 */
[----:B------:R-:W-:-:S03]  /*dd80*/  IABS R4, R17 ;  /* 0x0000001100047213 */ /* 0x000fc60000000000 */
[----:B------:R-:W4:Y:S01]  /*dd90*/  LDL R17, [R1+0x3704] ;  /* 0x0037040001117983 */ /* 0x000f220000100800 */
[----:B---3--:R-:W-:-:S03]  /*dda0*/  IABS R6, R14 ;  /* 0x0000000e00067213 */ /* 0x008fc60000000000 */
[----:B------:R-:W3:Y:S01]  /*ddb0*/  LDL R14, [R1+0x3700] ;  /* 0x00370000010e7983 */ /* 0x000ee20000100800 */
[----:B------:R-:W-:-:S04]  /*ddc0*/  IMAD.HI.U32 R8, R28, R7, RZ ;  /* 0x000000071c087227 */ /* 0x000fc800078e00ff */
[----:B------:R-:W-:-:S04]  /*ddd0*/  IMAD.HI.U32 R9, R28, R6, RZ ;  /* 0x000000061c097227 */ /* 0x000fc800078e00ff */
[----:B------:R-:W-:Y:S02]  /*dde0*/  IMAD.MOV R8, RZ, RZ, -R8 ;  /* 0x000000ffff087224 */ /* 0x000fe400078e0a08 */
[----:B------:R-:W-:Y:S02]  /*ddf0*/  IMAD.MOV R9, RZ, RZ, -R9 ;  /* 0x000000ffff097224 */ /* 0x000fe400078e0a09 */
[C---:B------:R-:W-:Y:S02]  /*de00*/  IMAD R2, R29.reuse, R3, R2 ;  /* 0x000000031d027224 */ /* 0x040fe400078e0202 */
[C---:B------:R-:W-:Y:S02]  /*de10*/  IMAD R7, R29.reuse, R8, R7 ;  /* 0x000000081d077224 */ /* 0x040fe400078e0207 */
[----:B------:R-:W-:Y:S02]  /*de20*/  IMAD R6, R29, R9, R6 ;  /* 0x000000091d067224 */ /* 0x000fe400078e0206 */
        /* <DEDUP_REMOVED lines=12> */
[----:B------:R-:W-:Y:S01]  /*def0*/  IMAD R0, R29, R3, R0 ;  /* 0x000000031d007224 */ /* 0x000fe200078e0200 */
        /* <DEDUP_REMOVED lines=12> */
[----:B------:R-:W-:-:S04]  /*dfc0*/  IMAD.HI.U32 R7, R28, R6, RZ ;  /* 0x000000061c077227 */ /* 0x000fc800078e00ff */
[----:B------:R-:W-:Y:S01]  /*dfd0*/  IMAD.MOV R7, RZ, RZ, -R7 ;  /* 0x000000ffff077224 */ /* 0x000fe200078e0a07 */
[----:B0-----:R-:W-:Y:S02]  /*dfe0*/  IABS R0, R17 ;  /* 0x0000001100007213 */ /* 0x001fe40000000000 */
[----:B------:R-:W4:Y:S01]  /*dff0*/  LDL R17, [R1+0x36ec] ;  /* 0x0036ec0001117983 */ /* 0x000f220000100800 */
[----:B---3--:R-:W-:-:S03]  /*e000*/  IABS R4, R14 ;  /* 0x0000000e00047213 */ /* 0x008fc60000000000 */
        /* <DEDUP_REMOVED lines=30> */
[----:B------:R-:W-:-:S04]  /*e1f0*/  IMAD.HI.U32 R5, R28, R4, RZ ;  /* 0x000000041c057227 */ /* 0x000fc800078e00ff */
[----:B------:R-:W-:-:S04]  /*e200*/  IMAD.MOV R5, RZ, RZ, -R5 ;  /* 0x000000ffff057224 */ /* 0x000fc800078e0a05 */
        /* <DEDUP_REMOVED lines=20> */
[----:B------:R-:W-:Y:S02]  /*e350*/  IMAD.MOV R3, RZ, RZ, -R3 ;  /* 0x000000ffff037224 */ /* 0x000fe400078e0a03 */
[----:B------:R-:W-:-:S04]  /*e360*/  IMAD.HI.U32 R9, R28, R8, RZ ;  /* 0x000000081c097227 */ /* 0x000fc800078e00ff */
[----:B------:R-:W-:-:S04]  /*e370*/  IMAD.HI.U32 R7, R28, R6, RZ ;  /* 0x000000061c077227 */ /* 0x000fc800078e00ff */
[----:B------:R-:W-:-:S04]  /*e380*/  IMAD.HI.U32 R5, R28, R4, RZ ;  /* 0x000000041c057227 */ /* 0x000fc800078e00ff */
[C---:B------:R-:W-:Y:S02]  /*e390*/  IMAD R2, R29.reuse, R3, R2 ;  /* 0x000000031d027224 */ /* 0x040fe400078e0202 */
[----:B------:R-:W-:Y:S02]  /*e3a0*/  IMAD.MOV R9, RZ, RZ, -R9 ;  /* 0x000000ffff097224 */ /* 0x000fe400078e0a09 */
[----:B------:R-:W-:Y:S02]  /*e3b0*/  IMAD.MOV R7, RZ, RZ, -R7 ;  /* 0x000000ffff077224 */ /* 0x000fe400078e0a07 */
[----:B------:R-:W-:Y:S02]  /*e3c0*/  IMAD.MOV R5, RZ, RZ, -R5 ;  /* 0x000000ffff057224 */ /* 0x000fe400078e0a05 */
[C---:B------:R-:W-:Y:S02]  /*e3d0*/  IMAD R8, R29.reuse, R9, R8 ;  /* 0x000000091d087224 */ /* 0x040fe400078e0208 */
[----:B------:R-:W-:-:S02]  /*e3e0*/  IMAD R6, R29, R7, R6 ;  /* 0x000000071d067224 */ /* 0x000fc400078e0206 */
[C---:B------:R-:W-:Y:S01]  /*e3f0*/  IMAD R4, R29.reuse, R5, R4 ;  /* 0x000000051d047224 */ /* 0x040fe200078e0204 */
[----:B----4-:R-:W-:Y:S02]  /*e400*/  IABS R0, R13 ;  /* 0x0000000d00007213 */ /* 0x010fe40000000000 */
[----:B------:R-:W4:Y:S03]  /*e410*/  LDL R13, [R1+0x36c4] ;  /* 0x0036c400010d7983 */ /* 0x000f260000100800 */
[----:B------:R-:W-:Y:S01]  /*e420*/  IMAD.HI.U32 R3, R28, R0, RZ ;  /* 0x000000001c037227 */ /* 0x000fe200078e00ff */
[----:B------:R3:W-:Y:S03]  /*e430*/  STL [R1+0x2b8], R2 ;  /* 0x0002b80201007387 */ /* 0x0007e60000100800 */
[----:B------:R-:W-:Y:S01]  /*e440*/  IMAD.MOV R3, RZ, RZ, -R3 ;  /* 0x000000ffff037224 */ /* 0x000fe200078e0a03 */
[----:B------:R-:W-:Y:S03]  /*e450*/  STL [R1+0x29c], R8 ;  /* 0x00029c0801007387 */ /* 0x000fe60000100800 */
[----:B------:R-:W-:Y:S01]  /*e460*/  IMAD R0, R29, R3, R0 ;  /* 0x000000031d007224 */ /* 0x000fe200078e0200 */
[----:B------:R2:W-:Y:S01]  /*e470*/  STL [R1+0x2a4], R6 ;  /* 0x0002a40601007387 */ /* 0x0005e20000100800 */
[----:B---3--:R-:W-:-:S03]  /*e480*/  IABS R2, R14 ;  /* 0x0000000e00027213 */ /* 0x008fc60000000000 */
[----:B------:R-:W3:Y:S04]  /*e490*/  LDL R14, [R1+0x36b8] ;  /* 0x0036b800010e7983 */ /* 0x000ee80000100800 */
[----:B------:R0:W-:Y:S01]  /*e4a0*/  STL [R1+0x2ac], R4 ;  /* 0x0002ac0401007387 */ /* 0x0001e20000100800 */
[----:B------:R-:W-:-:S03]  /*e4b0*/  IABS R7, R17 ;  /* 0x0000001100077213 */ /* 0x000fc60000000000 */
[----:B------:R-:W3:Y:S04]  /*e4c0*/  LDL R17, [R1+0x36bc] ;  /* 0x0036bc0001117983 */ /* 0x000ee80000100800 */
[----:B------:R5:W-:Y:S01]  /*e4d0*/  STL [R1+0x2b0], R0 ;  /* 0x0002b00001007387 */ /* 0x000be20000100800 */
[----:B--2---:R-:W-:-:S03]  /*e4e0*/  IABS R6, R15 ;  /* 0x0000000f00067213 */ /* 0x004fc60000000000 */
[----:B------:R-:W2:Y:S01]  /*e4f0*/  LDL R15, [R1+0x36b0] ;  /* 0x0036b000010f7983 */ /* 0x000ea20000100800 */
[----:B0-----:R-:W-:-:S03]  /*e500*/  IABS R4, R18 ;  /* 0x0000001200047213 */ /* 0x001fc60000000000 */
[----:B------:R-:W2:Y:S01]  /*e510*/  LDL R18, [R1+0x36b4] ;  /* 0x0036b40001127983 */ /* 0x000ea20000100800 */
[----:B-----5:R-:W-:-:S03]  /*e520*/  IABS R0, R11 ;  /* 0x0000000b00007213 */ /* 0x020fc60000000000 */
[----:B------:R-:W5:Y:S01]  /*e530*/  LDL R11, [R1+0x36a8] ;  /* 0x0036a800010b7983 */ /* 0x000f620000100800 */
        /* <DEDUP_REMOVED lines=12> */
[----:B------:R4:W-:Y:S01]  /*e600*/  STL [R1+0x2a8], R2 ;  /* 0x0002a80201007387 */ /* 0x0009e20000100800 */
[----:B------:R-:W-:-:S03]  /*e610*/  IMAD.HI.U32 R3, R28, R0, RZ ;  /* 0x000000001c037227 */ /* 0x000fc600078e00ff */
[----:B------:R-:W-:Y:S04]  /*e620*/  STL [R1+0x2a0], R7 ;  /* 0x0002a00701007387 */ /* 0x000fe80000100800 */
[----:B------:R0:W-:Y:S04]  /*e630*/  STL [R1+0x28c], R6 ;  /* 0x00028c0601007387 */ /* 0x0001e80000100800 */
[----:B------:R2:W-:Y:S01]  /*e640*/  STL [R1+0x294], R4 ;  /* 0x0002940401007387 */ /* 0x0005e20000100800 */
[----:B------:R-:W-:Y:S01]  /*e650*/  IMAD.MOV R3, RZ, RZ, -R3 ;  /* 0x000000ffff037224 */ /* 0x000fe200078e0a03 */
[----:B----4-:R-:W-:-:S02]  /*e660*/  IABS R2, R13 ;  /* 0x0000000d00027213 */ /* 0x010fc40000000000 */
[----:B------:R-:W4:Y:S01]  /*e670*/  LDL R13, [R1+0x36ac] ;  /* 0x0036ac00010d7983 */ /* 0x000f220000100800 */
[----:B------:R-:W-:-:S05]  /*e680*/  IMAD R0, R29, R3, R0 ;  /* 0x000000031d007224 */ /* 0x000fca00078e0200 */
[----:B------:R1:W-:Y:S01]  /*e690*/  STL [R1+0x298], R0 ;  /* 0x0002980001007387 */ /* 0x0003e20000100800 */
[----:B------:R-:W-:-:S03]  /*e6a0*/  IMAD.HI.U32 R3, R28, R2, RZ ;  /* 0x000000021c037227 */ /* 0x000fc600078e00ff */
[----:B------:R-:W4:Y:S01]  /*e6b0*/  LDL R16, [R1+0x36a4] ;  /* 0x0036a40001107983 */ /* 0x000f220000100800 */
[----:B------:R-:W-:Y:S01]  /*e6c0*/  IMAD.MOV R3, RZ, RZ, -R3 ;  /* 0x000000ffff037224 */ /* 0x000fe200078e0a03 */
[----:B---3--:R-:W-:Y:S02]  /*e6d0*/  IABS R8, R14 ;  /* 0x0000000e00087213 */ /* 0x008fe40000000000 */
[----:B------:R-:W3:Y:S03]  /*e6e0*/  LDL R14, [R1+0x36a0] ;  /* 0x0036a000010e7983 */ /* 0x000ee60000100800 */
[----:B------:R-:W-:-:S04]  /*e6f0*/  IMAD.HI.U32 R9, R28, R8, RZ ;  /* 0x000000081c097227 */ /* 0x000fc800078e00ff */
[----:B------:R-:W-:Y:S01]  /*e700*/  IMAD.MOV R9, RZ, RZ, -R9 ;  /* 0x000000ffff097224 */ /* 0x000fe200078e0a09 */
[----:B0-----:R-:W-:Y:S01]  /*e710*/  IABS R6, R17 ;  /* 0x0000001100067213 */ /* 0x001fe20000000000 */
[----:B------:R-:W-:Y:S01]  /*e720*/  IMAD R2, R29, R3, R2 ;  /* 0x000000031d027224 */ /* 0x000fe200078e0202 */
[----:B------:R-:W3:Y:S03]  /*e730*/  LDL R17, [R1+0x369c] ;  /* 0x00369c0001117983 */ /* 0x000ee60000100800 */
[----:B------:R-:W-:-:S04]  /*e740*/  IMAD.HI.U32 R7, R28, R6, RZ ;  /* 0x000000061c077227 */ /* 0x000fc800078e00ff */
[----:B------:R-:W-:Y:S02]  /*e750*/  IMAD.MOV R7, RZ, RZ, -R7 ;  /* 0x000000ffff077224 */ /* 0x000fe400078e0a07 */
[C---:B------:R-:W-:Y:S02]  /*e760*/  IMAD R8, R29.reuse, R9, R8 ;  /* 0x000000091d087224 */ /* 0x040fe400078e0208 */
[----:B------:R-:W-:Y:S01]  /*e770*/  IMAD R6, R29, R7, R6 ;  /* 0x000000071d067224 */ /* 0x000fe200078e0206 */
[----:B--2---:R-:W-:Y:S02]  /*e780*/  IABS R4, R15 ;  /* 0x0000000f00047213 */ /* 0x004fe40000000000 */
[----:B------:R-:W2:Y:S04]  /*e790*/  LDL R15, [R1+0x3698] ;  /* 0x00369800010f7983 */ /* 0x000ea80000100800 */
[----:B------:R5:W-:Y:S01]  /*e7a0*/  STL [R1+0x290], R2 ;  /* 0x0002900201007387 */ /* 0x000be20000100800 */
[----:B------:R-:W-:-:S03]  /*e7b0*/  IMAD.HI.U32 R5, R28, R4, RZ ;  /* 0x000000041c057227 */ /* 0x000fc600078e00ff */
[----:B------:R0:W-:Y:S04]  /*e7c0*/  STL [R1+0x274], R8 ;  /* 0x0002740801007387 */ /* 0x0001e80000100800 */
[----:B------:R-:W-:Y:S01]  /*e7d0*/  STL [R1+0x27c], R6 ;  /* 0x00027c0601007387 */ /* 0x000fe20000100800 */
[----:B-1----:R-:W-:-:S03]  /*e7e0*/  IABS R0, R18 ;  /* 0x0000001200007213 */ /* 0x002fc60000000000 */
[----:B------:R-:W2:Y:S01]  /*e7f0*/  LDL R18, [R1+0x3690] ;  /* 0x0036900001127983 */ /* 0x000ea20000100800 */
[----:B------:R-:W-:-:S04]  /*e800*/  IMAD.MOV R5, RZ, RZ, -R5 ;  /* 0x000000ffff057224 */ /* 0x000fc800078e0a05 */
[----:B------:R-:W-:-:S05]  /*e810*/  IMAD R4, R29, R5, R4 ;  /* 0x000000051d047224 */ /* 0x000fca00078e0204 */
[----:B------:R1:W-:Y:S01]  /*e820*/  STL [R1+0x284], R4 ;  /* 0x0002840401007387 */ /* 0x0003e20000100800 */
[----:B-----5:R-:W-:-:S03]  /*e830*/  IABS R2, R11 ;  /* 0x0000000b00027213 */ /* 0x020fc60000000000 */
[----:B------:R-:W5:Y:S01]  /*e840*/  LDL R11, [R1+0x3694] ;  /* 0x00369400010b7983 */ /* 0x000f620000100800 */
[----:B------:R-:W-:-:S04]  /*e850*/  IMAD.HI.U32 R3, R28, R0, RZ ;  /* 0x000000001c037227 */ /* 0x000fc800078e00ff */
[----:B------:R-:W-:-:S04]  /*e860*/  IMAD.MOV R3, RZ, RZ, -R3 ;  /* 0x000000ffff037224 */ /* 0x000fc800078e0a03 */
[----:B------:R-:W-:-:S05]  /*e870*/  IMAD R0, R29, R3, R0 ;  /* 0x000000031d007224 */ /* 0x000fca00078e0200 */
[----:B------:R2:W-:Y:S01]  /*e880*/  STL [R1+0x288], R0 ;  /* 0x0002880001007387 */ /* 0x0005e20000100800 */
[----:B------:R-:W-:-:S04]  /*e890*/  IMAD.HI.U32 R3, R28, R2, RZ ;  /* 0x000000021c037227 */ /* 0x000fc800078e00ff */
[----:B------:R-:W-:-:S04]  /*e8a0*/  IMAD.MOV R3, RZ, RZ, -R3 ;  /* 0x000000ffff037224 */ /* 0x000fc800078e0a03 */
[----:B------:R-:W-:Y:S01]  /*e8b0*/  IMAD R2, R29, R3, R2 ;  /* 0x000000031d027224 */ /* 0x000fe200078e0202 */
[----:B----4-:R-:W-:Y:S02]  /*e8c0*/  IABS R7, R13 ;  /* 0x0000000d00077213 */ /* 0x010fe40000000000 */
[----:B------:R-:W4:Y:S03]  /*e8d0*/  LDL R13, [R1+0x3688] ;  /* 0x00368800010d7983 */ /* 0x000f260000100800 */
[----:B0-----:R-:W-:Y:S01]  /*e8e0*/  IMAD.HI.U32 R8, R28, R7, RZ ;  /* 0x000000071c087227 */ /* 0x001fe200078e00ff */
[----:B-1----:R-:W-:-:S03]  /*e8f0*/  IABS R4, R16 ;  /* 0x0000001000047213 */ /* 0x002fc60000000000 */
[----:B------:R-:W-:Y:S02]  /*e900*/  IMAD.MOV R8, RZ, RZ, -R8 ;  /* 0x000000ffff087224 */ /* 0x000fe400078e0a08 */
[C---:B------:R-:W-:Y:S01]  /*e910*/  IMAD.HI.U32 R5, R28.reuse, R4, RZ ;  /* 0x000000041c057227 */ /* 0x040fe200078e00ff */
[----:B---3--:R-:W-:Y:S02]  /*e920*/  IABS R6, R14 ;  /* 0x0000000e00067213 */ /* 0x008fe40000000000 */
[----:B------:R-:W3:Y:S03]  /*e930*/  LDL R14, [R1+0x368c] ;  /* 0x00368c00010e7983 */ /* 0x000ee60000100800 */
        /* <DEDUP_REMOVED lines=8> */
[----:B------:R-:W-:Y:S01]  /*e9c0*/  STL [R1+0x280], R2 ;  /* 0x0002800201007387 */ /* 0x000fe20000100800 */
[----:B------:R-:W-:-:S03]  /*e9d0*/  IMAD.HI.U32 R3, R28, R0, RZ ;  /* 0x000000001c037227 */ /* 0x000fc600078e00ff */
[----:B------:R-:W-:Y:S04]  /*e9e0*/  STL [R1+0x278], R7 ;  /* 0x0002780701007387 */ /* 0x000fe80000100800 */
[----:B------:R5:W-:Y:S01]  /*e9f0*/  STL [R1+0x264], R6 ;  /* 0x0002640601007387 */ /* 0x000be20000100800 */
[----:B------:R-:W-:-:S03]  /*ea00*/  IABS R8, R18 ;  /* 0x0000001200087213 */ /* 0x000fc60000000000 */
[----:B------:R4:W-:Y:S04]  /*ea10*/  STL [R1+0x26c], R4 ;  /* 0x00026c0401007387 */ /* 0x0009e80000100800 */
[----:B------:R-:W2:Y:S01]  /*ea20*/  LDL R18, [R1+0x3684] ;  /* 0x0036840001127983 */ /* 0x000ea20000100800 */
[----:B------:R-:W-:-:S04]  /*ea30*/  IMAD.MOV R3, RZ, RZ, -R3 ;  /* 0x000000ffff037224 */ /* 0x000fc800078e0a03 */
[----:B------:R-:W-:-:S05]  /*ea40*/  IMAD R0, R29, R3, R0 ;  /* 0x000000031d007224 */ /* 0x000fca00078e0200 */
[----:B------:R3:W-:Y:S01]  /*ea50*/  STL [R1+0x270], R0 ;  /* 0x0002700001007387 */ /* 0x0007e20000100800 */
[----:B-----5:R-:W-:-:S03]  /*ea60*/  IABS R6, R11 ;  /* 0x0000000b00067213 */ /* 0x020fc60000000000 */
[----:B------:R-:W5:Y:S01]  /*ea70*/  LDL R11, [R1+0x3678] ;  /* 0x00367800010b7983 */ /* 0x000f620000100800 */
[----:B------:R-:W-:-:S05]  /*ea80*/  IABS R2, R17 ;  /* 0x0000001100027213 */ /* 0x000fca0000000000 */
[----:B------:R-:W-:-:S04]  /*ea90*/  IMAD.HI.U32 R3, R28, R2, RZ ;  /* 0x000000021c037227 */ /* 0x000fc800078e00ff */
[----:B------:R-:W-:-:S04]  /*eaa0*/  IMAD.MOV R3, RZ, RZ, -R3 ;  /* 0x000000ffff037224 */ /* 0x000fc800078e0a03 */
[----:B------:R-:W-:Y:S02]  /*eab0*/  IMAD R2, R29, R3, R2 ;  /* 0x000000031d027224 */ /* 0x000fe400078e0202 */
        /* <DEDUP_REMOVED lines=8> */
[----:B------:R-:W-:Y:S01]  /*eb40*/  IMAD R22, R29, R9, R8 ;  /* 0x000000091d167224 */ /* 0x000fe200078e0208 */
[----:B---3--:R-:W-:Y:S02]  /*eb50*/  IABS R0, R14 ;  /* 0x0000000e00007213 */ /* 0x008fe40000000000 */
[----:B------:R-:W3:Y:S04]  /*eb60*/  LDL R14, [R1+0x3670] ;  /* 0x00367000010e7983 */ /* 0x000ee80000100800 */
[----:B------:R2:W-:Y:S01]  /*eb70*/  STL [R1+0x268], R2 ;  /* 0x0002680201007387 */ /* 0x0005e20000100800 */
[----:B------:R-:W-:-:S04]  /*eb80*/  IMAD.HI.U32 R3, R28, R0, RZ ;  /* 0x000000001c037227 */ /* 0x000fc800078e00ff */
[----:B------:R-:W-:Y:S02]  /*eb90*/  IMAD.MOV R3, RZ, RZ, -R3 ;  /* 0x000000ffff037224 */ /* 0x000fe400078e0a03 */
[C---:B------:R-:W-:Y:S02]  /*eba0*/  IMAD R6, R29.reuse, R7, R6 ;  /* 0x000000071d067224 */ /* 0x040fe400078e0206 */
[C---:B------:R-:W-:Y:S02]  /*ebb0*/  IMAD R4, R29.reuse, R5, R4 ;  /* 0x000000051d047224 */ /* 0x040fe400078e0204 */
[----:B------:R-:W-:Y:S01]  /*ebc0*/  IMAD R0, R29, R3, R0 ;  /* 0x000000031d007224 */ /* 0x000fe200078e0200 */
[----:B--2---:R-:W-:Y:S02]  /*ebd0*/  IABS R2, R15 ;  /* 0x0000000f00027213 */ /* 0x004fe40000000000 */
[----:B------:R-:W2:Y:S04]  /*ebe0*/  LDL R15, [R1+0x3674] ;  /* 0x00367400010f7983 */ /* 0x000ea80000100800 */
[----:B------:R-:W-:Y:S04]  /*ebf0*/  STL [R1+0x3ebc], R22 ;  /* 0x003ebc1601007387 */ /* 0x000fe80000100800 */
[----:B------:R5:W-:Y:S04]  /*ec00*/  STL [R1+0x254], R6 ;  /* 0x0002540601007387 */ /* 0x000be80000100800 */
[----:B------:R-:W2:Y:S04]  /*ec10*/  LDL R17, [R1+0x3668] ;  /* 0x0036680001117983 */ /* 0x000ea80000100800 */
[----:B------:R4:W-:Y:S01]  /*ec20*/  STL [R1+0x25c], R4 ;  /* 0x00025c0401007387 */ /* 0x0009e20000100800 */
[----:B------:R-:W-:-:S03]  /*ec30*/  IABS R7, R18 ;  /* 0x0000001200077213 */ /* 0x000fc60000000000 */
[----:B------:R3:W-:Y:S04]  /*ec40*/  STL [R1+0x260], R0 ;  /* 0x0002600001007387 */ /* 0x0007e80000100800 */
        /* <DEDUP_REMOVED lines=12> */
[----:B----4-:R-:W-:-:S02]  /*ed10*/  IABS R4, R13 ;  /* 0x0000000d00047213 */ /* 0x010fc40000000000 */
[----:B------:R-:W4:Y:S03]  /*ed20*/  LDL R13, [R1+0x3664] ;  /* 0x00366400010d7983 */ /* 0x000f260000100800 */
[----:B------:R-:W-:-:S04]  /*ed30*/  IMAD.HI.U32 R5, R28, R4, RZ ;  /* 0x000000041c057227 */ /* 0x000fc800078e00ff */
[----:B------:R-:W-:-:S04]  /*ed40*/  IMAD.MOV R5, RZ, RZ, -R5 ;  /* 0x000000ffff057224 */ /* 0x000fc800078e0a05 */
[----:B------:R-:W-:Y:S01]  /*ed50*/  IMAD R4, R29, R5, R4 ;  /* 0x000000051d047224 */ /* 0x000fe200078e0204 */
[----:B---3--:R-:W-:Y:S02]  /*ed60*/  IABS R0, R14 ;  /* 0x0000000e00007213 */ /* 0x008fe40000000000 */
[----:B------:R-:W3:Y:S04]  /*ed70*/  LDL R14, [R1+0x3658] ;  /* 0x00365800010e7983 */ /* 0x000ee80000100800 */
[----:B------:R2:W-:Y:S01]  /*ed80*/  STL [R1+0x258], R2 ;  /* 0x0002580201007387 */ /* 0x0005e20000100800 */
[----:B------:R-:W-:-:S03]  /*ed90*/  IMAD.HI.U32 R3, R28, R0, RZ ;  /* 0x000000001c037227 */ /* 0x000fc600078e00ff */
[----:B------:R-:W-:Y:S04]  /*eda0*/  STL [R1+0x250], R7 ;  /* 0x0002500701007387 */ /* 0x000fe80000100800 */
[----:B------:R0:W-:Y:S01]  /*edb0*/  STL [R1+0x23c], R6 ;  /* 0x00023c0601007387 */ /* 0x0001e20000100800 */
[----:B------:R-:W-:-:S04]  /*edc0*/  IMAD.MOV R3, RZ, RZ, -R3 ;  /* 0x000000ffff037224 */ /* 0x000fc800078e0a03 */
        /* <DEDUP_REMOVED lines=33> */
[----:B------:R1:W-:Y:S04]  /*efe0*/  STL [R1+0x234], R4 ;  /* 0x0002340401007387 */ /* 0x0003e80000100800 */
[----:B------:R5:W-:Y:S01]  /*eff0*/  STL [R1+0x238], R0 ;  /* 0x0002380001007387 */ /* 0x000be20000100800 */
[----:B--2---:R-:W-:-:S03]  /*f000*/  IABS R7, R15 ;  /* 0x0000000f00077213 */ /* 0x004fc60000000000 */
[----:B------:R-:W2:Y:S01]  /*f010*/  LDL R15, [R1+0x3644] ;  /* 0x00364400010f7983 */ /* 0x000ea20000100800 */
[----:B0-----:R-:W-:-:S03]  /*f020*/  IABS R6, R17 ;  /* 0x0000001100067213 */ /* 0x001fc60000000000 */
        /* <DEDUP_REMOVED lines=23> */
[----:B----4-:R-:W-:Y:S02]  /*f1a0*/  IABS R2, R13 ;  /* 0x0000000d00027213 */ /* 0x010fe40000000000 */
[----:B------:R-:W4:Y:S04]  /*f1b0*/  LDL R13, [R1+0x3634] ;  /* 0x00363400010d7983 */ /* 0x000f280000100800 */
        /* <DEDUP_REMOVED lines=9> */
[----:B------:R-:W-:Y:S01]  /*f250*/  IMAD R8, R29, R9, R8 ;  /* 0x000000091d087224 */ /* 0x000fe200078e0208 */
[----:B--2---:R-:W-:Y:S02]  /*f260*/  IABS R6, R15 ;  /* 0x0000000f00067213 */ /* 0x004fe40000000000 */
[----:B------:R-:W2:Y:S03]  /*f270*/  LDL R15, [R1+0x362c] ;  /* 0x00362c00010f7983 */ /* 0x000ea60000100800 */
[----:B------:R-:W-:Y:S01]  /*f280*/  IMAD.HI.U32 R7, R28, R6, RZ ;  /* 0x000000061c077227 */ /* 0x000fe200078e00ff */
[----:B0-----:R-:W-:-:S02]  /*f290*/  IABS R4, R17 ;  /* 0x0000001100047213 */ /* 0x001fc40000000000 */
[----:B------:R-:W2:Y:S01]  /*f2a0*/  LDL R17, [R1+0x3620] ;  /* 0x0036200001117983 */ /* 0x000ea20000100800 */
[----:B------:R-:W-:Y:S01]  /*f2b0*/  IMAD.MOV R7, RZ, RZ, -R7 ;  /* 0x000000ffff077224 */ /* 0x000fe200078e0a07 */
[----:B-1----:R-:W-:Y:S02]  /*f2c0*/  IABS R0, R18 ;  /* 0x0000001200007213 */ /* 0x002fe40000000000 */
[----:B------:R-:W2:Y:S01]  /*f2d0*/  LDL R18, [R1+0x3624] ;  /* 0x0036240001127983 */ /* 0x000ea20000100800 */
[----:B------:R-:W-:-:S03]  /*f2e0*/  IMAD R6, R29, R7, R6 ;  /* 0x000000071d067224 */ /* 0x000fc600078e0206 */
[----:B------:R5:W-:Y:S04]  /*f2f0*/  STL [R1+0x218], R2 ;  /* 0x0002180201007387 */ /* 0x000be80000100800 */
        /* <DEDUP_REMOVED lines=13> */
[----:B------:R-:W-:Y:S01]  /*f3d0*/  IMAD.MOV R3, RZ, RZ, -R3 ;  /* 0x000000ffff037224 */ /* 0x000fe200078e0a03 */
[----:B----4-:R-:W-:Y:S02]  /*f3e0*/  IABS R7, R13 ;  /* 0x0000000d00077213 */ /* 0x010fe40000000000 */
[----:B------:R-:W4:Y:S03]  /*f3f0*/  LDL R13, [R1+0x361c] ;  /* 0x00361c00010d7983 */ /* 0x000f260000100800 */
[----:B0-----:R-:W-:-:S04]  /*f400*/  IMAD.HI.U32 R8, R28, R7, RZ ;  /* 0x000000071c087227 */ /* 0x001fc800078e00ff */
[----:B------:R-:W-:Y:S01]  /*f410*/  IMAD.MOV R8, RZ, RZ, -R8 ;  /* 0x000000ffff087224 */ /* 0x000fe200078e0a08 */
[----:B---3--:R-:W-:Y:S02]  /*f420*/  IABS R6, R14 ;  /* 0x0000000e00067213 */ /* 0x008fe40000000000 */
[----:B------:R-:W3:Y:S03]  /*f430*/  LDL R14, [R1+0x3610] ;  /* 0x00361000010e7983 */ /* 0x000ee60000100800 */
[----:B------:R-:W-:-:S04]  /*f440*/  IMAD.HI.U32 R9, R28, R6, RZ ;  /* 0x000000061c097227 */ /* 0x000fc800078e00ff */
[----:B------:R-:W-:Y:S02]  /*f450*/  IMAD.MOV R9, RZ, RZ, -R9 ;  /* 0x000000ffff097224 */ /* 0x000fe400078e0a09 */
[C---:B------:R-:W-:Y:S02]  /*f460*/  IMAD R2, R29.reuse, R3, R2 ;  /* 0x000000031d027224 */ /* 0x040fe400078e0202 */
[C---:B------:R-:W-:Y:S02]  /*f470*/  IMAD R7, R29.reuse, R8, R7 ;  /* 0x000000081d077224 */ /* 0x040fe400078e0207 */
[----:B------:R-:W-:Y:S01]  /*f480*/  IMAD R6, R29, R9, R6 ;  /* 0x000000091d067224 */ /* 0x000fe200078e0206 */
[----:B--2---:R-:W-:Y:S02]  /*f490*/  IABS R4, R15 ;  /* 0x0000000f00047213 */ /* 0x004fe40000000000 */
[----:B------:R-:W2:Y:S01]  /*f4a0*/  LDL R15, [R1+0x3614] ;  /* 0x00361400010f7983 */ /* 0x000ea20000100800 */
[----:B-1----:R-:W-:-:S03]  /*f4b0*/  IABS R0, R17 ;  /* 0x0000001100007213 */ /* 0x002fc60000000000 */
        /* <DEDUP_REMOVED lines=9> */
[----:B------:R2:W-:Y:S01]  /*f550*/  STL [R1+0x1f8], R0 ;  /* 0x0001f80001007387 */ /* 0x0005e20000100800 */
[----:B-----5:R-:W-:-:S03]  /*f560*/  IABS R8, R11 ;  /* 0x0000000b00087213 */ /* 0x020fc60000000000 */
[----:B------:R-:W5:Y:S01]  /*f570*/  LDL R11, [R1+0x3604] ;  /* 0x00360400010b7983 */ /* 0x000f620000100800 */
[----:B------:R-:W-:-:S04]  /*f580*/  IMAD.HI.U32 R5, R28, R4, RZ ;  /* 0x000000041c057227 */ /* 0x000fc800078e00ff */
[----:B------:R-:W-:Y:S02]  /*f590*/  IMAD.MOV R5, RZ, RZ, -R5 ;  /* 0x000000ffff057224 */ /* 0x000fe400078e0a05 */
[----:B------:R-:W-:-:S04]  /*f5a0*/  IMAD.HI.U32 R3, R28, R2, RZ ;  /* 0x000000021c037227 */ /* 0x000fc800078e00ff */
[----:B------:R-:W-:Y:S02]  /*f5b0*/  IMAD R21, R29, R5, R4 ;  /* 0x000000051d157224 */ /* 0x000fe400078e0204 */
[----:B------:R-:W-:Y:S02]  /*f5c0*/  IMAD.MOV R3, RZ, RZ, -R3 ;  /* 0x000000ffff037224 */ /* 0x000fe400078e0a03 */
[----:B------:R-:W-:-:S04]  /*f5d0*/  IMAD.HI.U32 R9, R28, R8, RZ ;  /* 0x000000081c097227 */ /* 0x000fc800078e00ff */
[----:B------:R-:W-:Y:S02]  /*f5e0*/  IMAD R2, R29, R3, R2 ;  /* 0x000000031d027224 */ /* 0x000fe400078e0202 */
[----:B------:R-:W-:-:S04]  /*f5f0*/  IMAD.MOV R9, RZ, RZ, -R9 ;  /* 0x000000ffff097224 */ /* 0x000fc800078e0a09 */
[----:B------:R-:W-:Y:S01]  /*f600*/  IMAD R8, R29, R9, R8 ;  /* 0x000000091d087224 */ /* 0x000fe200078e0208 */
[----:B----4-:R-:W-:Y:S02]  /*f610*/  IABS R6, R13 ;  /* 0x0000000d00067213 */ /* 0x010fe40000000000 */
[----:B------:R-:W4:Y:S03]  /*f620*/  LDL R13, [R1+0x3600] ;  /* 0x00360000010d7983 */ /* 0x000f260000100800 */
[----:B------:R-:W-:-:S04]  /*f630*/  IMAD.HI.U32 R7, R28, R6, RZ ;  /* 0x000000061c077227 */ /* 0x000fc800078e00ff */
[----:B------:R-:W-:Y:S01]  /*f640*/  IMAD.MOV R7, RZ, RZ, -R7 ;  /* 0x000000ffff077224 */ /* 0x000fe200078e0a07 */
[----:B---3--:R-:W-:Y:S02]  /*f650*/  IABS R4, R14 ;  /* 0x0000000e00047213 */ /* 0x008fe40000000000 */
[----:B------:R-:W3:Y:S03]  /*f660*/  LDL R14, [R1+0x35f8] ;  /* 0x0035f800010e7983 */ /* 0x000ee60000100800 */
[----:B------:R-:W-:-:S04]  /*f670*/  IMAD.HI.U32 R5, R28, R4, RZ ;  /* 0x000000041c057227 */ /* 0x000fc800078e00ff */
[----:B------:R-:W-:Y:S02]  /*f680*/  IMAD.MOV R5, RZ, RZ, -R5 ;  /* 0x000000ffff057224 */ /* 0x000fe400078e0a05 */
[C---:B------:R-:W-:Y:S02]  /*f690*/  IMAD R6, R29.reuse, R7, R6 ;  /* 0x000000071d067224 */ /* 0x040fe400078e0206 */
[C---:B------:R-:W-:Y:S01]  /*f6a0*/  IMAD R4, R29.reuse, R5, R4 ;  /* 0x000000051d047224 */ /* 0x040fe200078e0204 */
[----:B--2---:R-:W-:Y:S02]  /*f6b0*/  IABS R0, R15 ;  /* 0x0000000f00007213 */ /* 0x004fe40000000000 */
[----:B------:R-:W2:Y:S03]  /*f6c0*/  LDL R15, [R1+0x35fc] ;  /* 0x0035fc00010f7983 */ /* 0x000ea60000100800 */
[----:B------:R-:W-:Y:S01]  /*f6d0*/  IMAD.HI.U32 R3, R28, R0, RZ ;  /* 0x000000001c037227 */ /* 0x000fe200078e00ff */
[----:B------:R0:W-:Y:S03]  /*f6e0*/  STL [R1+0x1f0], R2 ;  /* 0x0001f00201007387 */ /* 0x0001e60000100800 */
[----:B------:R-:W-:Y:S01]  /*f6f0*/  IMAD.MOV R3, RZ, RZ, -R3 ;  /* 0x000000ffff037224 */ /* 0x000fe200078e0a03 */
[----:B------:R-:W-:Y:S03]  /*f700*/  STL [R1+0x1d4], R8 ;  /* 0x0001d40801007387 */ /* 0x000fe60000100800 */
[----:B------:R-:W-:Y:S01]  /*f710*/  IMAD R0, R29, R3, R0 ;  /* 0x000000031d007224 */ /* 0x000fe200078e0200 */
[----:B------:R5:W-:Y:S01]  /*f720*/  STL [R1+0x1dc], R6 ;  /* 0x0001dc0601007387 */ /* 0x000be20000100800 */
[----:B0-----:R-:W-:-:S03]  /*f730*/  IABS R2, R17 ;  /* 0x0000001100027213 */ /* 0x001fc60000000000 */
        /* <DEDUP_REMOVED lines=137> */
[----:B------:R-:W2:Y:S03]  /*ffd0*/  LDL R15, [R1+0x359c] ;  /* 0x00359c00010f7983 */ /* 0x000ea60000100800 */
[----:B------:R-:W-:Y:S01]  /*ffe0*/  IMAD.HI.U32 R5, R28, R4, RZ ;  /* 0x000000041c057227 */ /* 0x000fe200078e00ff */
[----:B-1----:R-:W-:-:S02]  /*fff0*/  IABS R0, R17 ;  /* 0x0000001100007213 */ /* 0x002fc40000000000 */
[----:B------:R-:W2:Y:S04]  /*10000*/  LDL R17, [R1+0x3594] ;  /* 0x0035940001117983 */ /* 0x000ea80000100800 */
[----:B------:R0:W-:Y:S01]  /*10010*/  STL [R1+0x18c], R2 ;  /* 0x00018c0201007387 */ /* 0x0001e20000100800 */
[----:B------:R-:W-:-:S03]  /*10020*/  IMAD.HI.U32 R3, R28, R0, RZ ;  /* 0x000000001c037227 */ /* 0x000fc600078e00ff */
[----:B------:R-:W-:Y:S04]  /*10030*/  STL [R1+0x184], R7 ;  /* 0x0001840701007387 */ /* 0x000fe80000100800 */
[----:B------:R4:W-:Y:S01]  /*10040*/  STL [R1+0x16c], R6 ;  /* 0x00016c0601007387 */ /* 0x0009e20000100800 */
[----:B0-----:R-:W-:-:S03]  /*10050*/  IABS R2, R18 ;  /* 0x0000001200027213 */ /* 0x001fc60000000000 */
[----:B------:R-:W2:Y:S01]  /*10060*/  LDL R18, [R1+0x3590] ;  /* 0x0035900001127983 */ /* 0x000ea20000100800 */
[----:B------:R-:W-:Y:S02]  /*10070*/  IMAD.MOV R5, RZ, RZ, -R5 ;  /* 0x000000ffff057224 */ /* 0x000fe400078e0a05 */
[----:B------:R-:W-:Y:S02]  /*10080*/  IMAD.MOV R3, RZ, RZ, -R3 ;  /* 0x000000ffff037224 */ /* 0x000fe400078e0a03 */
[C---:B------:R-:W-:Y:S02]  /*10090*/  IMAD R4, R29.reuse, R5, R4 ;  /* 0x000000051d047224 */ /* 0x040fe400078e0204 */
[----:B------:R-:W-:-:S03]  /*100a0*/  IMAD R0, R29, R3, R0 ;  /* 0x000000031d007224 */ /* 0x000fc600078e0200 */
[----:B------:R3:W-:Y:S04]  /*100b0*/  STL [R1+0x174], R4 ;  /* 0x0001740401007387 */ /* 0x0007e80000100800 */
[----:B------:R2:W-:Y:S01]  /*100c0*/  STL [R1+0x178], R0 ;  /* 0x0001780001007387 */ /* 0x0005e20000100800 */
[----:B-----5:R-:W-:-:S03]  /*100d0*/  IABS R8, R11 ;  /* 0x0000000b00087213 */ /* 0x020fc60000000000 */
[----:B------:R-:W5:Y:S01]  /*100e0*/  LDL R11, [R1+0x3588] ;  /* 0x00358800010b7983 */ /* 0x000f620000100800 */
[----:B------:R-:W-:-:S04]  /*100f0*/  IMAD.HI.U32 R3, R28, R2, RZ ;  /* 0x000000021c037227 */ /* 0x000fc800078e00ff */
        /* <DEDUP_REMOVED lines=33> */
[----:B------:R-:W-:Y:S02]  /*10310*/  IMAD.MOV R8, RZ, RZ, -R8 ;  /* 0x000000ffff087224 */ /* 0x000fe400078e0a08 */
[----:B------:R-:W-:-:S04]  /*10320*/  IMAD.HI.U32 R3, R28, R2, RZ ;  /* 0x000000021c037227 */ /* 0x000fc800078e00ff */
[----:B------:R-:W-:Y:S02]  /*10330*/  IMAD.MOV R9, RZ, RZ, -R9 ;  /* 0x000000ffff097224 */ /* 0x000fe400078e0a09 */
[C---:B------:R-:W-:Y:S02]  /*10340*/  IMAD R7, R29.reuse, R8, R7 ;  /* 0x000000081d077224 */ /* 0x040fe400078e0207 */
        /* <DEDUP_REMOVED lines=9> */
[----:B------:R-:W3:Y:S04]  /*103e0*/  LDL R14, [R1+0x3568] ;  /* 0x00356800010e7983 */ /* 0x000ee80000100800 */
[----:B------:R-:W-:Y:S01]  /*103f0*/  STL [R1+0x14c], R7 ;  /* 0x00014c0701007387 */ /* 0x000fe20000100800 */
[----:B------:R-:W-:-:S03]  /*10400*/  IMAD.HI.U32 R3, R28, R0, RZ ;  /* 0x000000001c037227 */ /* 0x000fc600078e00ff */
        /* <DEDUP_REMOVED lines=80> */
[----:B------:R-:W-:-:S04]  /*10910*/  IMAD.MOV R7, RZ, RZ, -R7 ;  /* 0x000000ffff077224 */ /* 0x000fc800078e0a07 */
[----:B------:R-:W-:Y:S01]  /*10920*/  IMAD R6, R29, R7, R6 ;  /* 0x000000071d067224 */ /* 0x000fe200078e0206 */
[----:B-1----:R-:W-:Y:S02]  /*10930*/  IABS R0, R18 ;  /* 0x0000001200007213 */ /* 0x002fe40000000000 */
[----:B------:R-:W2:Y:S04]  /*10940*/  LDL R18, [R1+0x3534] ;  /* 0x0035340001127983 */ /* 0x000ea80000100800 */
        /* <DEDUP_REMOVED lines=124> */
[----:B------:R-:W-:Y:S01]  /*11110*/  IMAD.MOV R3, RZ, RZ, -R3 ;  /* 0x000000ffff037224 */ /* 0x000fe200078e0a03 */
[----:B------:R3:W-:Y:S03]  /*11120*/  STL [R1+0x90], R2 ;  /* 0x0000900201007387 */ /* 0x0007e60000100800 */
[----:B------:R-:W-:Y:S01]  /*11130*/  IMAD R0, R29, R3, R0 ;  /* 0x000000031d007224 */ /* 0x000fe200078e0200 */
[----:B------:R-:W-:Y:S04]  /*11140*/  STL [R1+0x78], R8 ;  /* 0x0000780801007387 */ /* 0x000fe80000100800 */
        /* <DEDUP_REMOVED lines=25> */
[C---:B------:R-:W-:Y:S01]  /*112e0*/  IMAD R6, R29.reuse, R9, R6 ;  /* 0x000000091d067224 */ /* 0x040fe200078e0206 */
[----:B------:R4:W-:Y:S01]  /*112f0*/  STL [R1+0x84], R2 ;  /* 0x0000840201007387 */ /* 0x0009e20000100800 */
[----:B------:R-:W-:-:S02]  /*11300*/  IMAD R4, R29, R5, R4 ;  /* 0x000000051d047224 */ /* 0x000fc400078e0204 */
[----:B------:R-:W-:Y:S01]  /*11310*/  IMAD R0, R29, R3, R0 ;  /* 0x000000031d007224 */ /* 0x000fe200078e0200 */
[----:B------:R-:W-:Y:S04]  /*11320*/  STL [R1+0x7c], R7 ;  /* 0x00007c0701007387 */ /* 0x000fe80000100800 */
[----:B------:R2:W-:Y:S01]  /*11330*/  STL [R1+0x68], R6 ;  /* 0x0000680601007387 */ /* 0x0005e20000100800 */
[----:B----4-:R-:W-:-:S03]  /*11340*/  IABS R2, R13 ;  /* 0x0000000d00027213 */ /* 0x010fc60000000000 */
        /* <DEDUP_REMOVED lines=45> */
[----:B------:R-:W-:Y:S01]  /*11620*/  IMAD R6, R29, R9, R6 ;  /* 0x000000091d067224 */ /* 0x000fe200078e0206 */
[----:B--2---:R-:W-:Y:S02]  /*11630*/  IABS R4, R15 ;  /* 0x0000000f00047213 */ /* 0x004fe40000000000 */
[----:B------:R-:W2:Y:S03]  /*11640*/  LDL R15, [R1+0x34ac] ;  /* 0x0034ac00010f7983 */ /* 0x000ea60000100800 */
[----:B------:R-:W-:Y:S01]  /*11650*/  IMAD.HI.U32 R5, R28, R4, RZ ;  /* 0x000000041c057227 */ /* 0x000fe200078e00ff */
[----:B-1----:R-:W-:-:S02]  /*11660*/  IABS R0, R17 ;  /* 0x0000001100007213 */ /* 0x002fc40000000000 */
[----:B------:R-:W2:Y:S04]  /*11670*/  LDL R17, [R1+0x34a0] ;  /* 0x0034a00001117983 */ /* 0x000ea80000100800 */
[----:B------:R0:W-:Y:S04]  /*11680*/  STL [R1+0x160], R2 ;  /* 0x0001600201007387 */ /* 0x0001e80000100800 */
        /* <DEDUP_REMOVED lines=11> */
[----:B------:R-:W-:Y:S02]  /*11740*/  IMAD R0, R29, R3, R0 ;  /* 0x000000031d007224 */ /* 0x000fe400078e0200 */
[----:B------:R-:W-:-:S03]  /*11750*/  IMAD.HI.U32 R3, R28, R2, RZ ;  /* 0x000000021c037227 */ /* 0x000fc600078e00ff */
[----:B------:R2:W-:Y:S01]  /*11760*/  STL [R1+0x134], R0 ;  /* 0x0001340001007387 */ /* 0x0005e20000100800 */
        /* <DEDUP_REMOVED lines=15> */
[----:B--2---:R-:W-:Y:S02]  /*11860*/  IABS R0, R15 ;  /* 0x0000000f00007213 */ /* 0x004fe40000000000 */
[----:B------:R-:W2:Y:S03]  /*11870*/  LDL R15, [R1+0x3494] ;  /* 0x00349400010f7983 */ /* 0x000ea60000100800 */
[----:B------:R-:W-:-:S04]  /*11880*/  IMAD.HI.U32 R3, R28, R0, RZ ;  /* 0x000000001c037227 */ /* 0x000fc800078e00ff */
[----:B------:R-:W-:Y:S01]  /*11890*/  IMAD.MOV R3, RZ, RZ, -R3 ;  /* 0x000000ffff037224 */ /* 0x000fe200078e0a03 */
[----:B------:R0:W-:Y:S03]  /*118a0*/  STL [R1+0x12c], R2 ;  /* 0x00012c0201007387 */ /* 0x0001e60000100800 */
[----:B------:R-:W-:Y:S01]  /*118b0*/  IMAD R0, R29, R3, R0 ;  /* 0x000000031d007224 */ /* 0x000fe200078e0200 */
[----:B------:R-:W-:Y:S04]  /*118c0*/  STL [R1+0xdc], R8 ;  /* 0x0000dc0801007387 */ /* 0x000fe80000100800 */
[----:B------:R5:W-:Y:S04]  /*118d0*/  STL [R1+0xec], R6 ;  /* 0x0000ec0601007387 */ /* 0x000be80000100800 */
[----:B------:R4:W-:Y:S01]  /*118e0*/  STL [R1+0xf4], R4 ;  /* 0x0000f40401007387 */ /* 0x0009e20000100800 */
[----:B0-----:R-:W-:-:S03]  /*118f0*/  IABS R2, R17 ;  /* 0x0000001100027213 */ /* 0x001fc60000000000 */
[----:B------:R-:W2:Y:S04]  /*11900*/  LDL R16, [R1+0x3488] ;  /* 0x0034880001107983 */ /* 0x000ea80000100800 */
[----:B------:R3:W-:Y:S01]  /*11910*/  STL [R1+0x10c], R0 ;  /* 0x00010c0001007387 */ /* 0x0007e20000100800 */
[----:B------:R-:W-:-:S03]  /*11920*/  IABS R7, R18 ;  /* 0x0000001200077213 */ /* 0x000fc60000000000 */
[----:B------:R-:W2:Y:S04]  /*11930*/  LDL R18, [R1+0x3480] ;  /* 0x0034800001127983 */ /* 0x000ea80000100800 */
        /* <DEDUP_REMOVED lines=16> */
[----:B------:R2:W-:Y:S03]  /*11a40*/  STL [R1+0xf0], R2 ;  /* 0x0000f00201007387 */ /* 0x0005e60000100800 */
[----:B------:R-:W-:Y:S01]  /*11a50*/  IMAD R4, R29, R5, R4 ;  /* 0x000000051d047224 */ /* 0x000fe200078e0204 */
[----:B---3--:R-:W-:-:S05]  /*11a60*/  IABS R0, R14 ;  /* 0x0000000e00007213 */ /* 0x008fca0000000000 */
[----:B------:R-:W-:-:S04]  /*11a70*/  IMAD.HI.U32 R3, R28, R0, RZ ;  /* 0x000000001c037227 */ /* 0x000fc800078e00ff */
[----:B------:R-:W-:Y:S01]  /*11a80*/  IMAD.MOV R3, RZ, RZ, -R3 ;  /* 0x000000ffff037224 */ /* 0x000fe200078e0a03 */
[----:B------:R-:W-:Y:S03]  /*11a90*/  STL [R1+0xe4], R7 ;  /* 0x0000e40701007387 */ /* 0x000fe60000100800 */
[----:B------:R-:W-:Y:S01]  /*11aa0*/  IMAD R0, R29, R3, R0 ;  /* 0x000000031d007224 */ /* 0x000fe200078e0200 */
[----:B------:R0:W-:Y:S04]  /*11ab0*/  STL [R1+0x1c], R6 ;  /* 0x00001c0601007387 */ /* 0x0001e80000100800 */
[----:B------:R-:W3:Y:S01]  /*11ac0*/  LDL R14, [R1+0x347c] ;  /* 0x00347c00010e7983 */ /* 0x000ee20000100800 */
[----:B--2---:R-:W-:-:S03]  /*11ad0*/  IABS R2, R15 ;  /* 0x0000000f00027213 */ /* 0x004fc60000000000 */
[----:B------:R-:W2:Y:S04]  /*11ae0*/  LDL R15, [R1+0x3470] ;  /* 0x00347000010f7983 */ /* 0x000ea80000100800 */
[----:B------:R-:W-:Y:S04]  /*11af0*/  STL [R1+0xb8], R4 ;  /* 0x0000b80401007387 */ /* 0x000fe80000100800 */
[----:B------:R5:W-:Y:S01]  /*11b00*/  STL [R1+0xbc], R0 ;  /* 0x0000bc0001007387 */ /* 0x000be20000100800 */
[----:B------:R-:W-:-:S03]  /*11b10*/  IABS R3, R18 ;  /* 0x0000001200037213 */ /* 0x000fc60000000000 */
[----:B------:R-:W2:Y:S01]  /*11b20*/  LDL R18, [R1+0x3474] ;  /* 0x0034740001127983 */ /* 0x000ea20000100800 */
[----:B0-----:R-:W-:-:S03]  /*11b30*/  IABS R6, R17 ;  /* 0x0000001100067213 */ /* 0x001fc60000000000 */
[----:B------:R-:W2:Y:S01]  /*11b40*/  LDL R17, [R1+0x3468] ;  /* 0x0034680001117983 */ /* 0x000ea20000100800 */
[----:B-----5:R-:W-:-:S03]  /*11b50*/  IABS R0, R11 ;  /* 0x0000000b00007213 */ /* 0x020fc60000000000 */
[----:B------:R-:W5:Y:S01]  /*11b60*/  LDL R11, [R1+0x346c] ;  /* 0x00346c00010b7983 */ /* 0x000f620000100800 */
[----:B------:R-:W-:Y:S01]  /*11b70*/  IMAD.HI.U32 R4, R28, R2, RZ ;  /* 0x000000021c047227 */ /* 0x000fe200078e00ff */
[----:B------:R-:W-:-:S03]  /*11b80*/  IABS R8, R16 ;  /* 0x0000001000087213 */ /* 0x000fc60000000000 */
[----:B------:R-:W-:-:S04]  /*11b90*/  IMAD.MOV R4, RZ, RZ, -R4 ;  /* 0x000000ffff047224 */ /* 0x000fc800078e0a04 */
[----:B------:R-:W-:Y:S02]  /*11ba0*/  IMAD R2, R29, R4, R2 ;  /* 0x000000041d027224 */ /* 0x000fe400078e0202 */
[----:B------:R-:W-:-:S03]  /*11bb0*/  IMAD.HI.U32 R9, R28, R8, RZ ;  /* 0x000000081c097227 */ /* 0x000fc600078e00ff */
[----:B------:R0:W-:Y:S01]  /*11bc0*/  STL [R1+0xb4], R2 ;  /* 0x0000b40201007387 */ /* 0x0001e20000100800 */
[----:B------:R-:W-:-:S04]  /*11bd0*/  IMAD.HI.U32 R7, R28, R6, RZ ;  /* 0x000000061c077227 */ /* 0x000fc800078e00ff */
[----:B------:R-:W-:-:S04]  /*11be0*/  IMAD.HI.U32 R4, R28, R3, RZ ;  /* 0x000000031c047227 */ /* 0x000fc800078e00ff */
[----:B------:R-:W-:Y:S02]  /*11bf0*/  IMAD.MOV R9, RZ, RZ, -R9 ;  /* 0x000000ffff097224 */ /* 0x000fe400078e0a09 */
[----:B0-----:R-:W-:-:S04]  /*11c00*/  IMAD.HI.U32 R2, R28, R0, RZ ;  /* 0x000000001c027227 */ /* 0x001fc800078e00ff */
[----:B------:R-:W-:Y:S02]  /*11c10*/  IMAD.MOV R7, RZ, RZ, -R7 ;  /* 0x000000ffff077224 */ /* 0x000fe400078e0a07 */
[----:B------:R-:W-:Y:S02]  /*11c20*/  IMAD.MOV R4, RZ, RZ, -R4 ;  /* 0x000000ffff047224 */ /* 0x000fe400078e0a04 */
[----:B------:R-:W-:Y:S02]  /*11c30*/  IMAD.MOV R2, RZ, RZ, -R2 ;  /* 0x000000ffff027224 */ /* 0x000fe400078e0a02 */
[C---:B------:R-:W-:Y:S02]  /*11c40*/  IMAD R8, R29.reuse, R9, R8 ;  /* 0x000000091d087224 */ /* 0x040fe400078e0208 */
[C---:B------:R-:W-:Y:S02]  /*11c50*/  IMAD R6, R29.reuse, R7, R6 ;  /* 0x000000071d067224 */ /* 0x040fe400078e0206 */
[----:B------:R-:W-:-:S02]  /*11c60*/  IMAD R4, R29, R4, R3 ;  /* 0x000000041d047224 */ /* 0x000fc400078e0203 */
[----:B------:R-:W-:Y:S01]  /*11c70*/  IMAD R3, R29, R2, R0 ;  /* 0x000000021d037224 */ /* 0x000fe200078e0200 */
[----:B------:R-:W-:Y:S04]  /*11c80*/  STL [R1+0x18], R8 ;  /* 0x0000180801007387 */ /* 0x000fe80000100800 */
[----:B------:R-:W-:Y:S01]  /*11c90*/  STL [R1+0x14], R6 ;  /* 0x0000140601007387 */ /* 0x000fe20000100800 */
[----:B----4-:R-:W-:-:S03]  /*11ca0*/  IABS R5, R13 ;  /* 0x0000000d00057213 */ /* 0x010fc60000000000 */
[----:B------:R-:W-:Y:S04]  /*11cb0*/  STL [R1+0x10], R4 ;  /* 0x0000100401007387 */ /* 0x000fe80000100800 */
[----:B------:R0:W-:Y:S01]  /*11cc0*/  STL [R1+0xc], R3 ;  /* 0x00000c0301007387 */ /* 0x0001e20000100800 */
[----:B------:R-:W-:-:S03]  /*11cd0*/  IMAD.MOV.U32 R27, RZ, RZ, R12 ;  /* 0x000000ffff1b7224 */ /* 0x000fc600078e000c */
[----:B------:R-:W4:Y:S04]  /*11ce0*/  LDL R13, [R1+0x3458] ;  /* 0x00345800010d7983 */ /* 0x000f280000100800 */
[----:B------:R-:W4:Y:S01]  /*11cf0*/  LDL R12, [R1+0x345c] ;  /* 0x00345c00010c7983 */ /* 0x000f220000100800 */
[----:B0-----:R-:W-:-:S04]  /*11d00*/  IMAD.HI.U32 R3, R28, R5, RZ ;  /* 0x000000051c037227 */ /* 0x001fc800078e00ff */
[----:B------:R-:W-:-:S04]  /*11d10*/  IMAD.MOV R3, RZ, RZ, -R3 ;  /* 0x000000ffff037224 */ /* 0x000fc800078e0a03 */
[----:B------:R-:W-:Y:S01]  /*11d20*/  IMAD R5, R29, R3, R5 ;  /* 0x000000031d057224 */ /* 0x000fe200078e0205 */
[----:B---3--:R-:W-:Y:S02]  /*11d30*/  IABS R2, R14 ;  /* 0x0000000e00027213 */ /* 0x008fe40000000000 */
[----:B------:R-:W3:Y:S03]  /*11d40*/  LDL R14, [R1+0x3464] ;  /* 0x00346400010e7983 */ /* 0x000ee60000100800 */
[----:B------:R-:W-:-:S04]  /*11d50*/  IMAD.HI.U32 R4, R28, R2, RZ ;  /* 0x000000021c047227 */ /* 0x000fc800078e00ff */
[----:B------:R-:W-:-:S04]  /*11d60*/  IMAD.MOV R4, RZ, RZ, -R4 ;  /* 0x000000ffff047224 */ /* 0x000fc800078e0a04 */
[----:B------:R-:W-:Y:S02]  /*11d70*/  IMAD R2, R29, R4, R2 ;  /* 0x000000041d027224 */ /* 0x000fe400078e0202 */
[----:B------:R-:W-:Y:S01]  /*11d80*/  IMAD.MOV.U32 R26, RZ, RZ, R10 ;  /* 0x000000ffff1a7224 */ /* 0x000fe200078e000a */
[----:B--2---:R-:W-:Y:S02]  /*11d90*/  IABS R0, R15 ;  /* 0x0000000f00007213 */ /* 0x004fe40000000000 */
[----:B------:R-:W2:Y:S03]  /*11da0*/  LDL R15, [R1+0x3460] ;  /* 0x00346000010f7983 */ /* 0x000ea60000100800 */
[----:B------:R-:W-:Y:S01]  /*11db0*/  IMAD.HI.U32 R7, R28, R0, RZ ;  /* 0x000000001c077227 */ /* 0x000fe200078e00ff */
[----:B------:R0:W-:Y:S03]  /*11dc0*/  STL [R1+0x8], R5 ;  /* 0x0000080501007387 */ /* 0x0001e60000100800 */
[----:B0-----:R-:W-:-:S04]  /*11dd0*/  IMAD.MOV R5, RZ, RZ, -R7 ;  /* 0x000000ffff057224 */ /* 0x001fc800078e0a07 */
[----:B------:R-:W-:Y:S01]  /*11de0*/  IMAD R0, R29, R5, R0 ;  /* 0x000000051d007224 */ /* 0x000fe200078e0200 */
[----:B------:R-:W-:Y:S02]  /*11df0*/  IABS R18, R18 ;  /* 0x0000001200127213 */ /* 0x000fe40000000000 */
[----:B------:R-:W-:-:S03]  /*11e00*/  IABS R17, R17 ;  /* 0x0000001100117213 */ /* 0x000fc60000000000 */
[----:B------:R-:W-:-:S04]  /*11e10*/  IMAD.HI.U32 R6, R28, R18, RZ ;  /* 0x000000121c067227 */ /* 0x000fc800078e00ff */
[----:B------:R-:W-:-:S04]  /*11e20*/  IMAD.HI.U32 R3, R28, R17, RZ ;  /* 0x000000111c037227 */ /* 0x000fc800078e00ff */
[----:B------:R-:W-:Y:S02]  /*11e30*/  IMAD.MOV R6, RZ, RZ, -R6 ;  /* 0x000000ffff067224 */ /* 0x000fe400078e0a06 */
[----:B------:R-:W-:Y:S02]  /*11e40*/  IMAD.MOV R3, RZ, RZ, -R3 ;  /* 0x000000ffff037224 */ /* 0x000fe400078e0a03 */
[C---:B------:R-:W-:Y:S02]  /*11e50*/  IMAD R18, R29.reuse, R6, R18 ;  /* 0x000000061d127224 */ /* 0x040fe400078e0212 */
[----:B------:R-:W-:Y:S01]  /*11e60*/  IMAD R17, R29, R3, R17 ;  /* 0x000000031d117224 */ /* 0x000fe200078e0211 */
[----:B-----5:R-:W-:Y:S02]  /*11e70*/  IABS R16, R11 ;  /* 0x0000000b00107213 */ /* 0x020fe40000000000 */
[----:B------:R-:W5:Y:S04]  /*11e80*/  LDL R11, [R1+0x3450] ;  /* 0x00345000010b7983 */ /* 0x000f680000100800 */
[----:B------:R-:W-:Y:S04]  /*11e90*/  STL [R1+0x4], R2 ;  /* 0x0000040201007387 */ /* 0x000fe80000100800 */
[----:B------:R0:W-:Y:S04]  /*11ea0*/  STL [R1], R0 ;  /* 0x0000000001007387 */ /* 0x0001e80000100800 */
[----:B------:R-:W-:Y:S04]  /*11eb0*/  STL [R1+0x3e6c], R18 ;  /* 0x003e6c1201007387 */ /* 0x000fe80000100800 */
[----:B------:R1:W-:Y:S04]  /*11ec0*/  STL [R1+0x3e68], R17 ;  /* 0x003e681101007387 */ /* 0x0003e80000100800 */
[----:B------:R-:W5:Y:S04]  /*11ed0*/  LDL R10, [R1+0x3454] ;  /* 0x00345400010a7983 */ /* 0x000f680000100800 */
[----:B------:R-:W5:Y:S04]  /*11ee0*/  LDL R23, [R1+0x3448] ;  /* 0x0034480001177983 */ /* 0x000f680000100800 */
[----:B------:R-:W5:Y:S04]  /*11ef0*/  LDL R24, [R1+0x344c] ;  /* 0x00344c0001187983 */ /* 0x000f680000100800 */
[----:B------:R-:W5:Y:S01]  /*11f00*/  LDL R25, [R1+0x3440] ;  /* 0x0034400001197983 */ /* 0x000f620000100800 */
[----:B0-----:R-:W-:-:S03]  /*11f10*/  IMAD.HI.U32 R0, R28, R16, RZ ;  /* 0x000000101c007227 */ /* 0x001fc600078e00ff */
[----:B-1----:R-:W5:Y:S01]  /*11f20*/  LDL.LU R17, [R1+0x58] ;  /* 0x0000580001117983 */ /* 0x002f620000300800 */
[----:B------:R-:W-:-:S03]  /*11f30*/  IMAD.MOV R0, RZ, RZ, -R0 ;  /* 0x000000ffff007224 */ /* 0x000fc600078e0a00 */
[----:B------:R-:W5:Y:S01]  /*11f40*/  LDL.LU R18, [R1+0x54] ;  /* 0x0000540001127983 */ /* 0x000f620000300800 */
[----:B------:R-:W-:Y:S01]  /*11f50*/  IMAD R16, R29, R0, R16 ;  /* 0x000000001d107224 */ /* 0x000fe200078e0210 */
[----:B----4-:R-:W-:Y:S02]  /*11f60*/  IABS R13, R13 ;  /* 0x0000000d000d7213 */ /* 0x010fe40000000000 */
[----:B------:R-:W-:-:S03]  /*11f70*/  IABS R12, R12 ;  /* 0x0000000c000c7213 */ /* 0x000fc60000000000 */
[----:B------:R-:W-:-:S04]  /*11f80*/  IMAD.HI.U32 R3, R28, R13, RZ ;  /* 0x0000000d1c037227 */ /* 0x000fc800078e00ff */
[----:B------:R-:W-:-:S04]  /*11f90*/  IMAD.HI.U32 R2, R28, R12, RZ ;  /* 0x0000000c1c027227 */ /* 0x000fc800078e00ff */
[----:B------:R-:W-:Y:S02]  /*11fa0*/  IMAD.MOV R3, RZ, RZ, -R3 ;  /* 0x000000ffff037224 */ /* 0x000fe400078e0a03 */
[----:B------:R-:W-:Y:S02]  /*11fb0*/  IMAD.MOV R2, RZ, RZ, -R2 ;  /* 0x000000ffff027224 */ /* 0x000fe400078e0a02 */
[C---:B------:R-:W-:Y:S01]  /*11fc0*/  IMAD R13, R29.reuse, R3, R13 ;  /* 0x000000031d0d7224 */ /* 0x040fe200078e020d */
[----:B------:R0:W-:Y:S01]  /*11fd0*/  STL [R1+0x3e70], R16 ;  /* 0x003e701001007387 */ /* 0x0001e20000100800 */
[----:B------:R-:W-:Y:S01]  /*11fe0*/  IMAD R12, R29, R2, R12 ;  /* 0x000000021d0c7224 */ /* 0x000fe200078e020c */
[----:B---3--:R-:W-:-:S05]  /*11ff0*/  IABS R14, R14 ;  /* 0x0000000e000e7213 */ /* 0x008fca0000000000 */
[----:B------:R-:W-:Y:S01]  /*12000*/  IMAD.HI.U32 R5, R28, R14, RZ ;  /* 0x0000000e1c057227 */ /* 0x000fe200078e00ff */
[----:B--2---:R-:W-:-:S05]  /*12010*/  IABS R15, R15 ;  /* 0x0000000f000f7213 */ /* 0x004fca0000000000 */
[----:B------:R-:W-:-:S04]  /*12020*/  IMAD.HI.U32 R4, R28, R15, RZ ;  /* 0x0000000f1c047227 */ /* 0x000fc800078e00ff */
[----:B------:R-:W-:Y:S02]  /*12030*/  IMAD.MOV R0, RZ, RZ, -R4 ;  /* 0x000000ffff007224 */ /* 0x000fe400078e0a04 */
[----:B------:R-:W-:Y:S02]  /*12040*/  IMAD.MOV R4, RZ, RZ, -R5 ;  /* 0x000000ffff047224 */ /* 0x000fe400078e0a05 */
[C---:B------:R-:W-:Y:S02]  /*12050*/  IMAD R15, R29.reuse, R0, R15 ;  /* 0x000000001d0f7224 */ /* 0x040fe400078e020f */
[----:B------:R-:W-:-:S03]  /*12060*/  IMAD R14, R29, R4, R14 ;  /* 0x000000041d0e7224 */ /* 0x000fc600078e020e */
[----:B------:R-:W-:Y:S04]  /*12070*/  STL [R1+0x3e74], R15 ;  /* 0x003e740f01007387 */ /* 0x000fe80000100800 */
[----:B------:R-:W-:Y:S04]  /*12080*/  STL [R1+0x3e78], R14 ;  /* 0x003e780e01007387 */ /* 0x000fe80000100800 */
[----:B------:R-:W-:Y:S04]  /*12090*/  STL [R1+0x3e7c], R13 ;  /* 0x003e7c0d01007387 */ /* 0x000fe80000100800 */
[----:B------:R1:W-:Y:S04]  /*120a0*/  STL [R1+0x3e80], R12 ;  /* 0x003e800c01007387 */ /* 0x0003e80000100800 */
[----:B------:R-:W2:Y:S04]  /*120b0*/  LDL.LU R22, [R1+0x50] ;  /* 0x0000500001167983 */ /* 0x000ea80000300800 */
[----:B------:R-:W3:Y:S04]  /*120c0*/  LDL R6, [R1+0x3444] ;  /* 0x0034440001067983 */ /* 0x000ee80000100800 */
[----:B0-----:R-:W4:Y:S01]  /*120d0*/  LDL.LU R16, [R1+0x48] ;  /* 0x0000480001107983 */ /* 0x001f220000300800 */
[----:B-----5:R-:W-:-:S05]  /*120e0*/  IABS R11, R11 ;  /* 0x0000000b000b7213 */ /* 0x020fca0000000000 */
[----:B------:R-:W-:-:S04]  /*120f0*/  IMAD.HI.U32 R0, R28, R11, RZ ;  /* 0x0000000b1c007227 */ /* 0x000fc800078e00ff */
[----:B------:R-:W-:Y:S01]  /*12100*/  IMAD.MOV R0, RZ, RZ, -R0 ;  /* 0x000000ffff007224 */ /* 0x000fe200078e0a00 */
[----:B------:R-:W-:Y:S02]  /*12110*/  IABS R10, R10 ;  /* 0x0000000a000a7213 */ /* 0x000fe40000000000 */
[----:B------:R-:W-:-:S03]  /*12120*/  IABS R9, R23 ;  /* 0x0000001700097213 */ /* 0x000fc60000000000 */
[----:B------:R-:W-:Y:S01]  /*12130*/  IMAD.HI.U32 R3, R28, R10, RZ ;  /* 0x0000000a1c037227 */ /* 0x000fe200078e00ff */
[----:B------:R-:W-:-:S03]  /*12140*/  IABS R8, R24 ;  /* 0x0000001800087213 */ /* 0x000fc60000000000 */
[----:B------:R-:W-:Y:S01]  /*12150*/  IMAD R11, R29, R0, R11 ;  /* 0x000000001d0b7224 */ /* 0x000fe200078e020b */
[----:B------:R-:W5:Y:S01]  /*12160*/  LDL.LU R24, [R1+0x44] ;  /* 0x0000440001187983 */ /* 0x000f620000300800 */
[----:B------:R-:W-:Y:S01]  /*12170*/  IABS R7, R25 ;  /* 0x0000001900077213 */ /* 0x000fe20000000000 */
[C---:B------:R-:W-:Y:S02]  /*12180*/  IMAD.HI.U32 R2, R28.reuse, R9, RZ ;  /* 0x000000091c027227 */ /* 0x040fe400078e00ff */
[----:B------:R-:W3:Y:S02]  /*12190*/  LDL.LU R23, [R1+0x40] ;  /* 0x0000400001177983 */ /* 0x000ee40000300800 */
[----:B------:R-:W-:Y:S02]  /*121a0*/  IMAD.MOV R0, RZ, RZ, -R3 ;  /* 0x000000ffff007224 */ /* 0x000fe400078e0a03 */
[----:B-1----:R-:W5:Y:S01]  /*121b0*/  LDL.LU R12, [R1+0x2c] ;  /* 0x00002c00010c7983 */ /* 0x002f620000300800 */
[----:B------:R-:W-:-:S03]  /*121c0*/  IMAD.HI.U32 R5, R28, R8, RZ ;  /* 0x000000081c057227 */ /* 0x000fc600078e00ff */
[----:B------:R-:W5:Y:S01]  /*121d0*/  LDL.LU R25, [R1+0x28] ;  /* 0x0000280001197983 */ /* 0x000f620000300800 */
[----:B------:R-:W-:-:S04]  /*121e0*/  IMAD.HI.U32 R4, R28, R7, RZ ;  /* 0x000000071c047227 */ /* 0x000fc800078e00ff */
[----:B------:R-:W-:Y:S02]  /*121f0*/  IMAD.MOV R3, RZ, RZ, -R2 ;  /* 0x000000ffff037224 */ /* 0x000fe400078e0a02 */
[C---:B------:R-:W-:Y:S02]  /*12200*/  IMAD R10, R29.reuse, R0, R10 ;  /* 0x000000001d0a7224 */ /* 0x040fe400078e020a */
[----:B------:R-:W-:Y:S01]  /*12210*/  IMAD.MOV R0, RZ, RZ, -R5 ;  /* 0x000000ffff007224 */ /* 0x000fe200078e0a05 */
[----:B------:R0:W-:Y:S01]  /*12220*/  STL [R1+0x3e84], R11 ;  /* 0x003e840b01007387 */ /* 0x0001e20000100800 */
[----:B------:R-:W-:Y:S02]  /*12230*/  IMAD.MOV R2, RZ, RZ, -R4 ;  /* 0x000000ffff027224 */ /* 0x000fe400078e0a04 */
[C---:B------:R-:W-:Y:S02]  /*12240*/  IMAD R9, R29.reuse, R3, R9 ;  /* 0x000000031d097224 */ /* 0x040fe400078e0209 */
[----:B------:R-:W-:-:S02]  /*12250*/  IMAD R8, R29, R0, R8 ;  /* 0x000000001d087224 */ /* 0x000fc400078e0208 */
[----:B------:R-:W-:Y:S01]  /*12260*/  IMAD R7, R29, R2, R7 ;  /* 0x000000021d077224 */ /* 0x000fe200078e0207 */
[----:B0-----:R-:W5:Y:S04]  /*12270*/  LDL.LU R11, [R1+0x30] ;  /* 0x00003000010b7983 */ /* 0x001f680000300800 */
[----:B------:R0:W-:Y:S04]  /*12280*/  STL [R1+0x3e54], R10 ;  /* 0x003e540a01007387 */ /* 0x0001e80000100800 */
[----:B0-----:R-:W5:Y:S04]  /*12290*/  LDL.LU R10, [R1+0x34] ;  /* 0x00003400010a7983 */ /* 0x001f680000300800 */
[----:B------:R-:W5:Y:S04]  /*122a0*/  LDL.LU R5, [R1+0x4c] ;  /* 0x00004c0001057983 */ /* 0x000f680000300800 */
[----:B------:R-:W-:Y:S04]  /*122b0*/  STL [R1+0x3e58], R9 ;  /* 0x003e580901007387 */ /* 0x000fe80000100800 */
[----:B------:R-:W-:Y:S04]  /*122c0*/  STL [R1+0x3e50], R8 ;  /* 0x003e500801007387 */ /* 0x000fe80000100800 */
[----:B------:R-:W5:Y:S04]  /*122d0*/  LDL.LU R2, [R1+0x38] ;  /* 0x0000380001027983 */ /* 0x000f680000300800 */
[----:B------:R0:W-:Y:S04]  /*122e0*/  STL [R1+0x3e5c], R7 ;  /* 0x003e5c0701007387 */ /* 0x0001e80000100800 */
[----:B0-----:R-:W5:Y:S01]  /*122f0*/  LDL.LU R7, [R1+0x3c] ;  /* 0x00003c0001077983 */ /* 0x001f620000300800 */
[----:B------:R-:W-:-:S02]  /*12300*/  ISETP.GT.U32.AND P0, PT, R19, R17, PT ;  /* 0x000000111300720c */ /* 0x000fc40003f04070 */
[----:B------:R-:W-:-:S11]  /*12310*/  ISETP.GT.U32.AND P1, PT, R19, R18, PT ;  /* 0x000000121300720c */ /* 0x000fd60003f24070 */
[--C-:B------:R-:W-:Y:S02]  /*12320*/  @!P0 IMAD.IADD R17, R17, 0x1, -R19.reuse ;  /* 0x0000000111118824 */ /* 0x100fe400078e0a13 */
[----:B------:R-:W-:-:S03]  /*12330*/  @!P1 IMAD.IADD R18, R18, 0x1, -R19 ;  /* 0x0000000112129824 */ /* 0x000fc600078e0a13 */
[C---:B------:R-:W-:Y:S02]  /*12340*/  ISETP.GT.U32.AND P3, PT, R19.reuse, R17, PT ;  /* 0x000000111300720c */ /* 0x040fe40003f64070 */
[----:B------:R-:W-:-:S11]  /*12350*/  ISETP.GT.U32.AND P4, PT, R19, R18, PT ;  /* 0x000000121300720c */ /* 0x000fd60003f84070 */
[--C-:B------:R-:W-:Y:S02]  /*12360*/  @!P3 IMAD.IADD R17, R17, 0x1, -R19.reuse ;  /* 0x000000011111b824 */ /* 0x100fe400078e0a13 */
[----:B------:R-:W-:-:S03]  /*12370*/  @!P4 IMAD.IADD R18, R18, 0x1, -R19 ;  /* 0x000000011212c824 */ /* 0x000fc600078e0a13 */
[----:B------:R-:W-:Y:S04]  /*12380*/  STL [R1+0x58], R17 ;  /* 0x0000581101007387 */ /* 0x000fe80000100800 */
[----:B------:R0:W-:Y:S04]  /*12390*/  STL [R1+0x54], R18 ;  /* 0x0000541201007387 */ /* 0x0001e80000100800 */
[----:B------:R-:W5:Y:S04]  /*123a0*/  LDL.LU R15, [R1+0x24] ;  /* 0x00002400010f7983 */ /* 0x000f680000300800 */
[----:B0-----:R-:W5:Y:S04]  /*123b0*/  LDL.LU R18, [R1+0x20] ;  /* 0x0000200001127983 */ /* 0x001f680000300800 */
[----:B------:R-:W5:Y:S04]  /*123c0*/  LDL.LU R4, [R1+0x78c] ;  /* 0x00078c0001047983 */ /* 0x000f680000300800 */
[----:B------:R-:W5:Y:S04]  /*123d0*/  LDL.LU R13, [R1+0x794] ;  /* 0x00079400010d7983 */ /* 0x000f680000300800 */
[----:B------:R-:W5:Y:S04]  /*123e0*/  LDL.LU R14, [R1+0x798] ;  /* 0x00079800010e7983 */ /* 0x000f680000300800 */
[----:B------:R-:W5:Y:S01]  /*123f0*/  LDL.LU R17, [R1+0x790] ;  /* 0x0007900001117983 */ /* 0x000f620000300800 */
[----:B--2---:R-:W-:-:S02]  /*12400*/  ISETP.GT.U32.AND P5, PT, R29, R22, PT ;  /* 0x000000161d00720c */ /* 0x004fc40003fa4070 */
[----:B----4-:R-:W-:-:S11]  /*12410*/  ISETP.GT.U32.AND P6, PT, R29, R16, PT ;  /* 0x000000101d00720c */ /* 0x010fd60003fc4070 */
[--C-:B------:R-:W-:Y:S02]  /*12420*/  @!P5 IMAD.IADD R22, R22, 0x1, -R29.reuse ;  /* 0x000000011616d824 */ /* 0x100fe400078e0a1d */
[----:B------:R-:W-:Y:S01]  /*12430*/  @!P6 IMAD.IADD R16, R16, 0x1, -R29 ;  /* 0x000000011010e824 */ /* 0x000fe200078e0a1d */
[C---:B---3--:R-:W-:Y:S02]  /*12440*/  ISETP.GT.U32.AND P2, PT, R29.reuse, R23, PT ;  /* 0x000000171d00720c */ /* 0x048fe40003f44070 */
[----:B-----5:R-:W-:-:S11]  /*12450*/  ISETP.GT.U32.AND P1, PT, R29, R24, PT ;  /* 0x000000181d00720c */ /* 0x020fd60003f24070 */
[--C-:B------:R-:W-:Y:S01]  /*12460*/  @!P2 IMAD.IADD R23, R23, 0x1, -R29.reuse ;  /* 0x000000011717a824 */ /* 0x100fe200078e0a1d */
[C---:B------:R-:W-:Y:S01]  /*12470*/  ISETP.GT.U32.AND P2, PT, R29.reuse, R22, PT ;  /* 0x000000161d00720c */ /* 0x040fe20003f44070 */
[----:B------:R-:W-:Y:S01]  /*12480*/  @!P1 IMAD.IADD R24, R24, 0x1, -R29 ;  /* 0x0000000118189824 */ /* 0x000fe200078e0a1d */
[C---:B------:R-:W-:Y:S02]  /*12490*/  ISETP.GT.U32.AND P0, PT, R29.reuse, R5, PT ;  /* 0x000000051d00720c */ /* 0x040fe40003f04070 */
[C---:B------:R-:W-:Y:S02]  /*124a0*/  ISETP.GT.U32.AND P5, PT, R29.reuse, R10, PT ;  /* 0x0000000a1d00720c */ /* 0x040fe40003fa4070 */
[----:B------:R-:W-:-:S09]  /*124b0*/  ISETP.GT.U32.AND P4, PT, R29, R2, PT ;  /* 0x000000021d00720c */ /* 0x000fd20003f84070 */
[----:B------:R-:W-:Y:S01]  /*124c0*/  @!P0 IMAD.IADD R5, R5, 0x1, -R29 ;  /* 0x0000000105058824 */ /* 0x000fe200078e0a1d */
[----:B------:R-:W-:-:S03]  /*124d0*/  ISETP.GT.U32.AND P3, PT, R29, R7, PT ;  /* 0x000000071d00720c */ /* 0x000fc60003f64070 */
[--C-:B------:R-:W-:Y:S01]  /*124e0*/  @!P4 IMAD.IADD R2, R2, 0x1, -R29.reuse ;  /* 0x000000010202c824 */ /* 0x100fe200078e0a1d */
[C---:B------:R-:W-:Y:S01]  /*124f0*/  ISETP.GT.U32.AND P4, PT, R29.reuse, R16, PT ;  /* 0x000000101d00720c */ /* 0x040fe20003f84070 */
[--C-:B------:R-:W-:Y:S01]  /*12500*/  @!P5 IMAD.IADD R10, R10, 0x1, -R29.reuse ;  /* 0x000000010a0ad824 */ /* 0x100fe200078e0a1d */
[----:B------:R-:W-:Y:S01]  /*12510*/  ISETP.GT.U32.AND P5, PT, R29, R24, PT ;  /* 0x000000181d00720c */ /* 0x000fe20003fa4070 */
[----:B------:R-:W-:-:S06]  /*12520*/  @!P2 IMAD.IADD R22, R22, 0x1, -R29 ;  /* 0x000000011616a824 */ /* 0x000fcc00078e0a1d */
[--C-:B------:R-:W-:Y:S01]  /*12530*/  @!P3 IMAD.IADD R7, R7, 0x1, -R29.reuse ;  /* 0x000000010707b824 */ /* 0x100fe200078e0a1d */
[----:B------:R-:W-:Y:S01]  /*12540*/  ISETP.GT.U32.AND P3, PT, R29, R5, PT ;  /* 0x000000051d00720c */ /* 0x000fe20003f64070 */
[----:B------:R0:W-:Y:S02]  /*12550*/  STL [R1+0x50], R22 ;  /* 0x0000501601007387 */ /* 0x0001e40000100800 */
[--C-:B------:R-:W-:Y:S02]  /*12560*/  @!P4 IMAD.IADD R16, R16, 0x1, -R29.reuse ;  /* 0x000000011010c824 */ /* 0x100fe400078e0a1d */
[--C-:B------:R-:W-:Y:S01]  /*12570*/  @!P5 IMAD.IADD R24, R24, 0x1, -R29.reuse ;  /* 0x000000011818d824 */ /* 0x100fe200078e0a1d */
[----:B0-----:R-:W2:Y:S07]  /*12580*/  LDL.LU R22, [R1+0x3ebc] ;  /* 0x003ebc0001167983 */ /* 0x001eae0000300800 */
[----:B------:R-:W-:Y:S01]  /*12590*/  @!P3 IMAD.IADD R5, R5, 0x1, -R29 ;  /* 0x000000010505b824 */ /* 0x000fe200078e0a1d */
[----:B------:R-:W3:Y:S04]  /*125a0*/  LDL.LU R19, [R1+0x774] ;  /* 0x0007740001137983 */ /* 0x000ee80000300800 */
[----:B------:R-:W4:Y:S04]  /*125b0*/  LDL.LU R8, [R1+0x77c] ;  /* 0x00077c0001087983 */ /* 0x000f280000300800 */
[----:B------:R-:W5:Y:S04]  /*125c0*/  LDL.LU R9, [R1+0x784] ;  /* 0x0007840001097983 */ /* 0x000f680000300800 */
[----:B------:R0:W-:Y:S04]  /*125d0*/  STL [R1+0x4c], R5 ;  /* 0x00004c0501007387 */ /* 0x0001e80000100800 */
[----:B------:R-:W2:Y:S04]  /*125e0*/  LDL.LU R3, [R1+0x788] ;  /* 0x0007880001037983 */ /* 0x000ea80000300800 */
[----:B0-----:R-:W2:Y:S04]  /*125f0*/  LDL.LU R5, [R1+0x780] ;  /* 0x0007800001057983 */ /* 0x001ea80000300800 */
[----:B------:R-:W-:Y:S04]  /*12600*/  STL [R1+0x48], R16 ;  /* 0x0000481001007387 */ /* 0x000fe80000100800 */
[----:B------:R0:W-:Y:S04]  /*12610*/  STL [R1+0x44], R24 ;  /* 0x0000441801007387 */ /* 0x0001e80000100800 */
[----:B0-----:R-:W2:Y:S04]  /*12620*/  LDL.LU R24, [R1+0x778] ;  /* 0x0007780001187983 */ /* 0x001ea80000300800 */
[----:B------:R-:W2:Y:S01]  /*12630*/  LDL.LU R16, [R1+0x764] ;  /* 0x0007640001107983 */ /* 0x000ea20000300800 */
[----:B------:R-:W-:-:S02]  /*12640*/  ISETP.GT.U32.AND P0, PT, R29, R11, PT ;  /* 0x0000000b1d00720c */ /* 0x000fc40003f04070 */
[C---:B------:R-:W-:Y:S02]  /*12650*/  ISETP.GT.U32.AND P1, PT, R29.reuse, R25, PT ;  /* 0x000000191d00720c */ /* 0x040fe40003f24070 */
[C---:B------:R-:W-:Y:S02]  /*12660*/  ISETP.GT.U32.AND P6, PT, R29.reuse, R12, PT ;  /* 0x0000000c1d00720c */ /* 0x040fe40003fc4070 */
[----:B------:R-:W-:-:S07]  /*12670*/  ISETP.GT.U32.AND P2, PT, R29, R2, PT ;  /* 0x000000021d00720c */ /* 0x000fce0003f44070 */
[--C-:B------:R-:W-:Y:S01]  /*12680*/  @!P0 IMAD.IADD R11, R11, 0x1, -R29.reuse ;  /* 0x000000010b0b8824 */ /* 0x100fe200078e0a1d */
[----:B------:R-:W-:Y:S01]  /*12690*/  ISETP.GT.U32.AND P0, PT, R29, R23, PT ;  /* 0x000000171d00720c */ /* 0x000fe20003f04070 */
[--C-:B------:R-:W-:Y:S01]  /*126a0*/  @!P1 IMAD.IADD R25, R25, 0x1, -R29.reuse ;  /* 0x0000000119199824 */ /* 0x100fe200078e0a1d */
[C---:B------:R-:W-:Y:S02]  /*126b0*/  ISETP.GT.U32.AND P1, PT, R29.reuse, R7, PT ;  /* 0x000000071d00720c */ /* 0x040fe40003f24070 */
[C---:B------:R-:W-:Y:S01]  /*126c0*/  ISETP.GT.U32.AND P3, PT, R29.reuse, R10, PT ;  /* 0x0000000a1d00720c */ /* 0x040fe20003f64070 */
[--C-:B------:R-:W-:Y:S01]  /*126d0*/  @!P6 IMAD.IADD R12, R12, 0x1, -R29.reuse ;  /* 0x000000010c0ce824 */ /* 0x100fe200078e0a1d */
[C---:B------:R-:W-:Y:S02]  /*126e0*/  ISETP.GT.U32.AND P4, PT, R29.reuse, R11, PT ;  /* 0x0000000b1d00720c */ /* 0x040fe40003f84070 */
[----:B------:R-:W-:Y:S01]  /*126f0*/  ISETP.GT.U32.AND P6, PT, R29, R25, PT ;  /* 0x000000191d00720c */ /* 0x000fe20003fc4070 */
[----:B------:R-:W-:-:S04]  /*12700*/  @!P2 IMAD.IADD R2, R2, 0x1, -R29 ;  /* 0x000000010202a824 */ /* 0x000fc800078e0a1d */
[--C-:B------:R-:W-:Y:S01]  /*12710*/  @!P0 IMAD.IADD R23, R23, 0x1, -R29.reuse ;  /* 0x0000000117178824 */ /* 0x100fe200078e0a1d */
[----:B------:R-:W-:Y:S01]  /*12720*/  ISETP.GT.U32.AND P0, PT, R29, R15, PT ;  /* 0x0000000f1d00720c */ /* 0x000fe20003f04070 */
[--C-:B------:R-:W-:Y:S01]  /*12730*/  @!P1 IMAD.IADD R7, R7, 0x1, -R29.reuse ;  /* 0x0000000107079824 */ /* 0x100fe200078e0a1d */
[C---:B------:R-:W-:Y:S02]  /*12740*/  ISETP.GT.U32.AND P1, PT, R29.reuse, R18, PT ;  /* 0x000000121d00720c */ /* 0x040fe40003f24070 */
[C---:B------:R-:W-:Y:S01]  /*12750*/  ISETP.GT.U32.AND P2, PT, R29.reuse, R4, PT ;  /* 0x000000041d00720c */ /* 0x040fe20003f44070 */
[--C-:B------:R-:W-:Y:S01]  /*12760*/  @!P3 IMAD.IADD R10, R10, 0x1, -R29.reuse ;  /* 0x000000010a0ab824 */ /* 0x100fe200078e0a1d */
[----:B------:R-:W-:Y:S01]  /*12770*/  ISETP.GT.U32.AND P5, PT, R29, R12, PT ;  /* 0x0000000c1d00720c */ /* 0x000fe20003fa4070 */
[--C-:B------:R-:W-:Y:S01]  /*12780*/  @!P4 IMAD.IADD R11, R11, 0x1, -R29.reuse ;  /* 0x000000010b0bc824 */ /* 0x100fe200078e0a1d */
[----:B------:R-:W-:Y:S01]  /*12790*/  ISETP.GT.U32.AND P3, PT, R29, R13, PT ;  /* 0x0000000d1d00720c */ /* 0x000fe20003f64070 */
[----:B------:R-:W-:Y:S01]  /*127a0*/  @!P6 IMAD.IADD R25, R25, 0x1, -R29 ;  /* 0x000000011919e824 */ /* 0x000fe200078e0a1d */
[----:B------:R-:W-:-:S03]  /*127b0*/  ISETP.GT.U32.AND P4, PT, R29, R14, PT ;  /* 0x0000000e1d00720c */ /* 0x000fc60003f84070 */
[--C-:B------:R-:W-:Y:S02]  /*127c0*/  @!P0 IMAD.IADD R15, R15, 0x1, -R29.reuse ;  /* 0x000000010f0f8824 */ /* 0x100fe400078e0a1d */
[--C-:B------:R-:W-:Y:S02]  /*127d0*/  @!P1 IMAD.IADD R18, R18, 0x1, -R29.reuse ;  /* 0x0000000112129824 */ /* 0x100fe400078e0a1d */
[--C-:B------:R-:W-:Y:S02]  /*127e0*/  @!P2 IMAD.IADD R4, R4, 0x1, -R29.reuse ;  /* 0x000000010404a824 */ /* 0x100fe400078e0a1d */
[--C-:B------:R-:W-:Y:S01]  /*127f0*/  @!P5 IMAD.IADD R12, R12, 0x1, -R29.reuse ;  /* 0x000000010c0cd824 */ /* 0x100fe200078e0a1d */
[----:B------:R-:W-:Y:S01]  /*12800*/  ISETP.GT.U32.AND P5, PT, R29, R17, PT ;  /* 0x000000111d00720c */ /* 0x000fe20003fa4070 */
[--C-:B------:R-:W-:Y:S02]  /*12810*/  @!P3 IMAD.IADD R13, R13, 0x1, -R29.reuse ;  /* 0x000000010d0db824 */ /* 0x100fe400078e0a1d */
[--C-:B------:R-:W-:Y:S01]  /*12820*/  @!P4 IMAD.IADD R14, R14, 0x1, -R29.reuse ;  /* 0x000000010e0ec824 */ /* 0x100fe200078e0a1d */
[----:B------:R0:W-:Y:S09]  /*12830*/  STL [R1+0x40], R23 ;  /* 0x0000401701007387 */ /* 0x0001f20000100800 */
[----:B------:R-:W-:Y:S01]  /*12840*/  @!P5 IMAD.IADD R17, R17, 0x1, -R29 ;  /* 0x000000011111d824 */ /* 0x000fe200078e0a1d */
[----:B0-----:R-:W2:Y:S04]  /*12850*/  LDL.LU R23, [R1+0x3eb8] ;  /* 0x003eb80001177983 */ /* 0x001ea80000300800 */
[----:B------:R-:W-:Y:S04]  /*12860*/  STL [R1+0x3c], R7 ;  /* 0x00003c0701007387 */ /* 0x000fe80000100800 */
[----:B------:R-:W-:Y:S04]  /*12870*/  STL [R1+0x38], R2 ;  /* 0x0000380201007387 */ /* 0x000fe80000100800 */
[----:B------:R-:W-:Y:S04]  /*12880*/  STL [R1+0x34], R10 ;  /* 0x0000340a01007387 */ /* 0x000fe80000100800 */
[----:B------:R-:W-:Y:S04]  /*12890*/  STL [R1+0x30], R11 ;  /* 0x0000300b01007387 */ /* 0x000fe80000100800 */
[----:B------:R0:W-:Y:S04]  /*128a0*/  STL [R1+0x28], R25 ;  /* 0x0000281901007387 */ /* 0x0001e80000100800 */
[----:B------:R1:W-:Y:S01]  /*128b0*/  STL [R1+0x2c], R12 ;  /* 0x00002c0c01007387 */ /* 0x0003e20000100800 */
[----:B------:R-:W-:Y:S01]  /*128c0*/  IABS R6, R6 ;  /* 0x0000000600067213 */ /* 0x000fe20000000000 */
[----:B0-----:R-:W-:-:S02]  /*128d0*/  IMAD.MOV.U32 R25, RZ, RZ, R26 ;  /* 0x000000ffff197224 */ /* 0x001fc400078e001a */
[----:B------:R-:W2:Y:S04]  /*128e0*/  LDL.LU R26, [R1+0x76c] ;  /* 0x00076c00011a7983 */ /* 0x000ea80000300800 */
[----:B------:R-:W2:Y:S04]  /*128f0*/  LDL.LU R10, [R1+0x770] ;  /* 0x00077000010a7983 */ /* 0x000ea80000300800 */
[----:B------:R-:W2:Y:S04]  /*12900*/  LDL.LU R11, [R1+0x768] ;  /* 0x00076800010b7983 */ /* 0x000ea80000300800 */
[----:B-1----:R-:W2:Y:S01]  /*12910*/  LDL.LU R12, [R1+0x74c] ;  /* 0x00074c00010c7983 */ /* 0x002ea20000300800 */
[----:B------:R-:W-:-:S04]  /*12920*/  IMAD.HI.U32 R0, R28, R6, RZ ;  /* 0x000000061c007227 */ /* 0x000fc800078e00ff */
[----:B------:R-:W-:-:S04]  /*12930*/  IMAD.MOV R0, RZ, RZ, -R0 ;  /* 0x000000ffff007224 */ /* 0x000fc800078e0a00 */
[C---:B------:R-:W-:Y:S01]  /*12940*/  IMAD R6, R29.reuse, R0, R6 ;  /* 0x000000001d067224 */ /* 0x040fe200078e0206 */
[C---:B---3--:R-:W-:Y:S02]  /*12950*/  ISETP.GT.U32.AND P6, PT, R29.reuse, R19, PT ;  /* 0x000000131d00720c */ /* 0x048fe40003fc4070 */
[C---:B----4-:R-:W-:Y:S02]  /*12960*/  ISETP.GT.U32.AND P0, PT, R29.reuse, R8, PT ;  /* 0x000000081d00720c */ /* 0x050fe40003f04070 */
[C---:B-----5:R-:W-:Y:S02]  /*12970*/  ISETP.GT.U32.AND P1, PT, R29.reuse, R9, PT ;  /* 0x000000091d00720c */ /* 0x060fe40003f24070 */
[----:B--2---:R-:W-:-:S07]  /*12980*/  ISETP.GT.U32.AND P2, PT, R29, R3, PT ;  /* 0x000000031d00720c */ /* 0x004fce0003f44070 */
        /* <DEDUP_REMOVED lines=8> */
[C---:B------:R-:W-:Y:S02]  /*12a10*/  ISETP.GT.U32.AND P2, PT, R29.reuse, R13, PT ;  /* 0x0000000d1d00720c */ /* 0x040fe40003f44070 */
[----:B------:R-:W-:-:S05]  /*12a20*/  ISETP.GT.U32.AND P4, PT, R29, R24, PT ;  /* 0x000000181d00720c */ /* 0x000fca0003f84070 */
[--C-:B------:R-:W-:Y:S01]  /*12a30*/  @!P3 IMAD.IADD R5, R5, 0x1, -R29.reuse ;  /* 0x000000010505b824 */ /* 0x100fe200078e0a1d */
[----:B------:R-:W-:Y:S01]  /*12a40*/  ISETP.GT.U32.AND P3, PT, R29, R14, PT ;  /* 0x0000000e1d00720c */ /* 0x000fe20003f64070 */
[--C-:B------:R-:W-:Y:S02]  /*12a50*/  @!P6 IMAD.IADD R15, R15, 0x1, -R29.reuse ;  /* 0x000000010f0fe824 */ /* 0x100fe400078e0a1d */
[--C-:B------:R-:W-:Y:S02]  /*12a60*/  @!P0 IMAD.IADD R18, R18, 0x1, -R29.reuse ;  /* 0x0000000112128824 */ /* 0x100fe400078e0a1d */
[--C-:B------:R-:W-:Y:S02]  /*12a70*/  @!P1 IMAD.IADD R4, R4, 0x1, -R29.reuse ;  /* 0x0000000104049824 */ /* 0x100fe400078e0a1d */
[--C-:B------:R-:W-:Y:S01]  /*12a80*/  @!P4 IMAD.IADD R24, R24, 0x1, -R29.reuse ;  /* 0x000000011818c824 */ /* 0x100fe200078e0a1d */
[----:B------:R-:W-:Y:S01]  /*12a90*/  ISETP.GT.U32.AND P4, PT, R29, R17, PT ;  /* 0x000000111d00720c */ /* 0x000fe20003f84070 */
[----:B------:R0:W-:Y:S01]  /*12aa0*/  STL [R1+0x24], R15 ;  /* 0x0000240f01007387 */ /* 0x0001e20000100800 */
[----:B------:R-:W-:Y:S01]  /*12ab0*/  @!P2 IMAD.IADD R13, R13, 0x1, -R29 ;  /* 0x000000010d0da824 */ /* 0x000fe200078e0a1d */
[----:B------:R-:W-:-:S02]  /*12ac0*/  ISETP.GT.U32.AND P5, PT, R29, R16, PT ;  /* 0x000000101d00720c */ /* 0x000fc40003fa4070 */
[--C-:B------:R-:W-:Y:S01]  /*12ad0*/  @!P3 IMAD.IADD R14, R14, 0x1, -R29.reuse ;  /* 0x000000010e0eb824 */ /* 0x100fe200078e0a1d */
[----:B0-----:R-:W2:Y:S04]  /*12ae0*/  LDL.LU R15, [R1+0x754] ;  /* 0x00075400010f7983 */ /* 0x001ea80000300800 */
[----:B------:R0:W-:Y:S03]  /*12af0*/  STL [R1+0x20], R18 ;  /* 0x0000201201007387 */ /* 0x0001e60000100800 */
[--C-:B------:R-:W-:Y:S01]  /*12b00*/  @!P4 IMAD.IADD R17, R17, 0x1, -R29.reuse ;  /* 0x000000011111c824 */ /* 0x100fe200078e0a1d */
[----:B0-----:R-:W3:Y:S04]  /*12b10*/  LDL.LU R18, [R1+0x75c] ;  /* 0x00075c0001127983 */ /* 0x001ee80000300800 */
[----:B------:R0:W-:Y:S04]  /*12b20*/  STL [R1+0x78c], R4 ;  /* 0x00078c0401007387 */ /* 0x0001e80000100800 */
[----:B------:R-:W4:Y:S04]  /*12b30*/  LDL.LU R7, [R1+0x758] ;  /* 0x0007580001077983 */ /* 0x000f280000300800 */
[----:B------:R1:W-:Y:S04]  /*12b40*/  STL [R1+0x794], R13 ;  /* 0x0007940d01007387 */ /* 0x0003e80000100800 */
[----:B------:R-:W5:Y:S04]  /*12b50*/  LDL.LU R2, [R1+0x750] ;  /* 0x0007500001027983 */ /* 0x000f680000300800 */
[----:B0-----:R-:W3:Y:S04]  /*12b60*/  LDL.LU R4, [R1+0x73c] ;  /* 0x00073c0001047983 */ /* 0x001ee80000300800 */
[----:B-1----:R-:W3:Y:S04]  /*12b70*/  LDL.LU R13, [R1+0x744] ;  /* 0x00074400010d7983 */ /* 0x002ee80000300800 */
[----:B------:R0:W-:Y:S01]  /*12b80*/  STL [R1+0x798], R14 ;  /* 0x0007980e01007387 */ /* 0x0001e20000100800 */
[----:B------:R-:W-:-:S03]  /*12b90*/  @!P5 IMAD.IADD R16, R16, 0x1, -R29 ;  /* 0x000000011010d824 */ /* 0x000fc600078e0a1d */
[----:B0-----:R-:W3:Y:S04]  /*12ba0*/  LDL.LU R14, [R1+0x748] ;  /* 0x00074800010e7983 */ /* 0x001ee80000300800 */
[----:B------:R0:W-:Y:S01]  /*12bb0*/  STL [R1+0x790], R17 ;  /* 0x0007901101007387 */ /* 0x0001e20000100800 */
[----:B------:R-:W-:-:S03]  /*12bc0*/  ISETP.GT.U32.AND P5, PT, R29, R19, PT ;  /* 0x000000131d00720c */ /* 0x000fc60003fa4070 */
[----:B0-----:R-:W3:Y:S04]  /*12bd0*/  LDL.LU R17, [R1+0x740] ;  /* 0x0007400001117983 */ /* 0x001ee80000300800 */
[----:B------:R-:W3:Y:S01]  /*12be0*/  LDL.LU R0, [R1+0x760] ;  /* 0x0007600001007983 */ /* 0x000ee20000300800 */
[C---:B------:R-:W-:Y:S02]  /*12bf0*/  ISETP.GT.U32.AND P0, PT, R29.reuse, R8, PT ;  /* 0x000000081d00720c */ /* 0x040fe40003f04070 */
[C---:B------:R-:W-:Y:S02]  /*12c00*/  ISETP.GT.U32.AND P1, PT, R29.reuse, R9, PT ;  /* 0x000000091d00720c */ /* 0x040fe40003f24070 */
[C---:B------:R-:W-:Y:S02]  /*12c10*/  ISETP.GT.U32.AND P2, PT, R29.reuse, R3, PT ;  /* 0x000000031d00720c */ /* 0x040fe40003f44070 */
[----:B------:R-:W-:-:S02]  /*12c20*/  ISETP.GT.U32.AND P4, PT, R29, R24, PT ;  /* 0x000000181d00720c */ /* 0x000fc40003f84070 */
[----:B------:R-:W-:Y:S01]  /*12c30*/  ISETP.GT.U32.AND P3, PT, R29, R5, PT ;  /* 0x000000051d00720c */ /* 0x000fe20003f64070 */
[--C-:B------:R-:W-:Y:S01]  /*12c40*/  @!P5 IMAD.IADD R19, R19, 0x1, -R29.reuse ;  /* 0x000000011313d824 */ /* 0x100fe200078e0a1d */
[----:B------:R-:W-:Y:S03]  /*12c50*/  STL [R1+0x3e60], R6 ;  /* 0x003e600601007387 */ /* 0x000fe60000100800 */
[--C-:B------:R-:W-:Y:S02]  /*12c60*/  @!P0 IMAD.IADD R8, R8, 0x1, -R29.reuse ;  /* 0x0000000108088824 */ /* 0x100fe400078e0a1d */
[--C-:B------:R-:W-:Y:S02]  /*12c70*/  @!P1 IMAD.IADD R9, R9, 0x1, -R29.reuse ;  /* 0x0000000109099824 */ /* 0x100fe400078e0a1d */
[--C-:B------:R-:W-:Y:S01]  /*12c80*/  @!P2 IMAD.IADD R3, R3, 0x1, -R29.reuse ;  /* 0x000000010303a824 */ /* 0x100fe200078e0a1d */
[----:B------:R-:W-:Y:S01]  /*12c90*/  STL [R1+0x774], R19 ;  /* 0x0007741301007387 */ /* 0x000fe20000100800 */
[----:B------:R-:W-:-:S02]  /*12ca0*/  @!P4 IMAD.IADD R24, R24, 0x1, -R29 ;  /* 0x000000011818c824 */ /* 0x000fc400078e0a1d */
[----:B------:R-:W-:Y:S01]  /*12cb0*/  @!P3 IMAD.IADD R5, R5, 0x1, -R29 ;  /* 0x000000010505b824 */ /* 0x000fe200078e0a1d */
[----:B------:R-:W-:Y:S04]  /*12cc0*/  STL [R1+0x77c], R8 ;  /* 0x00077c0801007387 */ /* 0x000fe80000100800 */
[----:B------:R-:W-:Y:S04]  /*12cd0*/  STL [R1+0x784], R9 ;  /* 0x0007840901007387 */ /* 0x000fe80000100800 */
[----:B------:R-:W-:Y:S04]  /*12ce0*/  STL [R1+0x788], R3 ;  /* 0x0007880301007387 */ /* 0x000fe80000100800 */
[----:B------:R0:W-:Y:S04]  /*12cf0*/  STL [R1+0x778], R24 ;  /* 0x0007781801007387 */ /* 0x0001e80000100800 */
[----:B------:R-:W-:Y:S04]  /*12d00*/  STL [R1+0x780], R5 ;  /* 0x0007800501007387 */ /* 0x000fe80000100800 */
[----:B0-----:R-:W3:Y:S01]  /*12d10*/  LDL R24, [R1+0x3438] ;  /* 0x0034380001187983 */ /* 0x001ee20000100800 */
[----:B------:R-:W-:-:S02]  /*12d20*/  ISETP.GT.U32.AND P6, PT, R29, R16, PT ;  /* 0x000000101d00720c */ /* 0x000fc40003fc4070 */
[C---:B------:R-:W-:Y:S02]  /*12d30*/  ISETP.GT.U32.AND P5, PT, R29.reuse, R26, PT ;  /* 0x0000001a1d00720c */ /* 0x040fe40003fa4070 */
[C---:B------:R-:W-:Y:S02]  /*12d40*/  ISETP.GT.U32.AND P0, PT, R29.reuse, R10, PT ;  /* 0x0000000a1d00720c */ /* 0x040fe40003f04070 */
[C---:B------:R-:W-:Y:S02]  /*12d50*/  ISETP.GT.U32.AND P1, PT, R29.reuse, R11, PT ;  /* 0x0000000b1d00720c */ /* 0x040fe40003f24070 */
[----:B------:R-:W-:-:S05]  /*12d60*/  ISETP.GT.U32.AND P2, PT, R29, R12, PT ;  /* 0x0000000c1d00720c */ /* 0x000fca0003f44070 */
[--C-:B------:R-:W-:Y:S02]  /*12d70*/  @!P6 IMAD.IADD R16, R16, 0x1, -R29.reuse ;  /* 0x000000011010e824 */ /* 0x100fe400078e0a1d */
[--C-:B------:R-:W-:Y:S02]  /*12d80*/  @!P5 IMAD.IADD R26, R26, 0x1, -R29.reuse ;  /* 0x000000011a1ad824 */ /* 0x100fe400078e0a1d */
[--C-:B------:R-:W-:Y:S02]  /*12d90*/  @!P0 IMAD.IADD R10, R10, 0x1, -R29.reuse ;  /* 0x000000010a0a8824 */ /* 0x100fe400078e0a1d */
[--C-:B------:R-:W-:Y:S02]  /*12da0*/  @!P1 IMAD.IADD R11, R11, 0x1, -R29.reuse ;  /* 0x000000010b0b9824 */ /* 0x100fe400078e0a1d */
[----:B------:R-:W-:Y:S01]  /*12db0*/  @!P2 IMAD.IADD R12, R12, 0x1, -R29 ;  /* 0x000000010c0ca824 */ /* 0x000fe200078e0a1d */
[----:B------:R0:W-:Y:S04]  /*12dc0*/  STL [R1+0x764], R16 ;  /* 0x0007641001007387 */ /* 0x0001e80000100800 */
[----:B0-----:R-:W3:Y:S04]  /*12dd0*/  LDL.LU R16, [R1+0x724] ;  /* 0x0007240001107983 */ /* 0x001ee80000300800 */
[----:B------:R-:W3:Y:S04]  /*12de0*/  LDL.LU R8, [R1+0x72c] ;  /* 0x00072c0001087983 */ /* 0x000ee80000300800 */
[----:B------:R-:W3:Y:S04]  /*12df0*/  LDL.LU R9, [R1+0x734] ;  /* 0x0007340001097983 */ /* 0x000ee80000300800 */
[----:B------:R-:W3:Y:S01]  /*12e00*/  LDL.LU R3, [R1+0x738] ;  /* 0x0007380001037983 */ /* 0x000ee20000300800 */
[----:B--2---:R-:W-:-:S02]  /*12e10*/  ISETP.GT.U32.AND P3, PT, R29, R15, PT ;  /* 0x0000000f1d00720c */ /* 0x004fc40003f64070 */
[C---:B----4-:R-:W-:Y:S02]  /*12e20*/  ISETP.GT.U32.AND P5, PT, R29.reuse, R7, PT ;  /* 0x000000071d00720c */ /* 0x050fe40003fa4070 */
[C---:B-----5:R-:W-:Y:S02]  /*12e30*/  ISETP.GT.U32.AND P0, PT, R29.reuse, R2, PT ;  /* 0x000000021d00720c */ /* 0x060fe40003f04070 */
[C---:B---3--:R-:W-:Y:S02]  /*12e40*/  ISETP.GT.U32.AND P1, PT, R29.reuse, R4, PT ;  /* 0x000000041d00720c */ /* 0x048fe40003f24070 */
[----:B------:R-:W-:-:S07]  /*12e50*/  ISETP.GT.U32.AND P2, PT, R29, R13, PT ;  /* 0x0000000d1d00720c */ /* 0x000fce0003f44070 */
[--C-:B------:R-:W-:Y:S01]  /*12e60*/  @!P5 IMAD.IADD R7, R7, 0x1, -R29.reuse ;  /* 0x000000010707d824 */ /* 0x100fe200078e0a1d */
[----:B------:R-:W-:Y:S01]  /*12e70*/  ISETP.GT.U32.AND P5, PT, R29, R10, PT ;  /* 0x0000000a1d00720c */ /* 0x000fe20003fa4070 */
[--C-:B------:R-:W-:Y:S02]  /*12e80*/  @!P3 IMAD.IADD R15, R15, 0x1, -R29.reuse ;  /* 0x000000010f0fb824 */ /* 0x100fe400078e0a1d */
[--C-:B------:R-:W-:Y:S01]  /*12e90*/  @!P0 IMAD.IADD R2, R2, 0x1, -R29.reuse ;  /* 0x0000000102028824 */ /* 0x100fe200078e0a1d */
[C---:B------:R-:W-:Y:S01]  /*12ea0*/  ISETP.GT.U32.AND P0, PT, R29.reuse, R11, PT ;  /* 0x0000000b1d00720c */ /* 0x040fe20003f04070 */
[--C-:B------:R-:W-:Y:S01]  /*12eb0*/  @!P1 IMAD.IADD R4, R4, 0x1, -R29.reuse ;  /* 0x0000000104049824 */ /* 0x100fe200078e0a1d */
[C---:B------:R-:W-:Y:S02]  /*12ec0*/  ISETP.GT.U32.AND P1, PT, R29.reuse, R12, PT ;  /* 0x0000000c1d00720c */ /* 0x040fe40003f24070 */
[----:B------:R-:W-:Y:S01]  /*12ed0*/  ISETP.GT.U32.AND P6, PT, R29, R0, PT ;  /* 0x000000001d00720c */ /* 0x000fe20003fc4070 */
[----:B------:R-:W-:Y:S01]  /*12ee0*/  @!P2 IMAD.IADD R13, R13, 0x1, -R29 ;  /* 0x000000010d0da824 */ /* 0x000fe200078e0a1d */
[----:B------:R-:W-:-:S11]  /*12ef0*/  ISETP.GT.U32.AND P2, PT, R29, R15, PT ;  /* 0x0000000f1d00720c */ /* 0x000fd60003f44070 */
[--C-:B------:R-:W-:Y:S01]  /*12f00*/  @!P6 IMAD.IADD R0, R0, 0x1, -R29.reuse ;  /* 0x000000010000e824 */ /* 0x100fe200078e0a1d */
[----:B------:R-:W-:Y:S01]  /*12f10*/  ISETP.GT.U32.AND P6, PT, R29, R26, PT ;  /* 0x0000001a1d00720c */ /* 0x000fe20003fc4070 */
[--C-:B------:R-:W-:Y:S02]  /*12f20*/  @!P5 IMAD.IADD R10, R10, 0x1, -R29.reuse ;  /* 0x000000010a0ad824 */ /* 0x100fe400078e0a1d */
[--C-:B------:R-:W-:Y:S02]  /*12f30*/  @!P0 IMAD.IADD R11, R11, 0x1, -R29.reuse ;  /* 0x000000010b0b8824 */ /* 0x100fe400078e0a1d */
[----:B------:R-:W-:-:S08]  /*12f40*/  @!P1 IMAD.IADD R12, R12, 0x1, -R29 ;  /* 0x000000010c0c9824 */ /* 0x000fd000078e0a1d */
[--C-:B------:R-:W-:Y:S02]  /*12f50*/  @!P6 IMAD.IADD R26, R26, 0x1, -R29.reuse ;  /* 0x000000011a1ae824 */ /* 0x100fe400078e0a1d */
[----:B------:R-:W-:Y:S01]  /*12f60*/  @!P2 IMAD.IADD R15, R15, 0x1, -R29 ;  /* 0x000000010f0fa824 */ /* 0x000fe200078e0a1d */
[----:B------:R-:W-:Y:S02]  /*12f70*/  IABS R5, R24 ;  /* 0x0000001800057213 */ /* 0x000fe40000000000 */
[----:B------:R-:W2:Y:S04]  /*12f80*/  LDL.LU R24, [R1+0x730] ;  /* 0x0007300001187983 */ /* 0x000ea80000300800 */
[----:B------:R0:W-:Y:S04]  /*12f90*/  STL [R1+0x76c], R26 ;  /* 0x00076c1a01007387 */ /* 0x0001e80000100800 */
[----:B0-----:R-:W3:Y:S04]  /*12fa0*/  LDL.LU R26, [R1+0x728] ;  /* 0x00072800011a7983 */ /* 0x001ee80000300800 */
[----:B------:R0:W-:Y:S04]  /*12fb0*/  STL [R1+0x770], R10 ;  /* 0x0007700a01007387 */ /* 0x0001e80000100800 */
[----:B------:R1:W-:Y:S04]  /*12fc0*/  STL [R1+0x768], R11 ;  /* 0x0007680b01007387 */ /* 0x0003e80000100800 */
[----:B------:R-:W4:Y:S04]  /*12fd0*/  LDL.LU R6, [R1+0x714] ;  /* 0x0007140001067983 */ /* 0x000f280000300800 */
[----:B------:R5:W-:Y:S04]  /*12fe0*/  STL [R1+0x74c], R12 ;  /* 0x00074c0c01007387 */ /* 0x000be80000100800 */
[----:B------:R-:W3:Y:S04]  /*12ff0*/  LDL.LU R19, [R1+0x71c] ;  /* 0x00071c0001137983 */ /* 0x000ee80000300800 */
[----:B0-----:R-:W3:Y:S04]  /*13000*/  LDL.LU R10, [R1+0x720] ;  /* 0x00072000010a7983 */ /* 0x001ee80000300800 */
[----:B------:R0:W-:Y:S04]  /*13010*/  STL [R1+0x754], R15 ;  /* 0x0007540f01007387 */ /* 0x0001e80000100800 */
[----:B-1----:R-:W3:Y:S04]  /*13020*/  LDL.LU R11, [R1+0x718] ;  /* 0x00071800010b7983 */ /* 0x002ee80000300800 */
[----:B-----5:R-:W5:Y:S01]  /*13030*/  LDL.LU R12, [R1+0x6fc] ;  /* 0x0006fc00010c7983 */ /* 0x020f620000300800 */
[----:B------:R-:W-:-:S02]  /*13040*/  ISETP.GT.U32.AND P4, PT, R29, R18, PT ;  /* 0x000000121d00720c */ /* 0x000fc40003f84070 */
[C---:B------:R-:W-:Y:S01]  /*13050*/  ISETP.GT.U32.AND P3, PT, R29.reuse, R14, PT ;  /* 0x0000000e1d00720c */ /* 0x040fe20003f64070 */
[----:B0-----:R-:W5:Y:S10]  /*13060*/  LDL.LU R15, [R1+0x704] ;  /* 0x00070400010f7983 */ /* 0x001f740000300800 */
[--C-:B------:R-:W-:Y:S01]  /*13070*/  @!P4 IMAD.IADD R18, R18, 0x1, -R29.reuse ;  /* 0x000000011212c824 */ /* 0x100fe200078e0a1d */
[C---:B------:R-:W-:Y:S01]  /*13080*/  ISETP.GT.U32.AND P4, PT, R29.reuse, R17, PT ;  /* 0x000000111d00720c */ /* 0x040fe20003f84070 */
[----:B------:R-:W-:Y:S01]  /*13090*/  @!P3 IMAD.IADD R14, R14, 0x1, -R29 ;  /* 0x000000010e0eb824 */ /* 0x000fe200078e0a1d */
[----:B------:R-:W-:-:S02]  /*130a0*/  ISETP.GT.U32.AND P5, PT, R29, R7, PT ;  /* 0x000000071d00720c */ /* 0x000fc40003fa4070 */
        /* <DEDUP_REMOVED lines=8> */
[C---:B------:R-:W-:Y:S01]  /*13130*/  ISETP.GT.U32.AND P5, PT, R29.reuse, R8, PT ;  /* 0x000000081d00720c */ /* 0x040fe20003fa4070 */
[----:B------:R-:W-:Y:S01]  /*13140*/  @!P0 IMAD.IADD R2, R2, 0x1, -R29 ;  /* 0x0000000102028824 */ /* 0x000fe200078e0a1d */
[----:B------:R-:W-:-:S05]  /*13150*/  ISETP.GT.U32.AND P0, PT, R29, R9, PT ;  /* 0x000000091d00720c */ /* 0x000fca0003f04070 */
[--C-:B------:R-:W-:Y:S01]  /*13160*/  @!P4 IMAD.IADD R0, R0, 0x1, -R29.reuse ;  /* 0x000000010000c824 */ /* 0x100fe200078e0a1d */
[----:B------:R-:W-:Y:S01]  /*13170*/  ISETP.GT.U32.AND P4, PT, R29, R16, PT ;  /* 0x000000101d00720c */ /* 0x000fe20003f84070 */
[----:B------:R0:W-:Y:S01]  /*13180*/  STL [R1+0x75c], R18 ;  /* 0x00075c1201007387 */ /* 0x0001e20000100800 */
[--C-:B------:R-:W-:Y:S02]  /*13190*/  @!P1 IMAD.IADD R4, R4, 0x1, -R29.reuse ;  /* 0x0000000104049824 */ /* 0x100fe400078e0a1d */
[----:B------:R-:W-:Y:S01]  /*131a0*/  @!P6 IMAD.IADD R17, R17, 0x1, -R29 ;  /* 0x000000011111e824 */ /* 0x000fe200078e0a1d */
[C---:B------:R-:W-:Y:S01]  /*131b0*/  ISETP.GT.U32.AND P2, PT, R29.reuse, R13, PT ;  /* 0x0000000d1d00720c */ /* 0x040fe20003f44070 */
[----:B0-----:R-:W5:Y:S01]  /*131c0*/  LDL.LU R18, [R1+0x70c] ;  /* 0x00070c0001127983 */ /* 0x001f620000300800 */
[----:B------:R-:W-:-:S06]  /*131d0*/  ISETP.GT.U32.AND P1, PT, R29, R3, PT ;  /* 0x000000031d00720c */ /* 0x000fcc0003f24070 */
[--C-:B------:R-:W-:Y:S01]  /*131e0*/  @!P4 IMAD.IADD R16, R16, 0x1, -R29.reuse ;  /* 0x000000011010c824 */ /* 0x100fe200078e0a1d */
[----:B------:R-:W-:Y:S01]  /*131f0*/  ISETP.GT.U32.AND P3, PT, R29, R14, PT ;  /* 0x0000000e1d00720c */ /* 0x000fe20003f64070 */
[--C-:B------:R-:W-:Y:S02]  /*13200*/  @!P5 IMAD.IADD R8, R8, 0x1, -R29.reuse ;  /* 0x000000010808d824 */ /* 0x100fe400078e0a1d */
[--C-:B------:R-:W-:Y:S02]  /*13210*/  @!P0 IMAD.IADD R9, R9, 0x1, -R29.reuse ;  /* 0x0000000109098824 */ /* 0x100fe400078e0a1d */
[--C-:B------:R-:W-:Y:S01]  /*13220*/  @!P2 IMAD.IADD R13, R13, 0x1, -R29.reuse ;  /* 0x000000010d0da824 */ /* 0x100fe200078e0a1d */
[----:B------:R-:W-:Y:S01]  /*13230*/  STL [R1+0x760], R0 ;  /* 0x0007600001007387 */ /* 0x000fe20000100800 */
[----:B------:R-:W-:-:S03]  /*13240*/  @!P1 IMAD.IADD R3, R3, 0x1, -R29 ;  /* 0x0000000103039824 */ /* 0x000fc600078e0a1d */
[----:B------:R-:W-:Y:S03]  /*13250*/  STL [R1+0x758], R7 ;  /* 0x0007580701007387 */ /* 0x000fe60000100800 */
[----:B------:R-:W-:Y:S01]  /*13260*/  @!P3 IMAD.IADD R14, R14, 0x1, -R29 ;  /* 0x000000010e0eb824 */ /* 0x000fe200078e0a1d */
[----:B------:R-:W-:Y:S04]  /*13270*/  STL [R1+0x750], R2 ;  /* 0x0007500201007387 */ /* 0x000fe80000100800 */
[----:B------:R-:W-:Y:S04]  /*13280*/  STL [R1+0x73c], R4 ;  /* 0x00073c0401007387 */ /* 0x000fe80000100800 */
[----:B------:R-:W-:Y:S04]  /*13290*/  STL [R1+0x744], R13 ;  /* 0x0007440d01007387 */ /* 0x000fe80000100800 */
[----:B------:R-:W-:Y:S04]  /*132a0*/  STL [R1+0x748], R14 ;  /* 0x0007480e01007387 */ /* 0x000fe80000100800 */
[----:B------:R0:W-:Y:S04]  /*132b0*/  STL [R1+0x740], R17 ;  /* 0x0007401101007387 */ /* 0x0001e80000100800 */
[----:B0-----:R-:W5:Y:S04]  /*132c0*/  LDL.LU R17, [R1+0x710] ;  /* 0x0007100001117983 */ /* 0x001f680000300800 */
[----:B------:R-:W5:Y:S04]  /*132d0*/  LDL.LU R7, [R1+0x708] ;  /* 0x0007080001077983 */ /* 0x000f680000300800 */
[----:B------:R-:W5:Y:S01]  /*132e0*/  LDL.LU R4, [R1+0x700] ;  /* 0x0007000001047983 */ /* 0x000f620000300800 */
[----:B------:R-:W-:-:S03]  /*132f0*/  IMAD.MOV.U32 R14, RZ, RZ, R25 ;  /* 0x000000ffff0e7224 */ /* 0x000fc600078e0019 */
[----:B------:R-:W5:Y:S04]  /*13300*/  LDL.LU R25, [R1+0x6ec] ;  /* 0x0006ec0001197983 */ /* 0x000f680000300800 */
[----:B------:R-:W5:Y:S01]  /*13310*/  LDL.LU R13, [R1+0x6f4] ;  /* 0x0006f400010d7983 */ /* 0x000f620000300800 */
[C---:B--2---:R-:W-:Y:S02]  /*13320*/  ISETP.GT.U32.AND P2, PT, R29.reuse, R24, PT ;  /* 0x000000181d00720c */ /* 0x044fe40003f44070 */
[C---:B----4-:R-:W-:Y:S02]  /*13330*/  ISETP.GT.U32.AND P6, PT, R29.reuse, R6, PT ;  /* 0x000000061d00720c */ /* 0x050fe40003fc4070 */
[C---:B---3--:R-:W-:Y:S02]  /*13340*/  ISETP.GT.U32.AND P4, PT, R29.reuse, R19, PT ;  /* 0x000000131d00720c */ /* 0x048fe40003f84070 */
[----:B------:R-:W-:-:S02]  /*13350*/  ISETP.GT.U32.AND P5, PT, R29, R10, PT ;  /* 0x0000000a1d00720c */ /* 0x000fc40003fa4070 */
[----:B------:R-:W-:-:S07]  /*13360*/  ISETP.GT.U32.AND P0, PT, R29, R11, PT ;  /* 0x0000000b1d00720c */ /* 0x000fce0003f04070 */
[--C-:B------:R-:W-:Y:S01]  /*13370*/  @!P6 IMAD.IADD R6, R6, 0x1, -R29.reuse ;  /* 0x000000010606e824 */ /* 0x100fe200078e0a1d */
[----:B------:R-:W-:Y:S01]  /*13380*/  ISETP.GT.U32.AND P6, PT, R29, R16, PT ;  /* 0x000000101d00720c */ /* 0x000fe20003fc4070 */
[--C-:B------:R-:W-:Y:S01]  /*13390*/  @!P4 IMAD.IADD R19, R19, 0x1, -R29.reuse ;  /* 0x000000011313c824 */ /* 0x100fe200078e0a1d */
[C---:B------:R-:W-:Y:S01]  /*133a0*/  ISETP.GT.U32.AND P4, PT, R29.reuse, R8, PT ;  /* 0x000000081d00720c */ /* 0x040fe20003f84070 */
[--C-:B------:R-:W-:Y:S01]  /*133b0*/  @!P5 IMAD.IADD R10, R10, 0x1, -R29.reuse ;  /* 0x000000010a0ad824 */ /* 0x100fe200078e0a1d */
[C---:B------:R-:W-:Y:S02]  /*133c0*/  ISETP.GT.U32.AND P5, PT, R29.reuse, R9, PT ;  /* 0x000000091d00720c */ /* 0x040fe40003fa4070 */
[----:B-----5:R-:W-:Y:S01]  /*133d0*/  ISETP.GT.U32.AND P1, PT, R29, R12, PT ;  /* 0x0000000c1d00720c */ /* 0x020fe20003f24070 */
[----:B------:R-:W-:Y:S01]  /*133e0*/  @!P0 IMAD.IADD R11, R11, 0x1, -R29 ;  /* 0x000000010b0b8824 */ /* 0x000fe200078e0a1d */
[----:B------:R-:W-:-:S05]  /*133f0*/  ISETP.GT.U32.AND P0, PT, R29, R3, PT ;  /* 0x000000031d00720c */ /* 0x000fca0003f04070 */
[--C-:B------:R-:W-:Y:S02]  /*13400*/  @!P6 IMAD.IADD R16, R16, 0x1, -R29.reuse ;  /* 0x000000011010e824 */ /* 0x100fe400078e0a1d */
[--C-:B------:R-:W-:Y:S02]  /*13410*/  @!P2 IMAD.IADD R24, R24, 0x1, -R29.reuse ;  /* 0x000000011818a824 */ /* 0x100fe400078e0a1d */
[--C-:B------:R-:W-:Y:S02]  /*13420*/  @!P4 IMAD.IADD R8, R8, 0x1, -R29.reuse ;  /* 0x000000010808c824 */ /* 0x100fe400078e0a1d */
[--C-:B------:R-:W-:Y:S01]  /*13430*/  @!P5 IMAD.IADD R9, R9, 0x1, -R29.reuse ;  /* 0x000000010909d824 */ /* 0x100fe200078e0a1d */
[----:B------:R0:W-:Y:S01]  /*13440*/  STL [R1+0x724], R16 ;  /* 0x0007241001007387 */ /* 0x0001e20000100800 */
[--C-:B------:R-:W-:Y:S01]  /*13450*/  @!P1 IMAD.IADD R12, R12, 0x1, -R29.reuse ;  /* 0x000000010c0c9824 */ /* 0x100fe200078e0a1d */
[----:B------:R-:W-:Y:S01]  /*13460*/  ISETP.GT.U32.AND P1, PT, R29, R24, PT ;  /* 0x000000181d00720c */ /* 0x000fe20003f24070 */
[--C-:B------:R-:W-:Y:S01]  /*13470*/  @!P0 IMAD.IADD R3, R3, 0x1, -R29.reuse ;  /* 0x0000000103038824 */ /* 0x100fe200078e0a1d */
[----:B0-----:R-:W2:Y:S04]  /*13480*/  LDL.LU R16, [R1+0x6f8] ;  /* 0x0006f80001107983 */ /* 0x001ea80000300800 */
[----:B------:R0:W-:Y:S04]  /*13490*/  STL [R1+0x72c], R8 ;  /* 0x00072c0801007387 */ /* 0x0001e80000100800 */
[----:B------:R1:W-:Y:S04]  /*134a0*/  STL [R1+0x734], R9 ;  /* 0x0007340901007387 */ /* 0x0003e80000100800 */
[----:B------:R-:W3:Y:S04]  /*134b0*/  LDL.LU R2, [R1+0x6d4] ;  /* 0x0006d40001027983 */ /* 0x000ee80000300800 */
[----:B------:R4:W-:Y:S04]  /*134c0*/  STL [R1+0x738], R3 ;  /* 0x0007380301007387 */ /* 0x0009e80000100800 */
[----:B0-----:R-:W5:Y:S04]  /*134d0*/  LDL.LU R8, [R1+0x6dc] ;  /* 0x0006dc0001087983 */ /* 0x001f680000300800 */
[----:B-1----:R-:W5:Y:S01]  /*134e0*/  LDL.LU R9, [R1+0x6e4] ;  /* 0x0006e40001097983 */ /* 0x002f620000300800 */
[----:B------:R-:W-:-:S05]  /*134f0*/  @!P1 IMAD.IADD R24, R24, 0x1, -R29 ;  /* 0x0000000118189824 */ /* 0x000fca00078e0a1d */
[----:B------:R0:W-:Y:S04]  /*13500*/  STL [R1+0x730], R24 ;  /* 0x0007301801007387 */ /* 0x0001e80000100800 */
[----:B----4-:R-:W4:Y:S04]  /*13510*/  LDL.LU R3, [R1+0x6e8] ;  /* 0x0006e80001037983 */ /* 0x010f280000300800 */
[----:B0-----:R-:W4:Y:S01]  /*13520*/  LDL.LU R24, [R1+0x6e0] ;  /* 0x0006e00001187983 */ /* 0x001f220000300800 */
[C---:B------:R-:W-:Y:S02]  /*13530*/  ISETP.GT.U32.AND P3, PT, R29.reuse, R26, PT ;  /* 0x0000001a1d00720c */ /* 0x040fe40003f64070 */
[----:B------:R-:W-:-:S11]  /*13540*/  ISETP.GT.U32.AND P2, PT, R29, R15, PT ;  /* 0x0000000f1d00720c */ /* 0x000fd60003f44070 */
[--C-:B------:R-:W-:Y:S01]  /*13550*/  @!P3 IMAD.IADD R26, R26, 0x1, -R29.reuse ;  /* 0x000000011a1ab824 */ /* 0x100fe200078e0a1d */
[----:B------:R-:W-:Y:S01]  /*13560*/  ISETP.GT.U32.AND P3, PT, R29, R18, PT ;  /* 0x000000121d00720c */ /* 0x000fe20003f64070 */
[----:B------:R-:W-:Y:S01]  /*13570*/  @!P2 IMAD.IADD R15, R15, 0x1, -R29 ;  /* 0x000000010f0fa824 */ /* 0x000fe200078e0a1d */
[C---:B------:R-:W-:Y:S02]  /*13580*/  ISETP.GT.U32.AND P5, PT, R29.reuse, R10, PT ;  /* 0x0000000a1d00720c */ /* 0x040fe40003fa4070 */
[C---:B------:R-:W-:Y:S02]  /*13590*/  ISETP.GT.U32.AND P2, PT, R29.reuse, R26, PT ;  /* 0x0000001a1d00720c */ /* 0x040fe40003f44070 */
[----:B------:R-:W-:-:S07]  /*135a0*/  ISETP.GT.U32.AND P4, PT, R29, R19, PT ;  /* 0x000000131d00720c */ /* 0x000fce0003f84070 */
[----:B------:R-:W-:Y:S01]  /*135b0*/  @!P3 IMAD.IADD R18, R18, 0x1, -R29 ;  /* 0x000000011212b824 */ /* 0x000fe200078e0a1d */
[----:B------:R-:W-:-:S04]  /*135c0*/  ISETP.GT.U32.AND P3, PT, R29, R6, PT ;  /* 0x000000061d00720c */ /* 0x000fc80003f64070 */
[C---:B------:R-:W-:Y:S01]  /*135d0*/  ISETP.GT.U32.AND P6, PT, R29.reuse, R18, PT ;  /* 0x000000121d00720c */ /* 0x040fe20003fc4070 */
[--C-:B------:R-:W-:Y:S01]  /*135e0*/  @!P2 IMAD.IADD R26, R26, 0x1, -R29.reuse ;  /* 0x000000011a1aa824 */ /* 0x100fe200078e0a1d */
[C---:B------:R-:W-:Y:S01]  /*135f0*/  ISETP.GT.U32.AND P0, PT, R29.reuse, R11, PT ;  /* 0x0000000b1d00720c */ /* 0x040fe20003f04070 */
[--C-:B------:R-:W-:Y:S01]  /*13600*/  @!P5 IMAD.IADD R10, R10, 0x1, -R29.reuse ;  /* 0x000000010a0ad824 */ /* 0x100fe200078e0a1d */
[----:B------:R-:W-:Y:S01]  /*13610*/  ISETP.GT.U32.AND P1, PT, R29, R12, PT ;  /* 0x0000000c1d00720c */ /* 0x000fe20003f24070 */
[----:B------:R-:W-:Y:S01]  /*13620*/  @!P4 IMAD.IADD R19, R19, 0x1, -R29 ;  /* 0x000000011313c824 */ /* 0x000fe200078e0a1d */
[----:B------:R-:W-:-:S03]  /*13630*/  ISETP.GT.U32.AND P2, PT, R29, R15, PT ;  /* 0x0000000f1d00720c */ /* 0x000fc60003f44070 */
[--C-:B------:R-:W-:Y:S01]  /*13640*/  @!P3 IMAD.IADD R6, R6, 0x1, -R29.reuse ;  /* 0x000000010606b824 */ /* 0x100fe200078e0a1d */
[C---:B------:R-:W-:Y:S02]  /*13650*/  ISETP.GT.U32.AND P3, PT, R29.reuse, R17, PT ;  /* 0x000000111d00720c */ /* 0x040fe40003f64070 */
[C---:B------:R-:W-:Y:S01]  /*13660*/  ISETP.GT.U32.AND P5, PT, R29.reuse, R4, PT ;  /* 0x000000041d00720c */ /* 0x040fe20003fa4070 */
[----:B------:R0:W-:Y:S01]  /*13670*/  STL [R1+0x728], R26 ;  /* 0x0007281a01007387 */ /* 0x0001e20000100800 */
[C---:B------:R-:W-:Y:S01]  /*13680*/  ISETP.GT.U32.AND P4, PT, R29.reuse, R7, PT ;  /* 0x000000071d00720c */ /* 0x040fe20003f84070 */
[--C-:B------:R-:W-:Y:S01]  /*13690*/  @!P6 IMAD.IADD R18, R18, 0x1, -R29.reuse ;  /* 0x000000011212e824 */ /* 0x100fe200078e0a1d */
[----:B------:R-:W-:Y:S01]  /*136a0*/  ISETP.GT.U32.AND P6, PT, R29, R14, PT ;  /* 0x0000000e1d00720c */ /* 0x000fe20003fc4070 */
[--C-:B------:R-:W-:Y:S01]  /*136b0*/  @!P0 IMAD.IADD R11, R11, 0x1, -R29.reuse ;  /* 0x000000010b0b8824 */ /* 0x100fe200078e0a1d */
[----:B0-----:R-:W4:Y:S01]  /*136c0*/  LDL.LU R26, [R1+0x6d8] ;  /* 0x0006d800011a7983 */ /* 0x001f220000300800 */
[----:B------:R-:W-:Y:S01]  /*136d0*/  ISETP.GT.U32.AND P0, PT, R29, R25, PT ;  /* 0x000000191d00720c */ /* 0x000fe20003f04070 */
[----:B------:R-:W-:-:S02]  /*136e0*/  @!P1 IMAD.IADD R12, R12, 0x1, -R29 ;  /* 0x000000010c0c9824 */ /* 0x000fc400078e0a1d */
[----:B------:R-:W-:Y:S01]  /*136f0*/  STL [R1+0x714], R6 ;  /* 0x0007140601007387 */ /* 0x000fe20000100800 */
[--C-:B------:R-:W-:Y:S02]  /*13700*/  @!P2 IMAD.IADD R15, R15, 0x1, -R29.reuse ;  /* 0x000000010f0fa824 */ /* 0x100fe400078e0a1d */
[--C-:B------:R-:W-:Y:S01]  /*13710*/  @!P3 IMAD.IADD R17, R17, 0x1, -R29.reuse ;  /* 0x000000011111b824 */ /* 0x100fe200078e0a1d */
[----:B------:R-:W-:Y:S01]  /*13720*/  STL [R1+0x71c], R19 ;  /* 0x00071c1301007387 */ /* 0x000fe20000100800 */
[--C-:B------:R-:W-:Y:S01]  /*13730*/  @!P5 IMAD.IADD R4, R4, 0x1, -R29.reuse ;  /* 0x000000010404d824 */ /* 0x100fe200078e0a1d */
[----:B------:R-:W-:Y:S01]  /*13740*/  ISETP.GT.U32.AND P1, PT, R29, R13, PT ;  /* 0x0000000d1d00720c */ /* 0x000fe20003f24070 */
[--C-:B------:R-:W-:Y:S01]  /*13750*/  @!P4 IMAD.IADD R7, R7, 0x1, -R29.reuse ;  /* 0x000000010707c824 */ /* 0x100fe200078e0a1d */
[----:B------:R-:W-:Y:S04]  /*13760*/  STL [R1+0x720], R10 ;  /* 0x0007200a01007387 */ /* 0x000fe80000100800 */
[----:B------:R-:W-:Y:S01]  /*13770*/  STL [R1+0x718], R11 ;  /* 0x0007180b01007387 */ /* 0x000fe20000100800 */
[----:B------:R-:W-:-:S03]  /*13780*/  @!P6 IMAD.IADD R14, R14, 0x1, -R29 ;  /* 0x000000010e0ee824 */ /* 0x000fc600078e0a1d */
[----:B------:R-:W-:Y:S04]  /*13790*/  STL [R1+0x6fc], R12 ;  /* 0x0006fc0c01007387 */ /* 0x000fe80000100800 */
[----:B------:R-:W-:Y:S04]  /*137a0*/  STL [R1+0x704], R15 ;  /* 0x0007040f01007387 */ /* 0x000fe80000100800 */
[----:B------:R0:W-:Y:S01]  /*137b0*/  STL [R1+0x70c], R18 ;  /* 0x00070c1201007387 */ /* 0x0001e20000100800 */
[----:B------:R-:W-:-:S03]  /*137c0*/  @!P0 IMAD.IADD R25, R25, 0x1, -R29 ;  /* 0x0000000119198824 */ /* 0x000fc600078e0a1d */
[----:B0-----:R-:W4:Y:S04]  /*137d0*/  LDL R18, [R1+0x343c] ;  /* 0x00343c0001127983 */ /* 0x001f280000100800 */
[----:B------:R-:W4:Y:S04]  /*137e0*/  LDL.LU R15, [R1+0x6c4] ;  /* 0x0006c400010f7983 */ /* 0x000f280000300800 */
[----:B------:R-:W4:Y:S04]  /*137f0*/  LDL.LU R10, [R1+0x6cc] ;  /* 0x0006cc00010a7983 */ /* 0x000f280000300800 */
[----:B------:R-:W4:Y:S04]  /*13800*/  LDL.LU R11, [R1+0x6d0] ;  /* 0x0006d000010b7983 */ /* 0x000f280000300800 */
[----:B------:R-:W4:Y:S04]  /*13810*/  LDL.LU R12, [R1+0x6c8] ;  /* 0x0006c800010c7983 */ /* 0x000f280000300800 */
[----:B------:R0:W-:Y:S01]  /*13820*/  @!P6 STL [R1+0x6f0], R14 ;  /* 0x0006f00e0100e387 */ /* 0x0001e20000100800 */
[----:B------:R-:W-:Y:S01]  /*13830*/  ISETP.GT.U32.AND P6, PT, R29, R17, PT ;  /* 0x000000111d00720c */ /* 0x000fe20003fc4070 */
[----:B------:R-:W-:-:S04]  /*13840*/  IMAD.HI.U32 R0, R28, R5, RZ ;  /* 0x000000051c007227 */ /* 0x000fc800078e00ff */
[----:B------:R-:W-:Y:S02]  /*13850*/  @!P1 IMAD.IADD R13, R13, 0x1, -R29 ;  /* 0x000000010d0d9824 */ /* 0x000fe400078e0a1d */
[----:B------:R-:W-:-:S04]  /*13860*/  IMAD.MOV R0, RZ, RZ, -R0 ;  /* 0x000000ffff007224 */ /* 0x000fc800078e0a00 */
[----:B------:R-:W-:Y:S02]  /*13870*/  IMAD R5, R29, R0, R5 ;  /* 0x000000001d057224 */ /* 0x000fe400078e0205 */
[----:B------:R-:W-:Y:S02]  /*13880*/  @!P6 IMAD.IADD R17, R17, 0x1, -R29 ;  /* 0x000000011111e824 */ /* 0x000fe400078e0a1d */
[----:B------:R-:W-:Y:S01]  /*13890*/  IMAD.MOV.U32 R0, RZ, RZ, R14 ;  /* 0x000000ffff007224 */ /* 0x000fe200078e000e */
[----:B------:R-:W-:Y:S04]  /*138a0*/  STL [R1+0x3e64], R5 ;  /* 0x003e640501007387 */ /* 0x000fe80000100800 */
[----:B0-----:R-:W4:Y:S04]  /*138b0*/  LDL.LU R14, [R1+0x6ac] ;  /* 0x0006ac00010e7983 */ /* 0x001f280000300800 */
[----:B------:R0:W-:Y:S04]  /*138c0*/  STL [R1+0x710], R17 ;  /* 0x0007101101007387 */ /* 0x0001e80000100800 */
[----:B0-----:R-:W4:Y:S01]  /*138d0*/  LDL.LU R17, [R1+0x6b4] ;  /* 0x0006b40001117983 */ /* 0x001f220000300800 */
[----:B--2---:R-:W-:-:S02]  /*138e0*/  ISETP.GT.U32.AND P2, PT, R29, R16, PT ;  /* 0x000000101d00720c */ /* 0x004fc40003f44070 */
[C---:B---3--:R-:W-:Y:S02]  /*138f0*/  ISETP.GT.U32.AND P3, PT, R29.reuse, R2, PT ;  /* 0x000000021d00720c */ /* 0x048fe40003f64070 */
[C---:B-----5:R-:W-:Y:S02]  /*13900*/  ISETP.GT.U32.AND P4, PT, R29.reuse, R8, PT ;  /* 0x000000081d00720c */ /* 0x060fe40003f84070 */
[----:B------:R-:W-:-:S09]  /*13910*/  ISETP.GT.U32.AND P5, PT, R29, R9, PT ;  /* 0x000000091d00720c */ /* 0x000fd20003fa4070 */
[--C-:B------:R-:W-:Y:S01]  /*13920*/  @!P3 IMAD.IADD R2, R2, 0x1, -R29.reuse ;  /* 0x000000010202b824 */ /* 0x100fe200078e0a1d */
[C---:B------:R-:W-:Y:S01]  /*13930*/  ISETP.GT.U32.AND P3, PT, R29.reuse, R7, PT ;  /* 0x000000071d00720c */ /* 0x040fe20003f64070 */
[--C-:B------:R-:W-:Y:S01]  /*13940*/  @!P4 IMAD.IADD R8, R8, 0x1, -R29.reuse ;  /* 0x000000010808c824 */ /* 0x100fe200078e0a1d */
[----:B----4-:R-:W-:Y:S01]  /*13950*/  ISETP.GT.U32.AND P0, PT, R29, R3, PT ;  /* 0x000000031d00720c */ /* 0x010fe20003f04070 */
[--C-:B------:R-:W-:Y:S01]  /*13960*/  @!P5 IMAD.IADD R9, R9, 0x1, -R29.reuse ;  /* 0x000000010909d824 */ /* 0x100fe200078e0a1d */
[C---:B------:R-:W-:Y:S02]  /*13970*/  ISETP.GT.U32.AND P5, PT, R29.reuse, R25, PT ;  /* 0x000000191d00720c */ /* 0x040fe40003fa4070 */
[C---:B------:R-:W-:Y:S02]  /*13980*/  ISETP.GT.U32.AND P1, PT, R29.reuse, R24, PT ;  /* 0x000000181d00720c */ /* 0x040fe40003f24070 */
[----:B------:R-:W-:Y:S01]  /*13990*/  ISETP.GT.U32.AND P4, PT, R29, R4, PT ;  /* 0x000000041d00720c */ /* 0x000fe20003f84070 */
[----:B------:R-:W-:-:S04]  /*139a0*/  @!P2 IMAD.IADD R16, R16, 0x1, -R29 ;  /* 0x000000011010a824 */ /* 0x000fc800078e0a1d */
[--C-:B------:R-:W-:Y:S02]  /*139b0*/  @!P3 IMAD.IADD R7, R7, 0x1, -R29.reuse ;  /* 0x000000010707b824 */ /* 0x100fe400078e0a1d */
[--C-:B------:R-:W-:Y:S01]  /*139c0*/  @!P0 IMAD.IADD R3, R3, 0x1, -R29.reuse ;  /* 0x0000000103038824 */ /* 0x100fe200078e0a1d */
[----:B------:R-:W-:Y:S01]  /*139d0*/  ISETP.GT.U32.AND P0, PT, R29, R13, PT ;  /* 0x0000000d1d00720c */ /* 0x000fe20003f04070 */
[--C-:B------:R-:W-:Y:S02]  /*139e0*/  @!P5 IMAD.IADD R25, R25, 0x1, -R29.reuse ;  /* 0x000000011919d824 */ /* 0x100fe400078e0a1d */
[--C-:B------:R-:W-:Y:S01]  /*139f0*/  @!P1 IMAD.IADD R24, R24, 0x1, -R29.reuse ;  /* 0x0000000118189824 */ /* 0x100fe200078e0a1d */
[----:B------:R-:W-:Y:S01]  /*13a00*/  ISETP.GT.U32.AND P1, PT, R29, R16, PT ;  /* 0x000000101d00720c */ /* 0x000fe20003f24070 */
[--C-:B------:R-:W-:Y:S01]  /*13a10*/  @!P4 IMAD.IADD R4, R4, 0x1, -R29.reuse ;  /* 0x000000010404c824 */ /* 0x100fe200078e0a1d */
[----:B------:R-:W-:Y:S04]  /*13a20*/  STL [R1+0x708], R7 ;  /* 0x0007080701007387 */ /* 0x000fe80000100800 */
[----:B------:R0:W-:Y:S04]  /*13a30*/  STL [R1+0x6ec], R25 ;  /* 0x0006ec1901007387 */ /* 0x0001e80000100800 */
[----:B------:R-:W-:Y:S04]  /*13a40*/  STL [R1+0x700], R4 ;  /* 0x0007000401007387 */ /* 0x000fe80000100800 */
[----:B0-----:R-:W2:Y:S04]  /*13a50*/  LDL.LU R25, [R1+0x6bc] ;  /* 0x0006bc0001197983 */ /* 0x001ea80000300800 */
[----:B------:R-:W3:Y:S01]  /*13a60*/  LDL.LU R6, [R1+0x6c0] ;  /* 0x0006c00001067983 */ /* 0x000ee20000300800 */
[----:B------:R-:W-:-:S03]  /*13a70*/  @!P0 IMAD.IADD R13, R13, 0x1, -R29 ;  /* 0x000000010d0d8824 */ /* 0x000fc600078e0a1d */
[----:B------:R-:W4:Y:S01]  /*13a80*/  LDL.LU R19, [R1+0x6b8] ;  /* 0x0006b80001137983 */ /* 0x000f220000300800 */
[----:B------:R-:W-:-:S03]  /*13a90*/  @!P1 IMAD.IADD R16, R16, 0x1, -R29 ;  /* 0x0000000110109824 */ /* 0x000fc600078e0a1d */
[----:B------:R-:W5:Y:S04]  /*13aa0*/  LDL.LU R7, [R1+0x6b0] ;  /* 0x0006b00001077983 */ /* 0x000f680000300800 */
[----:B------:R0:W-:Y:S04]  /*13ab0*/  STL [R1+0x6f4], R13 ;  /* 0x0006f40d01007387 */ /* 0x0001e80000100800 */
[----:B0-----:R-:W5:Y:S04]  /*13ac0*/  LDL.LU R13, [R1+0x69c] ;  /* 0x00069c00010d7983 */ /* 0x001f680000300800 */
[----:B------:R0:W-:Y:S04]  /*13ad0*/  STL [R1+0x6f8], R16 ;  /* 0x0006f81001007387 */ /* 0x0001e80000100800 */
[----:B0-----:R-:W5:Y:S01]  /*13ae0*/  LDL.LU R16, [R1+0x6a4] ;  /* 0x0006a40001107983 */ /* 0x001f620000300800 */
[----:B------:R-:W-:-:S02]  /*13af0*/  ISETP.GT.U32.AND P2, PT, R29, R26, PT ;  /* 0x0000001a1d00720c */ /* 0x000fc40003f44070 */
[----:B------:R-:W-:-:S11]  /*13b00*/  ISETP.GT.U32.AND P3, PT, R29, R2, PT ;  /* 0x000000021d00720c */ /* 0x000fd60003f64070 */
[----:B------:R-:W-:Y:S01]  /*13b10*/  @!P2 IMAD.IADD R26, R26, 0x1, -R29 ;  /* 0x000000011a1aa824 */ /* 0x000fe200078e0a1d */
[C---:B------:R-:W-:Y:S02]  /*13b20*/  ISETP.GT.U32.AND P2, PT, R29.reuse, R0, PT ;  /* 0x000000001d00720c */ /* 0x040fe40003f44070 */
[C---:B------:R-:W-:Y:S02]  /*13b30*/  ISETP.GT.U32.AND P4, PT, R29.reuse, R8, PT ;  /* 0x000000081d00720c */ /* 0x040fe40003f84070 */
[C---:B------:R-:W-:Y:S02]  /*13b40*/  ISETP.GT.U32.AND P5, PT, R29.reuse, R9, PT ;  /* 0x000000091d00720c */ /* 0x040fe40003fa4070 */
[C---:B------:R-:W-:Y:S02]  /*13b50*/  ISETP.GT.U32.AND P0, PT, R29.reuse, R3, PT ;  /* 0x000000031d00720c */ /* 0x040fe40003f04070 */
[----:B------:R-:W-:Y:S02]  /*13b60*/  ISETP.GT.U32.AND P6, PT, R29, R26, PT ;  /* 0x0000001a1d00720c */ /* 0x000fe40003fc4070 */
[----:B------:R-:W-:-:S02]  /*13b70*/  IABS R4, R18 ;  /* 0x0000001200047213 */ /* 0x000fc40000000000 */
[----:B------:R-:W5:Y:S01]  /*13b80*/  LDL.LU R18, [R1+0x6a8] ;  /* 0x0006a80001127983 */ /* 0x000f620000300800 */
[--C-:B------:R-:W-:Y:S02]  /*13b90*/  @!P2 IMAD.IADD R0, R0, 0x1, -R29.reuse ;  /* 0x000000010000a824 */ /* 0x100fe400078e0a1d */
[----:B------:R-:W-:-:S03]  /*13ba0*/  @!P3 IMAD.IADD R2, R2, 0x1, -R29 ;  /* 0x000000010202b824 */ /* 0x000fc600078e0a1d */
[----:B------:R-:W-:Y:S01]  /*13bb0*/  @!P2 STL [R1+0x6f0], R0 ;  /* 0x0006f0000100a387 */ /* 0x000fe20000100800 */
[C---:B------:R-:W-:Y:S02]  /*13bc0*/  ISETP.GT.U32.AND P2, PT, R29.reuse, R15, PT ;  /* 0x0000000f1d00720c */ /* 0x040fe40003f44070 */
[C---:B------:R-:W-:Y:S01]  /*13bd0*/  ISETP.GT.U32.AND P3, PT, R29.reuse, R10, PT ;  /* 0x0000000a1d00720c */ /* 0x040fe20003f64070 */
[--C-:B------:R-:W-:Y:S01]  /*13be0*/  @!P4 IMAD.IADD R8, R8, 0x1, -R29.reuse ;  /* 0x000000010808c824 */ /* 0x100fe200078e0a1d */
[C---:B------:R-:W-:Y:S02]  /*13bf0*/  ISETP.GT.U32.AND P4, PT, R29.reuse, R11, PT ;  /* 0x0000000b1d00720c */ /* 0x040fe40003f84070 */
[----:B------:R-:W-:Y:S01]  /*13c00*/  ISETP.GT.U32.AND P1, PT, R29, R24, PT ;  /* 0x000000181d00720c */ /* 0x000fe20003f24070 */
[--C-:B------:R-:W-:Y:S01]  /*13c10*/  @!P5 IMAD.IADD R9, R9, 0x1, -R29.reuse ;  /* 0x000000010909d824 */ /* 0x100fe200078e0a1d */
[----:B------:R-:W-:Y:S01]  /*13c20*/  ISETP.GT.U32.AND P5, PT, R29, R12, PT ;  /* 0x0000000c1d00720c */ /* 0x000fe20003fa4070 */
[----:B------:R-:W-:-:S02]  /*13c30*/  @!P0 IMAD.IADD R3, R3, 0x1, -R29 ;  /* 0x0000000103038824 */ /* 0x000fc400078e0a1d */
[--C-:B------:R-:W-:Y:S02]  /*13c40*/  @!P6 IMAD.IADD R26, R26, 0x1, -R29.reuse ;  /* 0x000000011a1ae824 */ /* 0x100fe400078e0a1d */
[--C-:B------:R-:W-:Y:S02]  /*13c50*/  @!P2 IMAD.IADD R15, R15, 0x1, -R29.reuse ;  /* 0x000000010f0fa824 */ /* 0x100fe400078e0a1d */
[--C-:B------:R-:W-:Y:S02]  /*13c60*/  @!P3 IMAD.IADD R10, R10, 0x1, -R29.reuse ;  /* 0x000000010a0ab824 */ /* 0x100fe400078e0a1d */
[--C-:B------:R-:W-:Y:S02]  /*13c70*/  @!P4 IMAD.IADD R11, R11, 0x1, -R29.reuse ;  /* 0x000000010b0bc824 */ /* 0x100fe400078e0a1d */
[--C-:B------:R-:W-:Y:S01]  /*13c80*/  @!P1 IMAD.IADD R24, R24, 0x1, -R29.reuse ;  /* 0x0000000118189824 */ /* 0x100fe200078e0a1d */
[C---:B------:R-:W-:Y:S01]  /*13c90*/  ISETP.GT.U32.AND P0, PT, R29.reuse, R14, PT ;  /* 0x0000000e1d00720c */ /* 0x040fe20003f04070 */
[----:B------:R-:W-:Y:S01]  /*13ca0*/  @!P5 IMAD.IADD R12, R12, 0x1, -R29 ;  /* 0x000000010c0cd824 */ /* 0x000fe200078e0a1d */
[----:B------:R-:W-:Y:S04]  /*13cb0*/  STL [R1+0x6d4], R2 ;  /* 0x0006d40201007387 */ /* 0x000fe80000100800 */
[----:B------:R-:W-:Y:S01]  /*13cc0*/  STL [R1+0x6dc], R8 ;  /* 0x0006dc0801007387 */ /* 0x000fe20000100800 */
[----:B------:R-:W-:-:S06]  /*13cd0*/  ISETP.GT.U32.AND P1, PT, R29, R17, PT ;  /* 0x000000111d00720c */ /* 0x000fcc0003f24070 */
[--C-:B------:R-:W-:Y:S01]  /*13ce0*/  @!P0 IMAD.IADD R14, R14, 0x1, -R29.reuse ;  /* 0x000000010e0e8824 */ /* 0x100fe200078e0a1d */
[----:B------:R-:W-:Y:S04]  /*13cf0*/  STL [R1+0x6e4], R9 ;  /* 0x0006e40901007387 */ /* 0x000fe80000100800 */
[----:B------:R-:W-:Y:S04]  /*13d00*/  STL [R1+0x6e8], R3 ;  /* 0x0006e80301007387 */ /* 0x000fe80000100800 */
[----:B------:R0:W-:Y:S01]  /*13d10*/  STL [R1+0x6e0], R24 ;  /* 0x0006e01801007387 */ /* 0x0001e20000100800 */
[----:B------:R-:W-:-:S03]  /*13d20*/  @!P1 IMAD.IADD R17, R17, 0x1, -R29 ;  /* 0x0000000111119824 */ /* 0x000fc600078e0a1d */
[----:B------:R1:W-:Y:S01]  /*13d30*/  STL [R1+0x6d8], R26 ;  /* 0x0006d81a01007387 */ /* 0x0003e20000100800 */
[----:B0-----:R-:W-:-:S03]  /*13d40*/  IMAD.MOV.U32 R24, RZ, RZ, R27 ;  /* 0x000000ffff187224 */ /* 0x001fc600078e001b */
[----:B-1----:R-:W5:Y:S04]  /*13d50*/  LDL.LU R26, [R1+0x6a0] ;  /* 0x0006a000011a7983 */ /* 0x002f680000300800 */
[----:B------:R-:W5:Y:S04]  /*13d60*/  LDL.LU R27, [R1+0x684] ;  /* 0x00068400011b7983 */ /* 0x000f680000300800 */
[----:B------:R-:W5:Y:S04]  /*13d70*/  LDL.LU R2, [R1+0x68c] ;  /* 0x00068c0001027983 */ /* 0x000f680000300800 */
[----:B------:R-:W5:Y:S04]  /*13d80*/  LDL.LU R8, [R1+0x694] ;  /* 0x0006940001087983 */ /* 0x000f680000300800 */
[----:B------:R-:W5:Y:S01]  /*13d90*/  LDL.LU R9, [R1+0x698] ;  /* 0x0006980001097983 */ /* 0x000f620000300800 */
[----:B--2---:R-:W-:-:S02]  /*13da0*/  ISETP.GT.U32.AND P6, PT, R29, R25, PT ;  /* 0x000000191d00720c */ /* 0x004fc40003fc4070 */
[C---:B---3--:R-:W-:Y:S02]  /*13db0*/  ISETP.GT.U32.AND P2, PT, R29.reuse, R6, PT ;  /* 0x000000061d00720c */ /* 0x048fe40003f44070 */
[C---:B----4-:R-:W-:Y:S02]  /*13dc0*/  ISETP.GT.U32.AND P3, PT, R29.reuse, R19, PT ;  /* 0x000000131d00720c */ /* 0x050fe40003f64070 */
[----:B-----5:R-:W-:-:S07]  /*13dd0*/  ISETP.GT.U32.AND P4, PT, R29, R7, PT ;  /* 0x000000071d00720c */ /* 0x020fce0003f84070 */
[--C-:B------:R-:W-:Y:S01]  /*13de0*/  @!P6 IMAD.IADD R25, R25, 0x1, -R29.reuse ;  /* 0x000000011919e824 */ /* 0x100fe200078e0a1d */
[C---:B------:R-:W-:Y:S01]  /*13df0*/  ISETP.GT.U32.AND P6, PT, R29.reuse, R15, PT ;  /* 0x0000000f1d00720c */ /* 0x040fe20003fc4070 */
[--C-:B------:R-:W-:Y:S01]  /*13e00*/  @!P2 IMAD.IADD R6, R6, 0x1, -R29.reuse ;  /* 0x000000010606a824 */ /* 0x100fe200078e0a1d */
[----:B------:R-:W-:Y:S01]  /*13e10*/  ISETP.GT.U32.AND P2, PT, R29, R10, PT ;  /* 0x0000000a1d00720c */ /* 0x000fe20003f44070 */
[--C-:B------:R-:W-:Y:S01]  /*13e20*/  @!P3 IMAD.IADD R19, R19, 0x1, -R29.reuse ;  /* 0x000000011313b824 */ /* 0x100fe200078e0a1d */
[C---:B------:R-:W-:Y:S02]  /*13e30*/  ISETP.GT.U32.AND P5, PT, R29.reuse, R13, PT ;  /* 0x0000000d1d00720c */ /* 0x040fe40003fa4070 */
[----:B------:R-:W-:Y:S01]  /*13e40*/  ISETP.GT.U32.AND P3, PT, R29, R11, PT ;  /* 0x0000000b1d00720c */ /* 0x000fe20003f64070 */
[----:B------:R-:W-:Y:S01]  /*13e50*/  @!P4 IMAD.IADD R7, R7, 0x1, -R29 ;  /* 0x000000010707c824 */ /* 0x000fe200078e0a1d */
[C---:B------:R-:W-:Y:S02]  /*13e60*/  ISETP.GT.U32.AND P4, PT, R29.reuse, R12, PT ;  /* 0x0000000c1d00720c */ /* 0x040fe40003f84070 */
[----:B------:R-:W-:-:S07]  /*13e70*/  ISETP.GT.U32.AND P0, PT, R29, R16, PT ;  /* 0x000000101d00720c */ /* 0x000fce0003f04070 */
[--C-:B------:R-:W-:Y:S01]  /*13e80*/  @!P5 IMAD.IADD R13, R13, 0x1, -R29.reuse ;  /* 0x000000010d0dd824 */ /* 0x100fe200078e0a1d */
[----:B------:R-:W-:Y:S01]  /*13e90*/  ISETP.GT.U32.AND P5, PT, R29, R14, PT ;  /* 0x0000000e1d00720c */ /* 0x000fe20003fa4070 */
        /* <DEDUP_REMOVED lines=9> */
[----:B------:R-:W3:Y:S04]  /*13f30*/  LDL.LU R5, [R1+0x688] ;  /* 0x0006880001057983 */ /* 0x000ee80000300800 */
[----:B------:R1:W-:Y:S01]  /*13f40*/  STL [R1+0x6d0], R11 ;  /* 0x0006d00b01007387 */ /* 0x0003e20000100800 */
[----:B------:R-:W-:-:S03]  /*13f50*/  @!P5 IMAD.IADD R14, R14, 0x1, -R29 ;  /* 0x000000010e0ed824 */ /* 0x000fc600078e0a1d */
[----:B------:R-:W4:Y:S01]  /*13f60*/  LDL.LU R3, [R1+0x674] ;  /* 0x0006740001037983 */ /* 0x000f220000300800 */
[----:B------:R-:W-:-:S03]  /*13f70*/  @!P0 IMAD.IADD R17, R17, 0x1, -R29 ;  /* 0x0000000111118824 */ /* 0x000fc600078e0a1d */
[----:B0-----:R-:W5:Y:S04]  /*13f80*/  LDL.LU R10, [R1+0x67c] ;  /* 0x00067c00010a7983 */ /* 0x001f680000300800 */
[----:B------:R0:W-:Y:S04]  /*13f90*/  STL [R1+0x6c8], R12 ;  /* 0x0006c80c01007387 */ /* 0x0001e80000100800 */
[----:B-1----:R-:W5:Y:S04]  /*13fa0*/  LDL.LU R11, [R1+0x680] ;  /* 0x00068000010b7983 */ /* 0x002f680000300800 */
[----:B0-----:R-:W5:Y:S04]  /*13fb0*/  LDL.LU R12, [R1+0x678] ;  /* 0x00067800010c7983 */ /* 0x001f680000300800 */
[----:B------:R-:W-:Y:S04]  /*13fc0*/  STL [R1+0x6ac], R14 ;  /* 0x0006ac0e01007387 */ /* 0x000fe80000100800 */
[----:B------:R0:W-:Y:S04]  /*13fd0*/  STL [R1+0x6b4], R17 ;  /* 0x0006b41101007387 */ /* 0x0001e80000100800 */
[----:B0-----:R-:W5:Y:S04]  /*13fe0*/  LDL.LU R17, [R1+0x65c] ;  /* 0x00065c0001117983 */ /* 0x001f680000300800 */
[----:B------:R-:W5:Y:S01]  /*13ff0*/  LDL.LU R14, [R1+0x664] ;  /* 0x00066400010e7983 */ /* 0x000f620000300800 */
[----:B------:R-:W-:-:S02]  /*14000*/  ISETP.GT.U32.AND P1, PT, R29, R18, PT ;  /* 0x000000121d00720c */ /* 0x000fc40003f24070 */
[C---:B------:R-:W-:Y:S02]  /*14010*/  ISETP.GT.U32.AND P2, PT, R29.reuse, R6, PT ;  /* 0x000000061d00720c */ /* 0x040fe40003f44070 */
[----:B------:R-:W-:-:S09]  /*14020*/  ISETP.GT.U32.AND P3, PT, R29, R19, PT ;  /* 0x000000131d00720c */ /* 0x000fd20003f64070 */
[--C-:B------:R-:W-:Y:S01]  /*14030*/  @!P1 IMAD.IADD R18, R18, 0x1, -R29.reuse ;  /* 0x0000000112129824 */ /* 0x100fe200078e0a1d */
[C---:B------:R-:W-:Y:S02]  /*14040*/  ISETP.GT.U32.AND P1, PT, R29.reuse, R25, PT ;  /* 0x000000191d00720c */ /* 0x040fe40003f24070 */
[C---:B------:R-:W-:Y:S02]  /*14050*/  ISETP.GT.U32.AND P4, PT, R29.reuse, R7, PT ;  /* 0x000000071d00720c */ /* 0x040fe40003f84070 */
[C---:B------:R-:W-:Y:S02]  /*14060*/  ISETP.GT.U32.AND P5, PT, R29.reuse, R13, PT ;  /* 0x0000000d1d00720c */ /* 0x040fe40003fa4070 */
[----:B------:R-:W-:Y:S01]  /*14070*/  ISETP.GT.U32.AND P6, PT, R29, R18, PT ;  /* 0x000000121d00720c */ /* 0x000fe20003fc4070 */
[----:B------:R-:W-:-:S06]  /*14080*/  @!P2 IMAD.IADD R6, R6, 0x1, -R29 ;  /* 0x000000010606a824 */ /* 0x000fcc00078e0a1d */
[--C-:B------:R-:W-:Y:S01]  /*14090*/  @!P1 IMAD.IADD R25, R25, 0x1, -R29.reuse ;  /* 0x0000000119199824 */ /* 0x100fe200078e0a1d */
[----:B------:R-:W-:Y:S01]  /*140a0*/  ISETP.GT.U32.AND P1, PT, R29, R26, PT ;  /* 0x0000001a1d00720c */ /* 0x000fe20003f24070 */
[--C-:B------:R-:W-:Y:S01]  /*140b0*/  @!P3 IMAD.IADD R19, R19, 0x1, -R29.reuse ;  /* 0x000000011313b824 */ /* 0x100fe200078e0a1d */
[----:B------:R-:W-:Y:S01]  /*140c0*/  ISETP.GT.U32.AND P2, PT, R29, R27, PT ;  /* 0x0000001b1d00720c */ /* 0x000fe20003f44070 */
[--C-:B------:R-:W-:Y:S01]  /*140d0*/  @!P4 IMAD.IADD R7, R7, 0x1, -R29.reuse ;  /* 0x000000010707c824 */ /* 0x100fe200078e0a1d */
[C---:B------:R-:W-:Y:S02]  /*140e0*/  ISETP.GT.U32.AND P0, PT, R29.reuse, R16, PT ;  /* 0x000000101d00720c */ /* 0x040fe40003f04070 */
[----:B------:R-:W-:Y:S01]  /*140f0*/  ISETP.GT.U32.AND P3, PT, R29, R2, PT ;  /* 0x000000021d00720c */ /* 0x000fe20003f64070 */
[--C-:B------:R-:W-:Y:S01]  /*14100*/  @!P5 IMAD.IADD R13, R13, 0x1, -R29.reuse ;  /* 0x000000010d0dd824 */ /* 0x100fe200078e0a1d */
[C---:B------:R-:W-:Y:S01]  /*14110*/  ISETP.GT.U32.AND P4, PT, R29.reuse, R8, PT ;  /* 0x000000081d00720c */ /* 0x040fe20003f84070 */
[----:B------:R-:W-:Y:S01]  /*14120*/  @!P6 IMAD.IADD R18, R18, 0x1, -R29 ;  /* 0x000000011212e824 */ /* 0x000fe200078e0a1d */
[----:B------:R-:W-:-:S03]  /*14130*/  ISETP.GT.U32.AND P5, PT, R29, R9, PT ;  /* 0x000000091d00720c */ /* 0x000fc60003fa4070 */
[--C-:B------:R-:W-:Y:S02]  /*14140*/  @!P1 IMAD.IADD R26, R26, 0x1, -R29.reuse ;  /* 0x000000011a1a9824 */ /* 0x100fe400078e0a1d */
[----:B------:R-:W-:-:S04]  /*14150*/  @!P2 IMAD.IADD R27, R27, 0x1, -R29 ;  /* 0x000000011b1ba824 */ /* 0x000fc800078e0a1d */
[--C-:B------:R-:W-:Y:S02]  /*14160*/  @!P3 IMAD.IADD R2, R2, 0x1, -R29.reuse ;  /* 0x000000010202b824 */ /* 0x100fe400078e0a1d */
[--C-:B------:R-:W-:Y:S02]  /*14170*/  @!P0 IMAD.IADD R16, R16, 0x1, -R29.reuse ;  /* 0x0000000110108824 */ /* 0x100fe400078e0a1d */
[--C-:B------:R-:W-:Y:S02]  /*14180*/  @!P4 IMAD.IADD R8, R8, 0x1, -R29.reuse ;  /* 0x000000010808c824 */ /* 0x100fe400078e0a1d */
[----:B------:R-:W-:Y:S01]  /*14190*/  @!P5 IMAD.IADD R9, R9, 0x1, -R29 ;  /* 0x000000010909d824 */ /* 0x000fe200078e0a1d */
[----:B------:R0:W-:Y:S04]  /*141a0*/  STL [R1+0x6bc], R25 ;  /* 0x0006bc1901007387 */ /* 0x0001e80000100800 */
[----:B0-----:R-:W5:Y:S04]  /*141b0*/  LDL.LU R25, [R1+0x3eb4] ;  /* 0x003eb40001197983 */ /* 0x001f680000300800 */
[----:B------:R-:W-:Y:S04]  /*141c0*/  STL [R1+0x6c0], R6 ;  /* 0x0006c00601007387 */ /* 0x000fe80000100800 */
[----:B------:R-:W-:Y:S04]  /*141d0*/  STL [R1+0x6b8], R19 ;  /* 0x0006b81301007387 */ /* 0x000fe80000100800 */
[----:B------:R-:W-:Y:S04]  /*141e0*/  STL [R1+0x6b0], R7 ;  /* 0x0006b00701007387 */ /* 0x000fe80000100800 */
[----:B------:R-:W-:Y:S04]  /*141f0*/  STL [R1+0x69c], R13 ;  /* 0x00069c0d01007387 */ /* 0x000fe80000100800 */
[----:B------:R-:W-:Y:S04]  /*14200*/  STL [R1+0x6a4], R16 ;  /* 0x0006a41001007387 */ /* 0x000fe80000100800 */
[----:B------:R0:W-:Y:S01]  /*14210*/  STL [R1+0x6a8], R18 ;  /* 0x0006a81201007387 */ /* 0x0001e20000100800 */
[----:B------:R-:W-:-:S03]  /*14220*/  IMAD.HI.U32 R0, R28, R4, RZ ;  /* 0x000000041c007227 */ /* 0x000fc600078e00ff */
[----:B0-----:R-:W5:Y:S04]  /*14230*/  LDL.LU R18, [R1+0x66c] ;  /* 0x00066c0001127983 */ /* 0x001f680000300800 */
[----:B------:R-:W5:Y:S04]  /*14240*/  LDL.LU R7, [R1+0x670] ;  /* 0x0006700001077983 */ /* 0x000f680000300800 */
[----:B------:R-:W5:Y:S04]  /*14250*/  LDL.LU R13, [R1+0x668] ;  /* 0x00066800010d7983 */ /* 0x000f680000300800 */
[----:B------:R-:W5:Y:S01]  /*14260*/  LDL.LU R16, [R1+0x660] ;  /* 0x0006600001107983 */ /* 0x000f620000300800 */
[----:B------:R-:W-:-:S04]  /*14270*/  IMAD.MOV R0, RZ, RZ, -R0 ;  /* 0x000000ffff007224 */ /* 0x000fc800078e0a00 */
[C---:B------:R-:W-:Y:S01]  /*14280*/  IMAD R4, R29.reuse, R0, R4 ;  /* 0x000000001d047224 */ /* 0x040fe200078e0204 */
[C---:B--2---:R-:W-:Y:S02]  /*14290*/  ISETP.GT.U32.AND P0, PT, R29.reuse, R15, PT ;  /* 0x0000000f1d00720c */ /* 0x044fe40003f04070 */
[C---:B---3--:R-:W-:Y:S02]  /*142a0*/  ISETP.GT.U32.AND P6, PT, R29.reuse, R5, PT ;  /* 0x000000051d00720c */ /* 0x048fe40003fc4070 */
[C---:B----4-:R-:W-:Y:S02]  /*142b0*/  ISETP.GT.U32.AND P1, PT, R29.reuse, R3, PT ;  /* 0x000000031d00720c */ /* 0x050fe40003f24070 */
[----:B-----5:R-:W-:-:S09]  /*142c0*/  ISETP.GT.U32.AND P2, PT, R29, R10, PT ;  /* 0x0000000a1d00720c */ /* 0x020fd20003f44070 */
        /* <DEDUP_REMOVED lines=10> */
[C---:B------:R-:W-:Y:S02]  /*14370*/  ISETP.GT.U32.AND P3, PT, R29.reuse, R8, PT ;  /* 0x000000081d00720c */ /* 0x040fe40003f64070 */
[C---:B------:R-:W-:Y:S01]  /*14380*/  ISETP.GT.U32.AND P5, PT, R29.reuse, R17, PT ;  /* 0x000000111d00720c */ /* 0x040fe20003fa4070 */
[--C-:B------:R-:W-:Y:S01]  /*14390*/  @!P4 IMAD.IADD R12, R12, 0x1, -R29.reuse ;  /* 0x000000010c0cc824 */ /* 0x100fe200078e0a1d */
[----:B------:R-:W-:Y:S01]  /*143a0*/  ISETP.GT.U32.AND P4, PT, R29, R9, PT ;  /* 0x000000091d00720c */ /* 0x000fe20003f84070 */
[--C-:B------:R-:W-:Y:S02]  /*143b0*/  @!P6 IMAD.IADD R26, R26, 0x1, -R29.reuse ;  /* 0x000000011a1ae824 */ /* 0x100fe400078e0a1d */
[--C-:B------:R-:W-:Y:S02]  /*143c0*/  @!P1 IMAD.IADD R27, R27, 0x1, -R29.reuse ;  /* 0x000000011b1b9824 */ /* 0x100fe400078e0a1d */
[----:B------:R-:W-:-:S06]  /*143d0*/  @!P2 IMAD.IADD R2, R2, 0x1, -R29 ;  /* 0x000000010202a824 */ /* 0x000fcc00078e0a1d */
[--C-:B------:R-:W-:Y:S01]  /*143e0*/  @!P5 IMAD.IADD R17, R17, 0x1, -R29.reuse ;  /* 0x000000011111d824 */ /* 0x100fe200078e0a1d */
[C---:B------:R-:W-:Y:S01]  /*143f0*/  ISETP.GT.U32.AND P5, PT, R29.reuse, R15, PT ;  /* 0x0000000f1d00720c */ /* 0x040fe20003fa4070 */
[----:B------:R0:W-:Y:S01]  /*14400*/  STL [R1+0x6a0], R26 ;  /* 0x0006a01a01007387 */ /* 0x0001e20000100800 */
[--C-:B------:R-:W-:Y:S01]  /*14410*/  @!P3 IMAD.IADD R8, R8, 0x1, -R29.reuse ;  /* 0x000000010808b824 */ /* 0x100fe200078e0a1d */
[----:B------:R-:W-:Y:S01]  /*14420*/  ISETP.GT.U32.AND P0, PT, R29, R14, PT ;  /* 0x0000000e1d00720c */ /* 0x000fe20003f04070 */
[--C-:B------:R-:W-:Y:S01]  /*14430*/  @!P4 IMAD.IADD R9, R9, 0x1, -R29.reuse ;  /* 0x000000010909c824 */ /* 0x100fe200078e0a1d */
[----:B0-----:R-:W2:Y:S04]  /*14440*/  LDL.LU R26, [R1+0x64c] ;  /* 0x00064c00011a7983 */ /* 0x001ea80000300800 */
[----:B------:R0:W-:Y:S04]  /*14450*/  STL [R1+0x684], R27 ;  /* 0x0006841b01007387 */ /* 0x0001e80000100800 */
[--C-:B------:R-:W-:Y:S01]  /*14460*/  @!P5 IMAD.IADD R15, R15, 0x1, -R29.reuse ;  /* 0x000000010f0fd824 */ /* 0x100fe200078e0a1d */
[----:B0-----:R-:W3:Y:S04]  /*14470*/  LDL.LU R27, [R1+0x654] ;  /* 0x00065400011b7983 */ /* 0x001ee80000300800 */
[----:B------:R0:W-:Y:S04]  /*14480*/  STL [R1+0x68c], R2 ;  /* 0x00068c0201007387 */ /* 0x0001e80000100800 */
[----:B------:R-:W4:Y:S04]  /*14490*/  LDL.LU R6, [R1+0x650] ;  /* 0x0006500001067983 */ /* 0x000f280000300800 */
[----:B------:R-:W5:Y:S04]  /*144a0*/  LDL.LU R19, [R1+0x634] ;  /* 0x0006340001137983 */ /* 0x000f680000300800 */
[----:B------:R1:W-:Y:S04]  /*144b0*/  STL [R1+0x694], R8 ;  /* 0x0006940801007387 */ /* 0x0003e80000100800 */
        /* <DEDUP_REMOVED lines=26> */
[----:B------:R1:W-:Y:S04]  /*14660*/  STL [R1+0x678], R12 ;  /* 0x0006780c01007387 */ /* 0x0003e80000100800 */
[----:B0-----:R-:W3:Y:S01]  /*14670*/  LDL R17, [R1+0x3430] ;  /* 0x0034300001117983 */ /* 0x001ee20000100800 */
[----:B------:R-:W-:-:S02]  /*14680*/  ISETP.GT.U32.AND P6, PT, R29, R14, PT ;  /* 0x0000000e1d00720c */ /* 0x000fc40003fc4070 */
[C---:B------:R-:W-:Y:S01]  /*14690*/  ISETP.GT.U32.AND P0, PT, R29.reuse, R18, PT ;  /* 0x000000121d00720c */ /* 0x040fe20003f04070 */
[----:B------:R-:W3:Y:S01]  /*146a0*/  LDL.LU R10, [R1+0x638] ;  /* 0x00063800010a7983 */ /* 0x000ee20000300800 */
[C---:B------:R-:W-:Y:S02]  /*146b0*/  ISETP.GT.U32.AND P1, PT, R29.reuse, R7, PT ;  /* 0x000000071d00720c */ /* 0x040fe40003f24070 */
[C---:B------:R-:W-:Y:S01]  /*146c0*/  ISETP.GT.U32.AND P2, PT, R29.reuse, R13, PT ;  /* 0x0000000d1d00720c */ /* 0x040fe20003f44070 */
[----:B------:R-:W3:Y:S01]  /*146d0*/  LDL.LU R11, [R1+0x624] ;  /* 0x00062400010b7983 */ /* 0x000ee20000300800 */
[----:B------:R-:W-:-:S05]  /*146e0*/  ISETP.GT.U32.AND P3, PT, R29, R16, PT ;  /* 0x000000101d00720c */ /* 0x000fca0003f64070 */
[--C-:B------:R-:W-:Y:S02]  /*146f0*/  @!P6 IMAD.IADD R14, R14, 0x1, -R29.reuse ;  /* 0x000000010e0ee824 */ /* 0x100fe400078e0a1d */
[--C-:B------:R-:W-:Y:S02]  /*14700*/  @!P0 IMAD.IADD R18, R18, 0x1, -R29.reuse ;  /* 0x0000000112128824 */ /* 0x100fe400078e0a1d */
[--C-:B------:R-:W-:Y:S02]  /*14710*/  @!P1 IMAD.IADD R7, R7, 0x1, -R29.reuse ;  /* 0x0000000107079824 */ /* 0x100fe400078e0a1d */
[--C-:B------:R-:W-:Y:S02]  /*14720*/  @!P2 IMAD.IADD R13, R13, 0x1, -R29.reuse ;  /* 0x000000010d0da824 */ /* 0x100fe400078e0a1d */
[----:B------:R-:W-:Y:S01]  /*14730*/  @!P3 IMAD.IADD R16, R16, 0x1, -R29 ;  /* 0x000000011010b824 */ /* 0x000fe200078e0a1d */
[----:B------:R0:W-:Y:S04]  /*14740*/  STL [R1+0x664], R14 ;  /* 0x0006640e01007387 */ /* 0x0001e80000100800 */
[----:B-1----:R-:W3:Y:S04]  /*14750*/  LDL.LU R12, [R1+0x62c] ;  /* 0x00062c00010c7983 */ /* 0x002ee80000300800 */
[----:B0-----:R-:W3:Y:S01]  /*14760*/  LDL.LU R14, [R1+0x630] ;  /* 0x00063000010e7983 */ /* 0x001ee20000300800 */
        /* <DEDUP_REMOVED lines=12> */
[C---:B------:R-:W-:Y:S01]  /*14830*/  ISETP.GT.U32.AND P6, PT, R29.reuse, R0, PT ;  /* 0x000000001d00720c */ /* 0x040fe20003fc4070 */
        /* <DEDUP_REMOVED lines=14> */
[----:B------:R-:W4:Y:S04]  /*14920*/  LDL.LU R4, [R1+0x614] ;  /* 0x0006140001047983 */ /* 0x000f280000300800 */
[----:B------:R1:W-:Y:S04]  /*14930*/  STL [R1+0x668], R13 ;  /* 0x0006680d01007387 */ /* 0x0003e80000100800 */
[----:B------:R5:W-:Y:S04]  /*14940*/  STL [R1+0x660], R16 ;  /* 0x0006601001007387 */ /* 0x000be80000100800 */
[----:B------:R-:W3:Y:S04]  /*14950*/  LDL.LU R5, [R1+0x61c] ;  /* 0x00061c0001057983 */ /* 0x000ee80000300800 */
[----:B0-----:R-:W3:Y:S04]  /*14960*/  LDL.LU R7, [R1+0x620] ;  /* 0x0006200001077983 */ /* 0x001ee80000300800 */
[----:B------:R0:W-:Y:S04]  /*14970*/  STL [R1+0x64c], R26 ;  /* 0x00064c1a01007387 */ /* 0x0001e80000100800 */
[----:B-1----:R-:W3:Y:S04]  /*14980*/  LDL.LU R13, [R1+0x618] ;  /* 0x00061800010d7983 */ /* 0x002ee80000300800 */
[----:B-----5:R-:W5:Y:S01]  /*14990*/  LDL.LU R16, [R1+0x610] ;  /* 0x0006100001107983 */ /* 0x020f620000300800 */
[----:B------:R-:W-:-:S02]  /*149a0*/  ISETP.GT.U32.AND P5, PT, R29, R27, PT ;  /* 0x0000001b1d00720c */ /* 0x000fc40003fa4070 */
[----:B------:R-:W-:Y:S01]  /*149b0*/  ISETP.GT.U32.AND P4, PT, R29, R9, PT ;  /* 0x000000091d00720c */ /* 0x000fe20003f84070 */
[----:B0-----:R-:W5:Y:S10]  /*149c0*/  LDL.LU R26, [R1+0x5fc] ;  /* 0x0005fc00011a7983 */ /* 0x001f740000300800 */
[--C-:B------:R-:W-:Y:S01]  /*149d0*/  @!P5 IMAD.IADD R27, R27, 0x1, -R29.reuse ;  /* 0x000000011b1bd824 */ /* 0x100fe200078e0a1d */
[----:B------:R-:W-:Y:S01]  /*149e0*/  ISETP.GT.U32.AND P5, PT, R29, R15, PT ;  /* 0x0000000f1d00720c */ /* 0x000fe20003fa4070 */
[----:B------:R-:W-:Y:S01]  /*149f0*/  @!P4 IMAD.IADD R9, R9, 0x1, -R29 ;  /* 0x000000010909c824 */ /* 0x000fe200078e0a1d */
[----:B------:R-:W-:-:S02]  /*14a00*/  ISETP.GT.U32.AND P0, PT, R29, R6, PT ;  /* 0x000000061d00720c */ /* 0x000fc40003f04070 */
[C---:B------:R-:W-:Y:S02]  /*14a10*/  ISETP.GT.U32.AND P4, PT, R29.reuse, R27, PT ;  /* 0x0000001b1d00720c */ /* 0x040fe40003f84070 */
[----:B------:R-:W-:-:S07]  /*14a20*/  ISETP.GT.U32.AND P1, PT, R29, R19, PT ;  /* 0x000000131d00720c */ /* 0x000fce0003f24070 */
[--C-:B------:R-:W-:Y:S01]  /*14a30*/  @!P5 IMAD.IADD R15, R15, 0x1, -R29.reuse ;  /* 0x000000010f0fd824 */ /* 0x100fe200078e0a1d */
[C---:B------:R-:W-:Y:S01]  /*14a40*/  ISETP.GT.U32.AND P5, PT, R29.reuse, R0, PT ;  /* 0x000000001d00720c */ /* 0x040fe20003fa4070 */
[--C-:B------:R-:W-:Y:S01]  /*14a50*/  @!P0 IMAD.IADD R6, R6, 0x1, -R29.reuse ;  /* 0x0000000106068824 */ /* 0x100fe200078e0a1d */
[C---:B------:R-:W-:Y:S02]  /*14a60*/  ISETP.GT.U32.AND P2, PT, R29.reuse, R2, PT ;  /* 0x000000021d00720c */ /* 0x040fe40003f44070 */
[----:B------:R-:W-:Y:S01]  /*14a70*/  ISETP.GT.U32.AND P6, PT, R29, R15, PT ;  /* 0x0000000f1d00720c */ /* 0x000fe20003fc4070 */
[--C-:B------:R-:W-:Y:S01]  /*14a80*/  @!P4 IMAD.IADD R27, R27, 0x1, -R29.reuse ;  /* 0x000000011b1bc824 */ /* 0x100fe200078e0a1d */
[----:B------:R-:W-:Y:S01]  /*14a90*/  ISETP.GT.U32.AND P0, PT, R29, R11, PT ;  /* 0x0000000b1d00720c */ /* 0x000fe20003f04070 */
[----:B------:R-:W-:Y:S01]  /*14aa0*/  @!P1 IMAD.IADD R19, R19, 0x1, -R29 ;  /* 0x0000000113139824 */ /* 0x000fe200078e0a1d */
[----:B------:R-:W-:-:S05]  /*14ab0*/  ISETP.GT.U32.AND P1, PT, R29, R12, PT ;  /* 0x0000000c1d00720c */ /* 0x000fca0003f24070 */
[--C-:B------:R-:W-:Y:S01]  /*14ac0*/  @!P5 IMAD.IADD R0, R0, 0x1, -R29.reuse ;  /* 0x000000010000d824 */ /* 0x100fe200078e0a1d */
[----:B------:R-:W-:Y:S01]  /*14ad0*/  ISETP.GT.U32.AND P5, PT, R29, R10, PT ;  /* 0x0000000a1d00720c */ /* 0x000fe20003fa4070 */
[----:B------:R0:W-:Y:S01]  /*14ae0*/  STL [R1+0x654], R27 ;  /* 0x0006541b01007387 */ /* 0x0001e20000100800 */
[--C-:B------:R-:W-:Y:S02]  /*14af0*/  @!P2 IMAD.IADD R2, R2, 0x1, -R29.reuse ;  /* 0x000000010202a824 */ /* 0x100fe400078e0a1d */
[----:B------:R-:W-:Y:S01]  /*14b00*/  @!P6 IMAD.IADD R15, R15, 0x1, -R29 ;  /* 0x000000010f0fe824 */ /* 0x000fe200078e0a1d */
[----:B0-----:R-:W5:Y:S01]  /*14b10*/  LDL.LU R27, [R1+0x604] ;  /* 0x00060400011b7983 */ /* 0x001f620000300800 */
[----:B------:R-:W-:-:S07]  /*14b20*/  ISETP.GT.U32.AND P3, PT, R29, R8, PT ;  /* 0x000000081d00720c */ /* 0x000fce0003f64070 */
[--C-:B------:R-:W-:Y:S01]  /*14b30*/  @!P5 IMAD.IADD R10, R10, 0x1, -R29.reuse ;  /* 0x000000010a0ad824 */ /* 0x100fe200078e0a1d */
[----:B------:R-:W-:Y:S01]  /*14b40*/  ISETP.GT.U32.AND P2, PT, R29, R14, PT ;  /* 0x0000000e1d00720c */ /* 0x000fe20003f44070 */
[--C-:B------:R-:W-:Y:S01]  /*14b50*/  @!P0 IMAD.IADD R11, R11, 0x1, -R29.reuse ;  /* 0x000000010b0b8824 */ /* 0x100fe200078e0a1d */
[----:B------:R-:W-:Y:S01]  /*14b60*/  ISETP.GT.U32.AND P4, PT, R29, R9, PT ;  /* 0x000000091d00720c */ /* 0x000fe20003f84070 */
[--C-:B------:R-:W-:Y:S01]  /*14b70*/  @!P1 IMAD.IADD R12, R12, 0x1, -R29.reuse ;  /* 0x000000010c0c9824 */ /* 0x100fe200078e0a1d */
[----:B------:R-:W-:Y:S04]  /*14b80*/  STL [R1+0x658], R0 ;  /* 0x0006580001007387 */ /* 0x000fe80000100800 */
[----:B------:R-:W-:Y:S01]  /*14b90*/  STL [R1+0x650], R6 ;  /* 0x0006500601007387 */ /* 0x000fe20000100800 */
[----:B------:R-:W-:-:S04]  /*14ba0*/  @!P3 IMAD.IADD R8, R8, 0x1, -R29 ;  /* 0x000000010808b824 */ /* 0x000fc800078e0a1d */
[--C-:B------:R-:W-:Y:S01]  /*14bb0*/  @!P2 IMAD.IADD R14, R14, 0x1, -R29.reuse ;  /* 0x000000010e0ea824 */ /* 0x100fe200078e0a1d */
[----:B------:R-:W-:Y:S01]  /*14bc0*/  STL [R1+0x634], R19 ;  /* 0x0006341301007387 */ /* 0x000fe20000100800 */
[----:B------:R-:W-:-:S03]  /*14bd0*/  @!P4 IMAD.IADD R9, R9, 0x1, -R29 ;  /* 0x000000010909c824 */ /* 0x000fc600078e0a1d */
[----:B------:R-:W-:Y:S04]  /*14be0*/  STL [R1+0x63c], R2 ;  /* 0x00063c0201007387 */ /* 0x000fe80000100800 */
[----:B------:R-:W-:Y:S04]  /*14bf0*/  STL [R1+0x644], R8 ;  /* 0x0006440801007387 */ /* 0x000fe80000100800 */
[----:B------:R0:W-:Y:S04]  /*14c00*/  STL [R1+0x640], R15 ;  /* 0x0006400f01007387 */ /* 0x0001e80000100800 */
[----:B------:R1:W-:Y:S01]  /*14c10*/  STL [R1+0x648], R9 ;  /* 0x0006480901007387 */ /* 0x0003e20000100800 */
[----:B0-----:R-:W-:-:S03]  /*14c20*/  IMAD.MOV.U32 R15, RZ, RZ, R24 ;  /* 0x000000ffff0f7224 */ /* 0x001fc600078e0018 */
[----:B------:R-:W5:Y:S04]  /*14c30*/  LDL.LU R24, [R1+0x608] ;  /* 0x0006080001187983 */ /* 0x000f680000300800 */
[----:B------:R-:W5:Y:S04]  /*14c40*/  LDL.LU R19, [R1+0x600] ;  /* 0x0006000001137983 */ /* 0x000f680000300800 */
[----:B------:R-:W5:Y:S04]  /*14c50*/  LDL.LU R2, [R1+0x5e4] ;  /* 0x0005e40001027983 */ /* 0x000f680000300800 */
[----:B------:R-:W5:Y:S04]  /*14c60*/  LDL.LU R8, [R1+0x5ec] ;  /* 0x0005ec0001087983 */ /* 0x000f680000300800 */
[----:B-1----:R-:W5:Y:S01]  /*14c70*/  LDL.LU R9, [R1+0x5f4] ;  /* 0x0005f40001097983 */ /* 0x002f620000300800 */
[----:B--2---:R-:W-:-:S02]  /*14c80*/  ISETP.GT.U32.AND P3, PT, R29, R17, PT ;  /* 0x000000111d00720c */ /* 0x004fc40003f64070 */
[C---:B----4-:R-:W-:Y:S02]  /*14c90*/  ISETP.GT.U32.AND P6, PT, R29.reuse, R4, PT ;  /* 0x000000041d00720c */ /* 0x050fe40003fc4070 */
[C---:B---3--:R-:W-:Y:S02]  /*14ca0*/  ISETP.GT.U32.AND P5, PT, R29.reuse, R5, PT ;  /* 0x000000051d00720c */ /* 0x048fe40003fa4070 */
[C---:B------:R-:W-:Y:S02]  /*14cb0*/  ISETP.GT.U32.AND P0, PT, R29.reuse, R7, PT ;  /* 0x000000071d00720c */ /* 0x040fe40003f04070 */
[----:B------:R-:W-:-:S07]  /*14cc0*/  ISETP.GT.U32.AND P1, PT, R29, R13, PT ;  /* 0x0000000d1d00720c */ /* 0x000fce0003f24070 */
[--C-:B------:R-:W-:Y:S01]  /*14cd0*/  @!P6 IMAD.IADD R4, R4, 0x1, -R29.reuse ;  /* 0x000000010404e824 */ /* 0x100fe200078e0a1d */
[----:B------:R-:W-:Y:S01]  /*14ce0*/  ISETP.GT.U32.AND P6, PT, R29, R10, PT ;  /* 0x0000000a1d00720c */ /* 0x000fe20003fc4070 */
[--C-:B------:R-:W-:Y:S01]  /*14cf0*/  @!P5 IMAD.IADD R5, R5, 0x1, -R29.reuse ;  /* 0x000000010505d824 */ /* 0x100fe200078e0a1d */
[----:B------:R-:W-:Y:S01]  /*14d00*/  ISETP.GT.U32.AND P5, PT, R29, R11, PT ;  /* 0x0000000b1d00720c */ /* 0x000fe20003fa4070 */
[--C-:B------:R-:W-:Y:S01]  /*14d10*/  @!P0 IMAD.IADD R7, R7, 0x1, -R29.reuse ;  /* 0x0000000107078824 */ /* 0x100fe200078e0a1d */
[C---:B------:R-:W-:Y:S02]  /*14d20*/  ISETP.GT.U32.AND P0, PT, R29.reuse, R12, PT ;  /* 0x0000000c1d00720c */ /* 0x040fe40003f04070 */
[----:B-----5:R-:W-:Y:S01]  /*14d30*/  ISETP.GT.U32.AND P2, PT, R29, R16, PT ;  /* 0x000000101d00720c */ /* 0x020fe20003f44070 */
[----:B------:R-:W-:Y:S01]  /*14d40*/  @!P1 IMAD.IADD R13, R13, 0x1, -R29 ;  /* 0x000000010d0d9824 */ /* 0x000fe200078e0a1d */
[----:B------:R-:W-:-:S05]  /*14d50*/  ISETP.GT.U32.AND P1, PT, R29, R14, PT ;  /* 0x0000000e1d00720c */ /* 0x000fca0003f24070 */
[--C-:B------:R-:W-:Y:S02]  /*14d60*/  @!P6 IMAD.IADD R10, R10, 0x1, -R29.reuse ;  /* 0x000000010a0ae824 */ /* 0x100fe400078e0a1d */
[--C-:B------:R-:W-:Y:S02]  /*14d70*/  @!P5 IMAD.IADD R11, R11, 0x1, -R29.reuse ;  /* 0x000000010b0bd824 */ /* 0x100fe400078e0a1d */
[--C-:B------:R-:W-:Y:S01]  /*14d80*/  @!P0 IMAD.IADD R12, R12, 0x1, -R29.reuse ;  /* 0x000000010c0c8824 */ /* 0x100fe200078e0a1d */
[----:B------:R0:W-:Y:S01]  /*14d90*/  STL [R1+0x638], R10 ;  /* 0x0006380a01007387 */ /* 0x0001e20000100800 */
[--C-:B------:R-:W-:Y:S02]  /*14da0*/  @!P3 IMAD.IADD R17, R17, 0x1, -R29.reuse ;  /* 0x000000011111b824 */ /* 0x100fe400078e0a1d */
[--C-:B------:R-:W-:Y:S02]  /*14db0*/  @!P2 IMAD.IADD R16, R16, 0x1, -R29.reuse ;  /* 0x000000011010a824 */ /* 0x100fe400078e0a1d */
[----:B------:R-:W-:Y:S01]  /*14dc0*/  @!P1 IMAD.IADD R14, R14, 0x1, -R29 ;  /* 0x000000010e0e9824 */ /* 0x000fe200078e0a1d */
[----:B0-----:R-:W2:Y:S01]  /*14dd0*/  LDL.LU R10, [R1+0x5f8] ;  /* 0x0005f800010a7983 */ /* 0x001ea20000300800 */
[----:B------:R-:W-:-:S03]  /*14de0*/  ISETP.GT.U32.AND P2, PT, R29, R17, PT ;  /* 0x000000111d00720c */ /* 0x000fc60003f44070 */
[----:B------:R0:W-:Y:S04]  /*14df0*/  STL [R1+0x624], R11 ;  /* 0x0006240b01007387 */ /* 0x0001e80000100800 */
[----:B------:R1:W-:Y:S04]  /*14e00*/  STL [R1+0x62c], R12 ;  /* 0x00062c0c01007387 */ /* 0x0003e80000100800 */
[----:B------:R-:W3:Y:S04]  /*14e10*/  LDL.LU R6, [R1+0x5e8] ;  /* 0x0005e80001067983 */ /* 0x000ee80000300800 */
[----:B------:R4:W-:Y:S04]  /*14e20*/  STL [R1+0x630], R14 ;  /* 0x0006300e01007387 */ /* 0x0009e80000100800 */
[----:B0-----:R-:W5:Y:S04]  /*14e30*/  LDL.LU R11, [R1+0x5d4] ;  /* 0x0005d400010b7983 */ /* 0x001f680000300800 */
[----:B-1----:R-:W2:Y:S01]  /*14e40*/  LDL.LU R12, [R1+0x5dc] ;  /* 0x0005dc00010c7983 */ /* 0x002ea20000300800 */
[----:B------:R-:W-:-:S05]  /*14e50*/  @!P2 IMAD.IADD R17, R17, 0x1, -R29 ;  /* 0x000000011111a824 */ /* 0x000fca00078e0a1d */
[----:B------:R0:W-:Y:S04]  /*14e60*/  STL [R1+0x628], R17 ;  /* 0x0006281101007387 */ /* 0x0001e80000100800 */
[----:B----4-:R-:W4:Y:S04]  /*14e70*/  LDL.LU R14, [R1+0x5e0] ;  /* 0x0005e000010e7983 */ /* 0x010f280000300800 */
[----:B0-----:R-:W4:Y:S01]  /*14e80*/  LDL.LU R17, [R1+0x5d8] ;  /* 0x0005d80001117983 */ /* 0x001f220000300800 */
[C---:B------:R-:W-:Y:S02]  /*14e90*/  ISETP.GT.U32.AND P4, PT, R29.reuse, R18, PT ;  /* 0x000000121d00720c */ /* 0x040fe40003f84070 */
[----:B------:R-:W-:-:S11]  /*14ea0*/  ISETP.GT.U32.AND P3, PT, R29, R26, PT ;  /* 0x0000001a1d00720c */ /* 0x000fd60003f64070 */
[--C-:B------:R-:W-:Y:S01]  /*14eb0*/  @!P4 IMAD.IADD R18, R18, 0x1, -R29.reuse ;  /* 0x000000011212c824 */ /* 0x100fe200078e0a1d */
[C---:B------:R-:W-:Y:S01]  /*14ec0*/  ISETP.GT.U32.AND P4, PT, R29.reuse, R27, PT ;  /* 0x0000001b1d00720c */ /* 0x040fe20003f84070 */
        /* <DEDUP_REMOVED lines=8> */
[C---:B------:R-:W-:Y:S02]  /*14f50*/  ISETP.GT.U32.AND P1, PT, R29.reuse, R13, PT ;  /* 0x0000000d1d00720c */ /* 0x040fe40003f24070 */
[----:B------:R-:W-:Y:S01]  /*14f60*/  ISETP.GT.U32.AND P2, PT, R29, R16, PT ;  /* 0x000000101d00720c */ /* 0x000fe20003f44070 */
[----:B------:R-:W-:Y:S01]  /*14f70*/  @!P5 IMAD.IADD R5, R5, 0x1, -R29 ;  /* 0x000000010505d824 */ /* 0x000fe200078e0a1d */
[----:B------:R-:W-:-:S03]  /*14f80*/  ISETP.GT.U32.AND P3, PT, R29, R26, PT ;  /* 0x0000001a1d00720c */ /* 0x000fc60003f64070 */
[--C-:B------:R-:W-:Y:S01]  /*14f90*/  @!P4 IMAD.IADD R4, R4, 0x1, -R29.reuse ;  /* 0x000000010404c824 */ /* 0x100fe200078e0a1d */
[----:B------:R-:W-:Y:S01]  /*14fa0*/  ISETP.GT.U32.AND P4, PT, R29, R24, PT ;  /* 0x000000181d00720c */ /* 0x000fe20003f84070 */
[--C-:B------:R-:W-:Y:S01]  /*14fb0*/  @!P0 IMAD.IADD R7, R7, 0x1, -R29.reuse ;  /* 0x0000000107078824 */ /* 0x100fe200078e0a1d */
[C---:B------:R-:W-:Y:S01]  /*14fc0*/  ISETP.GT.U32.AND P5, PT, R29.reuse, R19, PT ;  /* 0x000000131d00720c */ /* 0x040fe20003fa4070 */
[----:B------:R0:W-:Y:S01]  /*14fd0*/  STL [R1+0x60c], R18 ;  /* 0x00060c1201007387 */ /* 0x0001e20000100800 */
[----:B------:R-:W-:Y:S01]  /*14fe0*/  ISETP.GT.U32.AND P0, PT, R29, R2, PT ;  /* 0x000000021d00720c */ /* 0x000fe20003f04070 */
[--C-:B------:R-:W-:Y:S01]  /*14ff0*/  @!P6 IMAD.IADD R27, R27, 0x1, -R29.reuse ;  /* 0x000000011b1be824 */ /* 0x100fe200078e0a1d */
[----:B------:R-:W-:Y:S01]  /*15000*/  ISETP.GT.U32.AND P6, PT, R29, R15, PT ;  /* 0x0000000f1d00720c */ /* 0x000fe20003fc4070 */
[--C-:B------:R-:W-:Y:S01]  /*15010*/  @!P1 IMAD.IADD R13, R13, 0x1, -R29.reuse ;  /* 0x000000010d0d9824 */ /* 0x100fe200078e0a1d */
[----:B0-----:R-:W4:Y:S01]  /*15020*/  LDL.LU R18, [R1+0x5bc] ;  /* 0x0005bc0001127983 */ /* 0x001f220000300800 */
[----:B------:R-:W-:Y:S01]  /*15030*/  @!P2 IMAD.IADD R16, R16, 0x1, -R29 ;  /* 0x000000011010a824 */ /* 0x000fe200078e0a1d */
[----:B------:R-:W-:-:S03]  /*15040*/  ISETP.GT.U32.AND P1, PT, R29, R8, PT ;  /* 0x000000081d00720c */ /* 0x000fc60003f24070 */
[--C-:B------:R-:W-:Y:S01]  /*15050*/  @!P4 IMAD.IADD R24, R24, 0x1, -R29.reuse ;  /* 0x000000011818c824 */ /* 0x100fe200078e0a1d */
[----:B------:R-:W-:Y:S01]  /*15060*/  STL [R1+0x614], R4 ;  /* 0x0006140401007387 */ /* 0x000fe20000100800 */
[--C-:B------:R-:W-:Y:S02]  /*15070*/  @!P3 IMAD.IADD R26, R26, 0x1, -R29.reuse ;  /* 0x000000011a1ab824 */ /* 0x100fe400078e0a1d */
[--C-:B------:R-:W-:Y:S01]  /*15080*/  @!P5 IMAD.IADD R19, R19, 0x1, -R29.reuse ;  /* 0x000000011313d824 */ /* 0x100fe200078e0a1d */
[----:B------:R-:W-:Y:S01]  /*15090*/  STL [R1+0x61c], R5 ;  /* 0x00061c0501007387 */ /* 0x000fe20000100800 */
[----:B------:R-:W-:-:S03]  /*150a0*/  @!P0 IMAD.IADD R2, R2, 0x1, -R29 ;  /* 0x0000000102028824 */ /* 0x000fc600078e0a1d */
[----:B------:R-:W-:Y:S04]  /*150b0*/  STL [R1+0x620], R7 ;  /* 0x0006200701007387 */ /* 0x000fe80000100800 */
[----:B------:R-:W-:Y:S01]  /*150c0*/  STL [R1+0x618], R13 ;  /* 0x0006180d01007387 */ /* 0x000fe20000100800 */
[----:B------:R-:W-:-:S03]  /*150d0*/  @!P6 IMAD.IADD R15, R15, 0x1, -R29 ;  /* 0x000000010f0fe824 */ /* 0x000fc600078e0a1d */
[----:B------:R0:W-:Y:S01]  /*150e0*/  STL [R1+0x610], R16 ;  /* 0x0006101001007387 */ /* 0x0001e20000100800 */
[----:B------:R-:W-:-:S03]  /*150f0*/  ISETP.GT.U32.AND P2, PT, R29, R9, PT ;  /* 0x000000091d00720c */ /* 0x000fc60003f44070 */
[----:B0-----:R-:W4:Y:S04]  /*15100*/  LDL R16, [R1+0x3434] ;  /* 0x0034340001107983 */ /* 0x001f280000100800 */
[----:B------:R0:W-:Y:S01]  /*15110*/  STL [R1+0x5fc], R26 ;  /* 0x0005fc1a01007387 */ /* 0x0001e20000100800 */
[----:B------:R-:W-:-:S03]  /*15120*/  @!P1 IMAD.IADD R8, R8, 0x1, -R29 ;  /* 0x0000000108089824 */ /* 0x000fc600078e0a1d */
[----:B0-----:R-:W4:Y:S04]  /*15130*/  LDL.LU R26, [R1+0x5c4] ;  /* 0x0005c400011a7983 */ /* 0x001f280000300800 */
[----:B------:R-:W4:Y:S04]  /*15140*/  LDL.LU R7, [R1+0x5cc] ;  /* 0x0005cc0001077983 */ /* 0x000f280000300800 */
[----:B------:R0:W-:Y:S01]  /*15150*/  STL [R1+0x604], R27 ;  /* 0x0006041b01007387 */ /* 0x0001e20000100800 */
[----:B------:R-:W-:-:S03]  /*15160*/  IMAD.HI.U32 R0, R28, R3, RZ ;  /* 0x000000031c007227 */ /* 0x000fc600078e00ff */
[----:B0-----:R-:W4:Y:S04]  /*15170*/  LDL.LU R27, [R1+0x5d0] ;  /* 0x0005d000011b7983 */ /* 0x001f280000300800 */
[----:B------:R-:W4:Y:S04]  /*15180*/  LDL.LU R13, [R1+0x5c8] ;  /* 0x0005c800010d7983 */ /* 0x000f280000300800 */
[----:B------:R0:W-:Y:S01]  /*15190*/  @!P6 STL [R1+0x5f0], R15 ;  /* 0x0005f00f0100e387 */ /* 0x0001e20000100800 */
[----:B------:R-:W-:Y:S01]  /*151a0*/  ISETP.GT.U32.AND P6, PT, R29, R24, PT ;  /* 0x000000181d00720c */ /* 0x000fe20003fc4070 */
[----:B------:R-:W-:-:S02]  /*151b0*/  IMAD.MOV R0, RZ, RZ, -R0 ;  /* 0x000000ffff007224 */ /* 0x000fc400078e0a00 */
[----:B------:R-:W-:Y:S02]  /*151c0*/  @!P2 IMAD.IADD R9, R9, 0x1, -R29 ;  /* 0x000000010909a824 */ /* 0x000fe400078e0a1d */
[----:B------:R-:W-:Y:S02]  /*151d0*/  IMAD R3, R29, R0, R3 ;  /* 0x000000001d037224 */ /* 0x000fe400078e0203 */
[----:B------:R-:W-:-:S03]  /*151e0*/  IMAD.MOV.U32 R0, RZ, RZ, R15 ;  /* 0x000000ffff007224 */ /* 0x000fc600078e000f */
[----:B------:R-:W-:Y:S03]  /*151f0*/  STL [R1+0x3e8c], R3 ;  /* 0x003e8c0301007387 */ /* 0x000fe60000100800 */
[----:B------:R-:W-:Y:S01]  /*15200*/  @!P6 IMAD.IADD R24, R24, 0x1, -R29 ;  /* 0x000000011818e824 */ /* 0x000fe200078e0a1d */
[----:B0-----:R-:W4:Y:S04]  /*15210*/  LDL.LU R15, [R1+0x5c0] ;  /* 0x0005c000010f7983 */ /* 0x001f280000300800 */
[----:B------:R0:W-:Y:S04]  /*15220*/  STL [R1+0x608], R24 ;  /* 0x0006081801007387 */ /* 0x0001e80000100800 */
[----:B0-----:R-:W4:Y:S01]  /*15230*/  LDL.LU R24, [R1+0x5ac] ;  /* 0x0005ac0001187983 */ /* 0x001f220000300800 */
[----:B---3--:R-:W-:-:S02]  /*15240*/  ISETP.GT.U32.AND P4, PT, R29, R6, PT ;  /* 0x000000061d00720c */ /* 0x008fc40003f84070 */
[C---:B-----5:R-:W-:Y:S02]  /*15250*/  ISETP.GT.U32.AND P5, PT, R29.reuse, R11, PT ;  /* 0x0000000b1d00720c */ /* 0x060fe40003fa4070 */
[----:B--2---:R-:W-:-:S09]  /*15260*/  ISETP.GT.U32.AND P0, PT, R29, R12, PT ;  /* 0x0000000c1d00720c */ /* 0x004fd20003f04070 */
[--C-:B------:R-:W-:Y:S01]  /*15270*/  @!P4 IMAD.IADD R6, R6, 0x1, -R29.reuse ;  /* 0x000000010606c824 */ /* 0x100fe200078e0a1d */
[C---:B------:R-:W-:Y:S02]  /*15280*/  ISETP.GT.U32.AND P4, PT, R29.reuse, R19, PT ;  /* 0x000000131d00720c */ /* 0x040fe40003f84070 */
[----:B------:R-:W-:Y:S01]  /*15290*/  ISETP.GT.U32.AND P3, PT, R29, R10, PT ;  /* 0x0000000a1d00720c */ /* 0x000fe20003f64070 */
[--C-:B------:R-:W-:Y:S01]  /*152a0*/  @!P5 IMAD.IADD R11, R11, 0x1, -R29.reuse ;  /* 0x000000010b0bd824 */ /* 0x100fe200078e0a1d */
[C---:B------:R-:W-:Y:S01]  /*152b0*/  ISETP.GT.U32.AND P5, PT, R29.reuse, R2, PT ;  /* 0x000000021d00720c */ /* 0x040fe20003fa4070 */
[----:B------:R-:W-:Y:S01]  /*152c0*/  @!P0 IMAD.IADD R12, R12, 0x1, -R29 ;  /* 0x000000010c0c8824 */ /* 0x000fe200078e0a1d */
[C---:B------:R-:W-:Y:S02]  /*152d0*/  ISETP.GT.U32.AND P0, PT, R29.reuse, R8, PT ;  /* 0x000000081d00720c */ /* 0x040fe40003f04070 */
[C---:B----4-:R-:W-:Y:S02]  /*152e0*/  ISETP.GT.U32.AND P1, PT, R29.reuse, R14, PT ;  /* 0x0000000e1d00720c */ /* 0x050fe40003f24070 */
[----:B------:R-:W-:-:S03]  /*152f0*/  ISETP.GT.U32.AND P2, PT, R29, R17, PT ;  /* 0x000000111d00720c */ /* 0x000fc60003f44070 */
[--C-:B------:R-:W-:Y:S02]  /*15300*/  @!P4 IMAD.IADD R19, R19, 0x1, -R29.reuse ;  /* 0x000000011313c824 */ /* 0x100fe400078e0a1d */
[--C-:B------:R-:W-:Y:S02]  /*15310*/  @!P3 IMAD.IADD R10, R10, 0x1, -R29.reuse ;  /* 0x000000010a0ab824 */ /* 0x100fe400078e0a1d */
[--C-:B------:R-:W-:Y:S01]  /*15320*/  @!P5 IMAD.IADD R2, R2, 0x1, -R29.reuse ;  /* 0x000000010202d824 */ /* 0x100fe200078e0a1d */
[----:B------:R0:W-:Y:S01]  /*15330*/  STL [R1+0x600], R19 ;  /* 0x0006001301007387 */ /* 0x0001e20000100800 */
[----:B------:R-:W-:-:S03]  /*15340*/  @!P0 IMAD.IADD R8, R8, 0x1, -R29 ;  /* 0x0000000108088824 */ /* 0x000fc600078e0a1d */
[----:B------:R-:W2:Y:S01]  /*15350*/  LDL.LU R4, [R1+0x5b4] ;  /* 0x0005b40001047983 */ /* 0x000ea20000300800 */
[--C-:B------:R-:W-:Y:S01]  /*15360*/  @!P1 IMAD.IADD R14, R14, 0x1, -R29.reuse ;  /* 0x000000010e0e9824 */ /* 0x100fe200078e0a1d */
[----:B------:R-:W-:Y:S01]  /*15370*/  ISETP.GT.U32.AND P1, PT, R29, R9, PT ;  /* 0x000000091d00720c */ /* 0x000fe20003f24070 */
[----:B------:R-:W-:Y:S01]  /*15380*/  @!P2 IMAD.IADD R17, R17, 0x1, -R29 ;  /* 0x000000011111a824 */ /* 0x000fe200078e0a1d */
[----:B------:R-:W-:Y:S01]  /*15390*/  STL [R1+0x5e4], R2 ;  /* 0x0005e40201007387 */ /* 0x000fe20000100800 */
[----:B------:R-:W-:-:S03]  /*153a0*/  ISETP.GT.U32.AND P2, PT, R29, R10, PT ;  /* 0x0000000a1d00720c */ /* 0x000fc60003f44070 */
[----:B------:R-:W3:Y:S04]  /*153b0*/  LDL.LU R5, [R1+0x5b8] ;  /* 0x0005b80001057983 */ /* 0x000ee80000300800 */
[----:B------:R1:W-:Y:S04]  /*153c0*/  STL [R1+0x5ec], R8 ;  /* 0x0005ec0801007387 */ /* 0x0003e80000100800 */
[----:B0-----:R-:W4:Y:S01]  /*153d0*/  LDL.LU R19, [R1+0x5b0] ;  /* 0x0005b00001137983 */ /* 0x001f220000300800 */
[----:B------:R-:W-:-:S03]  /*153e0*/  @!P1 IMAD.IADD R9, R9, 0x1, -R29 ;  /* 0x0000000109099824 */ /* 0x000fc600078e0a1d */
[----:B-1----:R-:W5:Y:S01]  /*153f0*/  LDL.LU R8, [R1+0x594] ;  /* 0x0005940001087983 */ /* 0x002f620000300800 */
[----:B------:R-:W-:-:S03]  /*15400*/  @!P2 IMAD.IADD R10, R10, 0x1, -R29 ;  /* 0x000000010a0aa824 */ /* 0x000fc600078e0a1d */
[----:B------:R0:W-:Y:S04]  /*15410*/  STL [R1+0x5f4], R9 ;  /* 0x0005f40901007387 */ /* 0x0001e80000100800 */
[----:B0-----:R-:W5:Y:S04]  /*15420*/  LDL.LU R9, [R1+0x59c] ;  /* 0x00059c0001097983 */ /* 0x001f680000300800 */
[----:B------:R0:W-:Y:S04]  /*15430*/  STL [R1+0x5f8], R10 ;  /* 0x0005f80a01007387 */ /* 0x0001e80000100800 */
[----:B0-----:R-:W5:Y:S01]  /*15440*/  LDL.LU R10, [R1+0x5a4] ;  /* 0x0005a400010a7983 */ /* 0x001f620000300800 */
[----:B------:R-:W-:-:S02]  /*15450*/  ISETP.GT.U32.AND P3, PT, R29, R18, PT ;  /* 0x000000121d00720c */ /* 0x000fc40003f64070 */
[----:B------:R-:W-:-:S11]  /*15460*/  ISETP.GT.U32.AND P4, PT, R29, R6, PT ;  /* 0x000000061d00720c */ /* 0x000fd60003f84070 */
[--C-:B------:R-:W-:Y:S01]  /*15470*/  @!P3 IMAD.IADD R18, R18, 0x1, -R29.reuse ;  /* 0x000000011212b824 */ /* 0x100fe200078e0a1d */
[C---:B------:R-:W-:Y:S02]  /*15480*/  ISETP.GT.U32.AND P3, PT, R29.reuse, R0, PT ;  /* 0x000000001d00720c */ /* 0x040fe40003f64070 */
[C---:B------:R-:W-:Y:S01]  /*15490*/  ISETP.GT.U32.AND P5, PT, R29.reuse, R11, PT ;  /* 0x0000000b1d00720c */ /* 0x040fe20003fa4070 */
[--C-:B------:R-:W-:Y:S01]  /*154a0*/  @!P4 IMAD.IADD R6, R6, 0x1, -R29.reuse ;  /* 0x000000010606c824 */ /* 0x100fe200078e0a1d */
[C---:B------:R-:W-:Y:S02]  /*154b0*/  ISETP.GT.U32.AND P6, PT, R29.reuse, R18, PT ;  /* 0x000000121d00720c */ /* 0x040fe40003fc4070 */
[----:B------:R-:W-:Y:S02]  /*154c0*/  IABS R2, R16 ;  /* 0x0000001000027213 */ /* 0x000fe40000000000 */
[----:B------:R-:W5:Y:S05]  /*154d0*/  LDL.LU R16, [R1+0x5a8] ;  /* 0x0005a80001107983 */ /* 0x000f6a0000300800 */
[----:B------:R-:W-:Y:S01]  /*154e0*/  @!P3 IMAD.IADD R0, R0, 0x1, -R29 ;  /* 0x000000010000b824 */ /* 0x000fe200078e0a1d */
[----:B------:R-:W-:-:S04]  /*154f0*/  ISETP.GT.U32.AND P0, PT, R29, R12, PT ;  /* 0x0000000c1d00720c */ /* 0x000fc80003f04070 */
[----:B------:R-:W-:Y:S01]  /*15500*/  @!P3 STL [R1+0x5f0], R0 ;  /* 0x0005f0000100b387 */ /* 0x000fe20000100800 */
[C---:B------:R-:W-:Y:S02]  /*15510*/  ISETP.GT.U32.AND P1, PT, R29.reuse, R14, PT ;  /* 0x0000000e1d00720c */ /* 0x040fe40003f24070 */
[C---:B------:R-:W-:Y:S02]  /*15520*/  ISETP.GT.U32.AND P3, PT, R29.reuse, R26, PT ;  /* 0x0000001a1d00720c */ /* 0x040fe40003f64070 */
[----:B------:R-:W-:Y:S01]  /*15530*/  ISETP.GT.U32.AND P4, PT, R29, R7, PT ;  /* 0x000000071d00720c */ /* 0x000fe20003f84070 */
[--C-:B------:R-:W-:Y:S02]  /*15540*/  @!P5 IMAD.IADD R11, R11, 0x1, -R29.reuse ;  /* 0x000000010b0bd824 */ /* 0x100fe400078e0a1d */
[--C-:B------:R-:W-:Y:S01]  /*15550*/  @!P6 IMAD.IADD R18, R18, 0x1, -R29.reuse ;  /* 0x000000011212e824 */ /* 0x100fe200078e0a1d */
[C---:B------:R-:W-:Y:S01]  /*15560*/  ISETP.GT.U32.AND P2, PT, R29.reuse, R17, PT ;  /* 0x000000111d00720c */ /* 0x040fe20003f44070 */
[----:B------:R-:W-:Y:S01]  /*15570*/  @!P0 IMAD.IADD R12, R12, 0x1, -R29 ;  /* 0x000000010c0c8824 */ /* 0x000fe200078e0a1d */
[----:B------:R-:W-:-:S07]  /*15580*/  ISETP.GT.U32.AND P5, PT, R29, R27, PT ;  /* 0x0000001b1d00720c */ /* 0x000fce0003fa4070 */
[--C-:B------:R-:W-:Y:S02]  /*15590*/  @!P4 IMAD.IADD R7, R7, 0x1, -R29.reuse ;  /* 0x000000010707c824 */ /* 0x100fe400078e0a1d */
[--C-:B------:R-:W-:Y:S01]  /*155a0*/  @!P3 IMAD.IADD R26, R26, 0x1, -R29.reuse ;  /* 0x000000011a1ab824 */ /* 0x100fe200078e0a1d */
[----:B------:R-:W-:Y:S01]  /*155b0*/  ISETP.GT.U32.AND P0, PT, R29, R13, PT ;  /* 0x0000000d1d00720c */ /* 0x000fe20003f04070 */
[--C-:B------:R-:W-:Y:S02]  /*155c0*/  @!P1 IMAD.IADD R14, R14, 0x1, -R29.reuse ;  /* 0x000000010e0e9824 */ /* 0x100fe400078e0a1d */
[--C-:B------:R-:W-:Y:S02]  /*155d0*/  @!P2 IMAD.IADD R17, R17, 0x1, -R29.reuse ;  /* 0x000000011111a824 */ /* 0x100fe400078e0a1d */
[----:B------:R-:W-:Y:S01]  /*155e0*/  @!P5 IMAD.IADD R27, R27, 0x1, -R29 ;  /* 0x000000011b1bd824 */ /* 0x000fe200078e0a1d */
[----:B------:R-:W-:-:S07]  /*155f0*/  ISETP.GT.U32.AND P1, PT, R29, R15, PT ;  /* 0x0000000f1d00720c */ /* 0x000fce0003f24070 */
[--C-:B------:R-:W-:Y:S01]  /*15600*/  @!P0 IMAD.IADD R13, R13, 0x1, -R29.reuse ;  /* 0x000000010d0d8824 */ /* 0x100fe200078e0a1d */
[----:B------:R-:W-:Y:S04]  /*15610*/  STL [R1+0x5e8], R6 ;  /* 0x0005e80601007387 */ /* 0x000fe80000100800 */
[----:B------:R-:W-:Y:S01]  /*15620*/  STL [R1+0x5d4], R11 ;  /* 0x0005d40b01007387 */ /* 0x000fe20000100800 */
[----:B------:R-:W-:Y:S01]  /*15630*/  ISETP.GT.U32.AND P2, PT, R29, R24, PT ;  /* 0x000000181d00720c */ /* 0x000fe20003f44070 */
[--C-:B------:R-:W-:Y:S02]  /*15640*/  @!P1 IMAD.IADD R15, R15, 0x1, -R29.reuse ;  /* 0x000000010f0f9824 */ /* 0x100fe400078e0a1d */
[----:B------:R-:W-:Y:S04]  /*15650*/  STL [R1+0x5dc], R12 ;  /* 0x0005dc0c01007387 */ /* 0x000fe80000100800 */
[----:B------:R0:W-:Y:S04]  /*15660*/  STL [R1+0x5e0], R14 ;  /* 0x0005e00e01007387 */ /* 0x0001e80000100800 */
[----:B0-----:R-:W5:Y:S04]  /*15670*/  LDL.LU R14, [R1+0x5a0] ;  /* 0x0005a000010e7983 */ /* 0x001f680000300800 */
[----:B------:R-:W-:Y:S01]  /*15680*/  STL [R1+0x5d8], R17 ;  /* 0x0005d81101007387 */ /* 0x000fe20000100800 */
[----:B------:R-:W-:-:S03]  /*15690*/  @!P2 IMAD.IADD R24, R24, 0x1, -R29 ;  /* 0x000000011818a824 */ /* 0x000fc600078e0a1d */
[----:B------:R0:W-:Y:S04]  /*156a0*/  STL [R1+0x5bc], R18 ;  /* 0x0005bc1201007387 */ /* 0x0001e80000100800 */
[----:B0-----:R-:W5:Y:S04]  /*156b0*/  LDL.LU R18, [R1+0x598] ;  /* 0x0005980001127983 */ /* 0x001f680000300800 */
[----:B------:R-:W5:Y:S04]  /*156c0*/  LDL.LU R11, [R1+0x584] ;  /* 0x00058400010b7983 */ /* 0x000f680000300800 */
[----:B------:R-:W5:Y:S04]  /*156d0*/  LDL.LU R12, [R1+0x58c] ;  /* 0x00058c00010c7983 */ /* 0x000f680000300800 */
[----:B------:R-:W5:Y:S01]  /*156e0*/  LDL.LU R17, [R1+0x590] ;  /* 0x0005900001117983 */ /* 0x000f620000300800 */
[----:B--2---:R-:W-:-:S02]  /*156f0*/  ISETP.GT.U32.AND P6, PT, R29, R4, PT ;  /* 0x000000041d00720c */ /* 0x004fc40003fc4070 */
[C---:B---3--:R-:W-:Y:S02]  /*15700*/  ISETP.GT.U32.AND P3, PT, R29.reuse, R5, PT ;  /* 0x000000051d00720c */ /* 0x048fe40003f64070 */
[----:B----4-:R-:W-:-:S09]  /*15710*/  ISETP.GT.U32.AND P4, PT, R29, R19, PT ;  /* 0x000000131d00720c */ /* 0x010fd20003f84070 */
[--C-:B------:R-:W-:Y:S01]  /*15720*/  @!P6 IMAD.IADD R4, R4, 0x1, -R29.reuse ;  /* 0x000000010404e824 */ /* 0x100fe200078e0a1d */
[C---:B------:R-:W-:Y:S02]  /*15730*/  ISETP.GT.U32.AND P6, PT, R29.reuse, R26, PT ;  /* 0x0000001a1d00720c */ /* 0x040fe40003fc4070 */
[----:B-----5:R-:W-:Y:S01]  /*15740*/  ISETP.GT.U32.AND P5, PT, R29, R8, PT ;  /* 0x000000081d00720c */ /* 0x020fe20003fa4070 */
[--C-:B------:R-:W-:Y:S01]  /*15750*/  @!P3 IMAD.IADD R5, R5, 0x1, -R29.reuse ;  /* 0x000000010505b824 */ /* 0x100fe200078e0a1d */
[----:B------:R-:W-:Y:S01]  /*15760*/  ISETP.GT.U32.AND P3, PT, R29, R7, PT ;  /* 0x000000071d00720c */ /* 0x000fe20003f64070 */
[----:B------:R-:W-:Y:S01]  /*15770*/  @!P4 IMAD.IADD R19, R19, 0x1, -R29 ;  /* 0x000000011313c824 */ /* 0x000fe200078e0a1d */
[C---:B------:R-:W-:Y:S02]  /*15780*/  ISETP.GT.U32.AND P4, PT, R29.reuse, R27, PT ;  /* 0x0000001b1d00720c */ /* 0x040fe40003f84070 */
[----:B------:R-:W-:-:S07]  /*15790*/  ISETP.GT.U32.AND P0, PT, R29, R9, PT ;  /* 0x000000091d00720c */ /* 0x000fce0003f04070 */
[--C-:B------:R-:W-:Y:S01]  /*157a0*/  @!P5 IMAD.IADD R8, R8, 0x1, -R29.reuse ;  /* 0x000000010808d824 */ /* 0x100fe200078e0a1d */
[C---:B------:R-:W-:Y:S01]  /*157b0*/  ISETP.GT.U32.AND P5, PT, R29.reuse, R13, PT ;  /* 0x0000000d1d00720c */ /* 0x040fe20003fa4070 */
[--C-:B------:R-:W-:Y:S01]  /*157c0*/  @!P6 IMAD.IADD R26, R26, 0x1, -R29.reuse ;  /* 0x000000011a1ae824 */ /* 0x100fe200078e0a1d */
[----:B------:R-:W-:Y:S01]  /*157d0*/  ISETP.GT.U32.AND P1, PT, R29, R10, PT ;  /* 0x0000000a1d00720c */ /* 0x000fe20003f24070 */
[--C-:B------:R-:W-:Y:S02]  /*157e0*/  @!P4 IMAD.IADD R27, R27, 0x1, -R29.reuse ;  /* 0x000000011b1bc824 */ /* 0x100fe400078e0a1d */
[--C-:B------:R-:W-:Y:S01]  /*157f0*/  @!P3 IMAD.IADD R7, R7, 0x1, -R29.reuse ;  /* 0x000000010707b824 */ /* 0x100fe200078e0a1d */
[----:B------:R0:W-:Y:S01]  /*15800*/  STL [R1+0x5c4], R26 ;  /* 0x0005c41a01007387 */ /* 0x0001e20000100800 */
[----:B------:R-:W-:Y:S01]  /*15810*/  @!P0 IMAD.IADD R9, R9, 0x1, -R29 ;  /* 0x0000000109098824 */ /* 0x000fe200078e0a1d */
[----:B------:R-:W-:-:S05]  /*15820*/  ISETP.GT.U32.AND P0, PT, R29, R15, PT ;  /* 0x0000000f1d00720c */ /* 0x000fca0003f04070 */
[--C-:B------:R-:W-:Y:S02]  /*15830*/  @!P5 IMAD.IADD R13, R13, 0x1, -R29.reuse ;  /* 0x000000010d0dd824 */ /* 0x100fe400078e0a1d */
[----:B------:R-:W-:Y:S01]  /*15840*/  @!P1 IMAD.IADD R10, R10, 0x1, -R29 ;  /* 0x000000010a0a9824 */ /* 0x000fe200078e0a1d */
[----:B0-----:R-:W2:Y:S01]  /*15850*/  LDL.LU R26, [R1+0x588] ;  /* 0x00058800011a7983 */ /* 0x001ea20000300800 */
[----:B------:R-:W-:-:S03]  /*15860*/  ISETP.GT.U32.AND P1, PT, R29, R24, PT ;  /* 0x000000181d00720c */ /* 0x000fc60003f24070 */
[----:B------:R0:W-:Y:S04]  /*15870*/  STL [R1+0x5d0], R27 ;  /* 0x0005d01b01007387 */ /* 0x0001e80000100800 */
[----:B------:R1:W-:Y:S04]  /*15880*/  STL [R1+0x5cc], R7 ;  /* 0x0005cc0701007387 */ /* 0x0003e80000100800 */
[----:B0-----:R-:W3:Y:S04]  /*15890*/  LDL.LU R27, [R1+0x56c] ;  /* 0x00056c00011b7983 */ /* 0x001ee80000300800 */
[----:B------:R-:W4:Y:S04]  /*158a0*/  LDL.LU R3, [R1+0x574] ;  /* 0x0005740001037983 */ /* 0x000f280000300800 */
[----:B------:R-:W4:Y:S04]  /*158b0*/  LDL.LU R6, [R1+0x57c] ;  /* 0x00057c0001067983 */ /* 0x000f280000300800 */
[----:B------:R0:W-:Y:S01]  /*158c0*/  STL [R1+0x5c8], R13 ;  /* 0x0005c80d01007387 */ /* 0x0001e20000100800 */
[----:B------:R-:W-:-:S03]  /*158d0*/  @!P0 IMAD.IADD R15, R15, 0x1, -R29 ;  /* 0x000000010f0f8824 */ /* 0x000fc600078e0a1d */
[----:B-1----:R-:W4:Y:S01]  /*158e0*/  LDL.LU R7, [R1+0x580] ;  /* 0x0005800001077983 */ /* 0x002f220000300800 */
[----:B------:R-:W-:-:S03]  /*158f0*/  @!P1 IMAD.IADD R24, R24, 0x1, -R29 ;  /* 0x0000000118189824 */ /* 0x000fc600078e0a1d */
[----:B0-----:R-:W4:Y:S04]  /*15900*/  LDL.LU R13, [R1+0x578] ;  /* 0x00057800010d7983 */ /* 0x001f280000300800 */
[----:B------:R-:W-:Y:S04]  /*15910*/  STL [R1+0x5c0], R15 ;  /* 0x0005c00f01007387 */ /* 0x000fe80000100800 */
[----:B------:R0:W-:Y:S04]  /*15920*/  STL [R1+0x5ac], R24 ;  /* 0x0005ac1801007387 */ /* 0x0001e80000100800 */
[----:B0-----:R-:W4:Y:S04]  /*15930*/  LDL.LU R24, [R1+0x570] ;  /* 0x0005700001187983 */ /* 0x001f280000300800 */
[----:B------:R-:W4:Y:S01]  /*15940*/  LDL.LU R15, [R1+0x55c] ;  /* 0x00055c00010f7983 */ /* 0x000f220000300800 */
[----:B------:R-:W-:-:S02]  /*15950*/  ISETP.GT.U32.AND P2, PT, R29, R16, PT ;  /* 0x000000101d00720c */ /* 0x000fc40003f44070 */
[C---:B------:R-:W-:Y:S02]  /*15960*/  ISETP.GT.U32.AND P3, PT, R29.reuse, R5, PT ;  /* 0x000000051d00720c */ /* 0x040fe40003f64070 */
[----:B------:R-:W-:-:S09]  /*15970*/  ISETP.GT.U32.AND P4, PT, R29, R19, PT ;  /* 0x000000131d00720c */ /* 0x000fd20003f84070 */
[----:B------:R-:W-:Y:S01]  /*15980*/  @!P2 IMAD.IADD R16, R16, 0x1, -R29 ;  /* 0x000000011010a824 */ /* 0x000fe200078e0a1d */
[----:B------:R-:W-:-:S04]  /*15990*/  ISETP.GT.U32.AND P2, PT, R29, R4, PT ;  /* 0x000000041d00720c */ /* 0x000fc80003f44070 */
[----:B------:R-:W-:Y:S01]  /*159a0*/  ISETP.GT.U32.AND P6, PT, R29, R16, PT ;  /* 0x000000101d00720c */ /* 0x000fe20003fc4070 */
[----:B------:R-:W-:Y:S01]  /*159b0*/  @!P3 IMAD.IADD R5, R5, 0x1, -R29 ;  /* 0x000000010505b824 */ /* 0x000fe200078e0a1d */
[C---:B------:R-:W-:Y:S02]  /*159c0*/  ISETP.GT.U32.AND P5, PT, R29.reuse, R8, PT ;  /* 0x000000081d00720c */ /* 0x040fe40003fa4070 */
[----:B------:R-:W-:-:S05]  /*159d0*/  ISETP.GT.U32.AND P0, PT, R29, R9, PT ;  /* 0x000000091d00720c */ /* 0x000fca0003f04070 */
[--C-:B------:R-:W-:Y:S02]  /*159e0*/  @!P2 IMAD.IADD R4, R4, 0x1, -R29.reuse ;  /* 0x000000010404a824 */ /* 0x100fe400078e0a1d */
[--C-:B------:R-:W-:Y:S01]  /*159f0*/  @!P4 IMAD.IADD R19, R19, 0x1, -R29.reuse ;  /* 0x000000011313c824 */ /* 0x100fe200078e0a1d */
[C---:B------:R-:W-:Y:S01]  /*15a00*/  ISETP.GT.U32.AND P2, PT, R29.reuse, R14, PT ;  /* 0x0000000e1d00720c */ /* 0x040fe20003f44070 */
[--C-:B------:R-:W-:Y:S01]  /*15a10*/  @!P6 IMAD.IADD R16, R16, 0x1, -R29.reuse ;  /* 0x000000011010e824 */ /* 0x100fe200078e0a1d */
[----:B------:R-:W-:Y:S01]  /*15a20*/  ISETP.GT.U32.AND P1, PT, R29, R10, PT ;  /* 0x0000000a1d00720c */ /* 0x000fe20003f24070 */
[--C-:B------:R-:W-:Y:S02]  /*15a30*/  @!P5 IMAD.IADD R8, R8, 0x1, -R29.reuse ;  /* 0x000000010808d824 */ /* 0x100fe400078e0a1d */
[----:B------:R-:W-:Y:S01]  /*15a40*/  @!P0 IMAD.IADD R9, R9, 0x1, -R29 ;  /* 0x0000000109098824 */ /* 0x000fe200078e0a1d */
[C---:B------:R-:W-:Y:S02]  /*15a50*/  ISETP.GT.U32.AND P3, PT, R29.reuse, R18, PT ;  /* 0x000000121d00720c */ /* 0x040fe40003f64070 */
[----:B------:R-:W-:-:S05]  /*15a60*/  ISETP.GT.U32.AND P4, PT, R29, R11, PT ;  /* 0x0000000b1d00720c */ /* 0x000fca0003f84070 */
[----:B------:R-:W-:Y:S01]  /*15a70*/  @!P2 IMAD.IADD R14, R14, 0x1, -R29 ;  /* 0x000000010e0ea824 */ /* 0x000fe200078e0a1d */
[C---:B------:R-:W-:Y:S02]  /*15a80*/  ISETP.GT.U32.AND P5, PT, R29.reuse, R12, PT ;  /* 0x0000000c1d00720c */ /* 0x040fe40003fa4070 */
[----:B------:R-:W-:-:S03]  /*15a90*/  ISETP.GT.U32.AND P0, PT, R29, R17, PT ;  /* 0x000000111d00720c */ /* 0x000fc60003f04070 */
[--C-:B------:R-:W-:Y:S02]  /*15aa0*/  @!P3 IMAD.IADD R18, R18, 0x1, -R29.reuse ;  /* 0x000000011212b824 */ /* 0x100fe400078e0a1d */
[--C-:B------:R-:W-:Y:S02]  /*15ab0*/  @!P4 IMAD.IADD R11, R11, 0x1, -R29.reuse ;  /* 0x000000010b0bc824 */ /* 0x100fe400078e0a1d */
[----:B------:R-:W-:-:S04]  /*15ac0*/  @!P1 IMAD.IADD R10, R10, 0x1, -R29 ;  /* 0x000000010a0a9824 */ /* 0x000fc800078e0a1d */
[--C-:B------:R-:W-:Y:S01]  /*15ad0*/  @!P5 IMAD.IADD R12, R12, 0x1, -R29.reuse ;  /* 0x000000010c0cd824 */ /* 0x100fe200078e0a1d */
[----:B------:R-:W-:Y:S01]  /*15ae0*/  STL [R1+0x5b4], R4 ;  /* 0x0005b40401007387 */ /* 0x000fe20000100800 */
[----:B------:R-:W-:-:S03]  /*15af0*/  @!P0 IMAD.IADD R17, R17, 0x1, -R29 ;  /* 0x0000000111118824 */ /* 0x000fc600078e0a1d */
[----:B------:R-:W-:Y:S04]  /*15b00*/  STL [R1+0x5b8], R5 ;  /* 0x0005b80501007387 */ /* 0x000fe80000100800 */
[----:B------:R-:W-:Y:S04]  /*15b10*/  STL [R1+0x5b0], R19 ;  /* 0x0005b01301007387 */ /* 0x000fe80000100800 */
[----:B------:R-:W-:Y:S04]  /*15b20*/  STL [R1+0x594], R8 ;  /* 0x0005940801007387 */ /* 0x000fe80000100800 */
[----:B------:R-:W-:Y:S04]  /*15b30*/  STL [R1+0x59c], R9 ;  /* 0x00059c0901007387 */ /* 0x000fe80000100800 */
[----:B------:R0:W-:Y:S04]  /*15b40*/  STL [R1+0x5a8], R16 ;  /* 0x0005a81001007387 */ /* 0x0001e80000100800 */
[----:B------:R1:W-:Y:S04]  /*15b50*/  STL [R1+0x5a4], R10 ;  /* 0x0005a40a01007387 */ /* 0x0003e80000100800 */
[----:B0-----:R-:W5:Y:S04]  /*15b60*/  LDL.LU R16, [R1+0x564] ;  /* 0x0005640001107983 */ /* 0x001f680000300800 */
[----:B------:R-:W5:Y:S04]  /*15b70*/  LDL.LU R8, [R1+0x568] ;  /* 0x0005680001087983 */ /* 0x000f680000300800 */
[----:B------:R-:W5:Y:S04]  /*15b80*/  LDL.LU R9, [R1+0x560] ;  /* 0x0005600001097983 */ /* 0x000f680000300800 */
[----:B-1----:R-:W5:Y:S01]  /*15b90*/  LDL.LU R10, [R1+0x544] ;  /* 0x00054400010a7983 */ /* 0x002f620000300800 */
[----:B------:R-:W-:-:S04]  /*15ba0*/  IMAD.HI.U32 R0, R28, R2, RZ ;  /* 0x000000021c007227 */ /* 0x000fc800078e00ff */
[----:B------:R-:W-:-:S04]  /*15bb0*/  IMAD.MOV R0, RZ, RZ, -R0 ;  /* 0x000000ffff007224 */ /* 0x000fc800078e0a00 */
[C---:B------:R-:W-:Y:S01]  /*15bc0*/  IMAD R2, R29.reuse, R0, R2 ;  /* 0x000000001d027224 */ /* 0x040fe200078e0202 */
[C---:B--2---:R-:W-:Y:S02]  /*15bd0*/  ISETP.GT.U32.AND P1, PT, R29.reuse, R26, PT ;  /* 0x0000001a1d00720c */ /* 0x044fe40003f24070 */
[C---:B---3--:R-:W-:Y:S02]  /*15be0*/  ISETP.GT.U32.AND P6, PT, R29.reuse, R27, PT ;  /* 0x0000001b1d00720c */ /* 0x048fe40003fc4070 */
[C---:B----4-:R-:W-:Y:S02]  /*15bf0*/  ISETP.GT.U32.AND P2, PT, R29.reuse, R3, PT ;  /* 0x000000031d00720c */ /* 0x050fe40003f44070 */
[C---:B------:R-:W-:Y:S02]  /*15c00*/  ISETP.GT.U32.AND P3, PT, R29.reuse, R6, PT ;  /* 0x000000061d00720c */ /* 0x040fe40003f64070 */
[----:B------:R-:W-:-:S07]  /*15c10*/  ISETP.GT.U32.AND P4, PT, R29, R7, PT ;  /* 0x000000071d00720c */ /* 0x000fce0003f84070 */
[--C-:B------:R-:W-:Y:S01]  /*15c20*/  @!P6 IMAD.IADD R27, R27, 0x1, -R29.reuse ;  /* 0x000000011b1be824 */ /* 0x100fe200078e0a1d */
[----:B------:R-:W-:Y:S01]  /*15c30*/  ISETP.GT.U32.AND P6, PT, R29, R14, PT ;  /* 0x0000000e1d00720c */ /* 0x000fe20003fc4070 */
[--C-:B------:R-:W-:Y:S01]  /*15c40*/  @!P2 IMAD.IADD R3, R3, 0x1, -R29.reuse ;  /* 0x000000010303a824 */ /* 0x100fe200078e0a1d */
[C---:B------:R-:W-:Y:S01]  /*15c50*/  ISETP.GT.U32.AND P2, PT, R29.reuse, R18, PT ;  /* 0x000000121d00720c */ /* 0x040fe20003f44070 */
[--C-:B------:R-:W-:Y:S01]  /*15c60*/  @!P3 IMAD.IADD R6, R6, 0x1, -R29.reuse ;  /* 0x000000010606b824 */ /* 0x100fe200078e0a1d */
[C---:B------:R-:W-:Y:S02]  /*15c70*/  ISETP.GT.U32.AND P5, PT, R29.reuse, R13, PT ;  /* 0x0000000d1d00720c */ /* 0x040fe40003fa4070 */
[----:B------:R-:W-:Y:S01]  /*15c80*/  ISETP.GT.U32.AND P3, PT, R29, R11, PT ;  /* 0x0000000b1d00720c */ /* 0x000fe20003f64070 */
[--C-:B------:R-:W-:Y:S01]  /*15c90*/  @!P4 IMAD.IADD R7, R7, 0x1, -R29.reuse ;  /* 0x000000010707c824 */ /* 0x100fe200078e0a1d */
[C---:B------:R-:W-:Y:S01]  /*15ca0*/  ISETP.GT.U32.AND P4, PT, R29.reuse, R12, PT ;  /* 0x0000000c1d00720c */ /* 0x040fe20003f84070 */
[----:B------:R-:W-:Y:S01]  /*15cb0*/  @!P1 IMAD.IADD R26, R26, 0x1, -R29 ;  /* 0x000000011a1a9824 */ /* 0x000fe200078e0a1d */
[----:B------:R-:W-:-:S03]  /*15cc0*/  ISETP.GT.U32.AND P0, PT, R29, R24, PT ;  /* 0x000000181d00720c */ /* 0x000fc60003f04070 */
[--C-:B------:R-:W-:Y:S01]  /*15cd0*/  @!P6 IMAD.IADD R14, R14, 0x1, -R29.reuse ;  /* 0x000000010e0ee824 */ /* 0x100fe200078e0a1d */
[----:B------:R-:W-:Y:S01]  /*15ce0*/  ISETP.GT.U32.AND P1, PT, R29, R15, PT ;  /* 0x0000000f1d00720c */ /* 0x000fe20003f24070 */
[----:B------:R-:W-:-:S03]  /*15cf0*/  @!P2 IMAD.IADD R18, R18, 0x1, -R29 ;  /* 0x000000011212a824 */ /* 0x000fc600078e0a1d */
[----:B------:R0:W-:Y:S01]  /*15d00*/  STL [R1+0x5a0], R14 ;  /* 0x0005a00e01007387 */ /* 0x0001e20000100800 */
[--C-:B------:R-:W-:Y:S01]  /*15d10*/  @!P5 IMAD.IADD R13, R13, 0x1, -R29.reuse ;  /* 0x000000010d0dd824 */ /* 0x100fe200078e0a1d */
[----:B------:R-:W-:Y:S01]  /*15d20*/  ISETP.GT.U32.AND P5, PT, R29, R17, PT ;  /* 0x000000111d00720c */ /* 0x000fe20003fa4070 */
[--C-:B------:R-:W-:Y:S02]  /*15d30*/  @!P3 IMAD.IADD R11, R11, 0x1, -R29.reuse ;  /* 0x000000010b0bb824 */ /* 0x100fe400078e0a1d */
[--C-:B------:R-:W-:Y:S01]  /*15d40*/  @!P0 IMAD.IADD R24, R24, 0x1, -R29.reuse ;  /* 0x0000000118188824 */ /* 0x100fe200078e0a1d */
[----:B------:R-:W-:Y:S01]  /*15d50*/  ISETP.GT.U32.AND P0, PT, R29, R26, PT ;  /* 0x0000001a1d00720c */ /* 0x000fe20003f04070 */
[--C-:B------:R-:W-:Y:S01]  /*15d60*/  @!P4 IMAD.IADD R12, R12, 0x1, -R29.reuse ;  /* 0x000000010c0cc824 */ /* 0x100fe200078e0a1d */
[----:B0-----:R-:W2:Y:S04]  /*15d70*/  LDL.LU R14, [R1+0x54c] ;  /* 0x00054c00010e7983 */ /* 0x001ea80000300800 */
[----:B------:R0:W-:Y:S01]  /*15d80*/  STL [R1+0x598], R18 ;  /* 0x0005981201007387 */ /* 0x0001e20000100800 */
[----:B------:R-:W-:Y:S01]  /*15d90*/  @!P1 IMAD.IADD R15, R15, 0x1, -R29 ;  /* 0x000000010f0f9824 */ /* 0x000fe200078e0a1d */
[----:B------:R-:W-:-:S02]  /*15da0*/  ISETP.GT.U32.AND P1, PT, R29, R27, PT ;  /* 0x0000001b1d00720c */ /* 0x000fc40003f24070 */
[----:B0-----:R-:W3:Y:S04]  /*15db0*/  LDL.LU R18, [R1+0x554] ;  /* 0x0005540001127983 */ /* 0x001ee80000300800 */
[----:B------:R-:W4:Y:S04]  /*15dc0*/  LDL.LU R4, [R1+0x558] ;  /* 0x0005580001047983 */ /* 0x000f280000300800 */
[----:B------:R0:W-:Y:S04]  /*15dd0*/  STL [R1+0x584], R11 ;  /* 0x0005840b01007387 */ /* 0x0001e80000100800 */
[----:B------:R-:W3:Y:S01]  /*15de0*/  LDL.LU R5, [R1+0x550] ;  /* 0x0005500001057983 */ /* 0x000ee20000300800 */
[----:B------:R-:W-:-:S03]  /*15df0*/  ISETP.GT.U32.AND P2, PT, R29, R3, PT ;  /* 0x000000031d00720c */ /* 0x000fc60003f44070 */
[----:B------:R1:W-:Y:S01]  /*15e00*/  STL [R1+0x58c], R12 ;  /* 0x00058c0c01007387 */ /* 0x0003e20000100800 */
[----:B------:R-:W-:-:S03]  /*15e10*/  ISETP.GT.U32.AND P3, PT, R29, R6, PT ;  /* 0x000000061d00720c */ /* 0x000fc60003f64070 */
[----:B------:R-:W3:Y:S01]  /*15e20*/  LDL.LU R19, [R1+0x548] ;  /* 0x0005480001137983 */ /* 0x000ee20000300800 */
[----:B------:R-:W-:Y:S01]  /*15e30*/  ISETP.GT.U32.AND P4, PT, R29, R7, PT ;  /* 0x000000071d00720c */ /* 0x000fe20003f84070 */
[--C-:B------:R-:W-:Y:S02]  /*15e40*/  @!P0 IMAD.IADD R26, R26, 0x1, -R29.reuse ;  /* 0x000000011a1a8824 */ /* 0x100fe400078e0a1d */
[----:B0-----:R-:W3:Y:S01]  /*15e50*/  LDL.LU R11, [R1+0x534] ;  /* 0x00053400010b7983 */ /* 0x001ee20000300800 */
[--C-:B------:R-:W-:Y:S01]  /*15e60*/  @!P5 IMAD.IADD R17, R17, 0x1, -R29.reuse ;  /* 0x000000011111d824 */ /* 0x100fe200078e0a1d */
[C---:B------:R-:W-:Y:S02]  /*15e70*/  ISETP.GT.U32.AND P0, PT, R29.reuse, R24, PT ;  /* 0x000000181d00720c */ /* 0x040fe40003f04070 */
[----:B------:R-:W-:Y:S01]  /*15e80*/  ISETP.GT.U32.AND P5, PT, R29, R13, PT ;  /* 0x0000000d1d00720c */ /* 0x000fe20003fa4070 */
[--C-:B------:R-:W-:Y:S01]  /*15e90*/  @!P1 IMAD.IADD R27, R27, 0x1, -R29.reuse ;  /* 0x000000011b1b9824 */ /* 0x100fe200078e0a1d */
[----:B------:R0:W-:Y:S01]  /*15ea0*/  STL [R1+0x590], R17 ;  /* 0x0005901101007387 */ /* 0x0001e20000100800 */
[----:B------:R-:W-:-:S03]  /*15eb0*/  @!P2 IMAD.IADD R3, R3, 0x1, -R29 ;  /* 0x000000010303a824 */ /* 0x000fc600078e0a1d */
[----:B-1----:R-:W3:Y:S01]  /*15ec0*/  LDL.LU R12, [R1+0x53c] ;  /* 0x00053c00010c7983 */ /* 0x002ee20000300800 */
[--C-:B------:R-:W-:Y:S02]  /*15ed0*/  @!P3 IMAD.IADD R6, R6, 0x1, -R29.reuse ;  /* 0x000000010606b824 */ /* 0x100fe400078e0a1d */
[--C-:B------:R-:W-:Y:S01]  /*15ee0*/  @!P4 IMAD.IADD R7, R7, 0x1, -R29.reuse ;  /* 0x000000010707c824 */ /* 0x100fe200078e0a1d */
[----:B0-----:R-:W3:Y:S01]  /*15ef0*/  LDL.LU R17, [R1+0x540] ;  /* 0x0005400001117983 */ /* 0x001ee20000300800 */
[----:B------:R-:W-:-:S03]  /*15f00*/  @!P0 IMAD.IADD R24, R24, 0x1, -R29 ;  /* 0x0000000118188824 */ /* 0x000fc600078e0a1d */
[----:B------:R0:W-:Y:S01]  /*15f10*/  STL [R1+0x588], R26 ;  /* 0x0005881a01007387 */ /* 0x0001e20000100800 */
[----:B------:R-:W-:-:S03]  /*15f20*/  @!P5 IMAD.IADD R13, R13, 0x1, -R29 ;  /* 0x000000010d0dd824 */ /* 0x000fc600078e0a1d */
[----:B0-----:R-:W3:Y:S04]  /*15f30*/  LDL.LU R26, [R1+0x538] ;  /* 0x00053800011a7983 */ /* 0x001ee80000300800 */
[----:B------:R-:W-:Y:S04]  /*15f40*/  STL [R1+0x3e90], R2 ;  /* 0x003e900201007387 */ /* 0x000fe80000100800 */
[----:B------:R0:W-:Y:S04]  /*15f50*/  STL [R1+0x56c], R27 ;  /* 0x00056c1b01007387 */ /* 0x0001e80000100800 */
[----:B0-----:R-:W3:Y:S04]  /*15f60*/  LDL.LU R27, [R1+0x3eb0] ;  /* 0x003eb000011b7983 */ /* 0x001ee80000300800 */
[----:B------:R-:W-:Y:S04]  /*15f70*/  STL [R1+0x574], R3 ;  /* 0x0005740301007387 */ /* 0x000fe80000100800 */
[----:B------:R-:W-:Y:S04]  /*15f80*/  STL [R1+0x57c], R6 ;  /* 0x00057c0601007387 */ /* 0x000fe80000100800 */
[----:B------:R-:W-:Y:S04]  /*15f90*/  STL [R1+0x580], R7 ;  /* 0x0005800701007387 */ /* 0x000fe80000100800 */
[----:B------:R0:W-:Y:S04]  /*15fa0*/  STL [R1+0x570], R24 ;  /* 0x0005701801007387 */ /* 0x0001e80000100800 */
[----:B------:R-:W-:Y:S04]  /*15fb0*/  STL [R1+0x578], R13 ;  /* 0x0005780d01007387 */ /* 0x000fe80000100800 */
[----:B0-----:R-:W3:Y:S01]  /*15fc0*/  LDL R24, [R1+0x3428] ;  /* 0x0034280001187983 */ /* 0x001ee20000100800 */
[----:B------:R-:W-:-:S02]  /*15fd0*/  ISETP.GT.U32.AND P6, PT, R29, R15, PT ;  /* 0x0000000f1d00720c */ /* 0x000fc40003fc4070 */
[C---:B-----5:R-:W-:Y:S02]  /*15fe0*/  ISETP.GT.U32.AND P1, PT, R29.reuse, R16, PT ;  /* 0x000000101d00720c */ /* 0x060fe40003f24070 */
        /* <DEDUP_REMOVED lines=9> */
[----:B0-----:R-:W5:Y:S04]  /*16080*/  LDL.LU R15, [R1+0x51c] ;  /* 0x00051c00010f7983 */ /* 0x001f680000300800 */
[----:B------:R-:W5:Y:S04]  /*16090*/  LDL.LU R6, [R1+0x524] ;  /* 0x0005240001067983 */ /* 0x000f680000300800 */
[----:B------:R-:W5:Y:S01]  /*160a0*/  LDL.LU R7, [R1+0x52c] ;  /* 0x00052c0001077983 */ /* 0x000f620000300800 */
        /* <DEDUP_REMOVED lines=11> */
[----:B------:R-:W-:Y:S01]  /*16160*/  ISETP.GT.U32.AND P4, PT, R29, R12, PT ;  /* 0x0000000c1d00720c */ /* 0x000fe20003f84070 */
[----:B------:R-:W-:Y:S01]  /*16170*/  @!P3 IMAD.IADD R11, R11, 0x1, -R29 ;  /* 0x000000010b0bb824 */ /* 0x000fe200078e0a1d */
[----:B------:R-:W-:-:S05]  /*16180*/  ISETP.GT.U32.AND P3, PT, R29, R10, PT ;  /* 0x0000000a1d00720c */ /* 0x000fca0003f64070 */
[--C-:B------:R-:W-:Y:S02]  /*16190*/  @!P6 IMAD.IADD R16, R16, 0x1, -R29.reuse ;  /* 0x000000011010e824 */ /* 0x100fe400078e0a1d */
[--C-:B------:R-:W-:Y:S02]  /*161a0*/  @!P5 IMAD.IADD R14, R14, 0x1, -R29.reuse ;  /* 0x000000010e0ed824 */ /* 0x100fe400078e0a1d */
[--C-:B------:R-:W-:Y:S02]  /*161b0*/  @!P1 IMAD.IADD R8, R8, 0x1, -R29.reuse ;  /* 0x0000000108089824 */ /* 0x100fe400078e0a1d */
[--C-:B------:R-:W-:Y:S02]  /*161c0*/  @!P2 IMAD.IADD R9, R9, 0x1, -R29.reuse ;  /* 0x000000010909a824 */ /* 0x100fe400078e0a1d */
[--C-:B------:R-:W-:Y:S01]  /*161d0*/  @!P4 IMAD.IADD R12, R12, 0x1, -R29.reuse ;  /* 0x000000010c0cc824 */ /* 0x100fe200078e0a1d */
[----:B------:R-:W-:Y:S01]  /*161e0*/  ISETP.GT.U32.AND P4, PT, R29, R14, PT ;  /* 0x0000000e1d00720c */ /* 0x000fe20003f84070 */
[----:B------:R-:W-:-:S12]  /*161f0*/  @!P3 IMAD.IADD R10, R10, 0x1, -R29 ;  /* 0x000000010a0ab824 */ /* 0x000fd800078e0a1d */
[----:B------:R-:W-:Y:S01]  /*16200*/  @!P4 IMAD.IADD R14, R14, 0x1, -R29 ;  /* 0x000000010e0ec824 */ /* 0x000fe200078e0a1d */
[----:B------:R-:W-:Y:S02]  /*16210*/  IABS R0, R24 ;  /* 0x0000001800007213 */ /* 0x000fe40000000000 */
[----:B------:R-:W2:Y:S04]  /*16220*/  LDL.LU R24, [R1+0x530] ;  /* 0x0005300001187983 */ /* 0x000ea80000300800 */
[----:B------:R-:W3:Y:S04]  /*16230*/  LDL.LU R13, [R1+0x528] ;  /* 0x00052800010d7983 */ /* 0x000ee80000300800 */
[----:B------:R0:W-:Y:S04]  /*16240*/  STL [R1+0x564], R16 ;  /* 0x0005641001007387 */ /* 0x0001e80000100800 */
[----:B0-----:R-:W4:Y:S04]  /*16250*/  LDL.LU R16, [R1+0x520] ;  /* 0x0005200001107983 */ /* 0x001f280000300800 */
[----:B------:R-:W4:Y:S04]  /*16260*/  LDL.LU R2, [R1+0x50c] ;  /* 0x00050c0001027983 */ /* 0x000f280000300800 */
[----:B------:R0:W-:Y:S04]  /*16270*/  STL [R1+0x568], R8 ;  /* 0x0005680801007387 */ /* 0x0001e80000100800 */
[----:B------:R1:W-:Y:S04]  /*16280*/  STL [R1+0x560], R9 ;  /* 0x0005600901007387 */ /* 0x0003e80000100800 */
[----:B0-----:R-:W4:Y:S04]  /*16290*/  LDL.LU R8, [R1+0x514] ;  /* 0x0005140001087983 */ /* 0x001f280000300800 */
[----:B-1----:R-:W4:Y:S04]  /*162a0*/  LDL.LU R9, [R1+0x518] ;  /* 0x0005180001097983 */ /* 0x002f280000300800 */
[----:B------:R0:W-:Y:S04]  /*162b0*/  STL [R1+0x544], R10 ;  /* 0x0005440a01007387 */ /* 0x0001e80000100800 */
[----:B0-----:R-:W4:Y:S04]  /*162c0*/  LDL.LU R10, [R1+0x510] ;  /* 0x00051000010a7983 */ /* 0x001f280000300800 */
[----:B------:R0:W-:Y:S04]  /*162d0*/  STL [R1+0x54c], R14 ;  /* 0x00054c0e01007387 */ /* 0x0001e80000100800 */
[----:B0-----:R-:W4:Y:S01]  /*162e0*/  LDL.LU R14, [R1+0x4f4] ;  /* 0x0004f400010e7983 */ /* 0x001f220000300800 */
[----:B------:R-:W-:-:S02]  /*162f0*/  ISETP.GT.U32.AND P0, PT, R29, R18, PT ;  /* 0x000000121d00720c */ /* 0x000fc40003f04070 */
[----:B------:R-:W-:-:S11]  /*16300*/  ISETP.GT.U32.AND P5, PT, R29, R17, PT ;  /* 0x000000111d00720c */ /* 0x000fd60003fa4070 */
[--C-:B------:R-:W-:Y:S01]  /*16310*/  @!P0 IMAD.IADD R18, R18, 0x1, -R29.reuse ;  /* 0x0000000112128824 */ /* 0x100fe200078e0a1d */
[C---:B------:R-:W-:Y:S02]  /*16320*/  ISETP.GT.U32.AND P0, PT, R29.reuse, R26, PT ;  /* 0x0000001a1d00720c */ /* 0x040fe40003f04070 */
[C---:B------:R-:W-:Y:S02]  /*16330*/  ISETP.GT.U32.AND P2, PT, R29.reuse, R19, PT ;  /* 0x000000131d00720c */ /* 0x040fe40003f44070 */
[----:B------:R-:W-:Y:S01]  /*16340*/  ISETP.GT.U32.AND P1, PT, R29, R5, PT ;  /* 0x000000051d00720c */ /* 0x000fe20003f24070 */
[----:B------:R-:W-:-:S08]  /*16350*/  @!P5 IMAD.IADD R17, R17, 0x1, -R29 ;  /* 0x000000011111d824 */ /* 0x000fd000078e0a1d */
[--C-:B------:R-:W-:Y:S01]  /*16360*/  @!P0 IMAD.IADD R26, R26, 0x1, -R29.reuse ;  /* 0x000000011a1a8824 */ /* 0x100fe200078e0a1d */
[C---:B------:R-:W-:Y:S02]  /*16370*/  ISETP.GT.U32.AND P0, PT, R29.reuse, R4, PT ;  /* 0x000000041d00720c */ /* 0x040fe40003f04070 */
[C---:B------:R-:W-:Y:S02]  /*16380*/  ISETP.GT.U32.AND P5, PT, R29.reuse, R18, PT ;  /* 0x000000121d00720c */ /* 0x040fe40003fa4070 */
[C---:B------:R-:W-:Y:S02]  /*16390*/  ISETP.GT.U32.AND P3, PT, R29.reuse, R11, PT ;  /* 0x0000000b1d00720c */ /* 0x040fe40003f64070 */
[----:B------:R-:W-:Y:S01]  /*163a0*/  ISETP.GT.U32.AND P6, PT, R29, R26, PT ;  /* 0x0000001a1d00720c */ /* 0x000fe20003fc4070 */
[--C-:B------:R-:W-:Y:S01]  /*163b0*/  @!P2 IMAD.IADD R19, R19, 0x1, -R29.reuse ;  /* 0x000000011313a824 */ /* 0x100fe200078e0a1d */
[----:B-----5:R-:W-:Y:S01]  /*163c0*/  ISETP.GT.U32.AND P2, PT, R29, R7, PT ;  /* 0x000000071d00720c */ /* 0x020fe20003f44070 */
[----:B------:R-:W-:Y:S01]  /*163d0*/  @!P1 IMAD.IADD R5, R5, 0x1, -R29 ;  /* 0x0000000105059824 */ /* 0x000fe200078e0a1d */
[----:B------:R-:W-:-:S03]  /*163e0*/  ISETP.GT.U32.AND P1, PT, R29, R6, PT ;  /* 0x000000061d00720c */ /* 0x000fc60003f24070 */
[--C-:B------:R-:W-:Y:S01]  /*163f0*/  @!P0 IMAD.IADD R4, R4, 0x1, -R29.reuse ;  /* 0x0000000104048824 */ /* 0x100fe200078e0a1d */
[C---:B------:R-:W-:Y:S01]  /*16400*/  ISETP.GT.U32.AND P0, PT, R29.reuse, R15, PT ;  /* 0x0000000f1d00720c */ /* 0x040fe20003f04070 */
[--C-:B------:R-:W-:Y:S01]  /*16410*/  @!P5 IMAD.IADD R18, R18, 0x1, -R29.reuse ;  /* 0x000000011212d824 */ /* 0x100fe200078e0a1d */
[----:B------:R-:W-:Y:S01]  /*16420*/  ISETP.GT.U32.AND P4, PT, R29, R12, PT ;  /* 0x0000000c1d00720c */ /* 0x000fe20003f84070 */
[--C-:B------:R-:W-:Y:S02]  /*16430*/  @!P3 IMAD.IADD R11, R11, 0x1, -R29.reuse ;  /* 0x000000010b0bb824 */ /* 0x100fe400078e0a1d */
[--C-:B------:R-:W-:Y:S01]  /*16440*/  @!P6 IMAD.IADD R26, R26, 0x1, -R29.reuse ;  /* 0x000000011a1ae824 */ /* 0x100fe200078e0a1d */
[----:B------:R0:W-:Y:S01]  /*16450*/  STL [R1+0x554], R18 ;  /* 0x0005541201007387 */ /* 0x0001e20000100800 */
[--C-:B------:R-:W-:Y:S02]  /*16460*/  @!P2 IMAD.IADD R7, R7, 0x1, -R29.reuse ;  /* 0x000000010707a824 */ /* 0x100fe400078e0a1d */
[----:B------:R-:W-:-:S04]  /*16470*/  @!P1 IMAD.IADD R6, R6, 0x1, -R29 ;  /* 0x0000000106069824 */ /* 0x000fc800078e0a1d */
[--C-:B------:R-:W-:Y:S01]  /*16480*/  @!P0 IMAD.IADD R15, R15, 0x1, -R29.reuse ;  /* 0x000000010f0f8824 */ /* 0x100fe200078e0a1d */
[----:B0-----:R-:W5:Y:S01]  /*16490*/  LDL.LU R18, [R1+0x4fc] ;  /* 0x0004fc0001127983 */ /* 0x001f620000300800 */
[----:B------:R-:W-:Y:S01]  /*164a0*/  ISETP.GT.U32.AND P5, PT, R29, R17, PT ;  /* 0x000000111d00720c */ /* 0x000fe20003fa4070 */
[--C-:B------:R-:W-:Y:S02]  /*164b0*/  @!P4 IMAD.IADD R12, R12, 0x1, -R29.reuse ;  /* 0x000000010c0cc824 */ /* 0x100fe400078e0a1d */
[----:B------:R-:W-:Y:S04]  /*164c0*/  STL [R1+0x558], R4 ;  /* 0x0005580401007387 */ /* 0x000fe80000100800 */
[----:B------:R-:W-:Y:S04]  /*164d0*/  STL [R1+0x550], R5 ;  /* 0x0005500501007387 */ /* 0x000fe80000100800 */
[----:B------:R-:W-:Y:S02]  /*164e0*/  STL [R1+0x548], R19 ;  /* 0x0005481301007387 */ /* 0x000fe40000100800 */
[----:B------:R-:W-:-:S02]  /*164f0*/  @!P5 IMAD.IADD R17, R17, 0x1, -R29 ;  /* 0x000000011111d824 */ /* 0x000fc400078e0a1d */
[----:B------:R-:W-:Y:S04]  /*16500*/  STL [R1+0x534], R11 ;  /* 0x0005340b01007387 */ /* 0x000fe80000100800 */
[----:B------:R-:W-:Y:S04]  /*16510*/  STL [R1+0x53c], R12 ;  /* 0x00053c0c01007387 */ /* 0x000fe80000100800 */
[----:B------:R0:W-:Y:S04]  /*16520*/  STL [R1+0x540], R17 ;  /* 0x0005401101007387 */ /* 0x0001e80000100800 */
[----:B0-----:R-:W5:Y:S04]  /*16530*/  LDL.LU R17, [R1+0x508] ;  /* 0x0005080001117983 */ /* 0x001f680000300800 */
[----:B------:R-:W5:Y:S04]  /*16540*/  LDL.LU R3, [R1+0x500] ;  /* 0x0005000001037983 */ /* 0x000f680000300800 */
[----:B------:R-:W5:Y:S04]  /*16550*/  LDL.LU R11, [R1+0x4f8] ;  /* 0x0004f800010b7983 */ /* 0x000f680000300800 */
[----:B------:R0:W-:Y:S04]  /*16560*/  STL [R1+0x538], R26 ;  /* 0x0005381a01007387 */ /* 0x0001e80000100800 */
[----:B0-----:R-:W5:Y:S04]  /*16570*/  LDL.LU R26, [R1+0x4e4] ;  /* 0x0004e400011a7983 */ /* 0x001f680000300800 */
[----:B------:R-:W5:Y:S01]  /*16580*/  LDL.LU R12, [R1+0x4ec] ;  /* 0x0004ec00010c7983 */ /* 0x000f620000300800 */
[----:B--2---:R-:W-:-:S02]  /*16590*/  ISETP.GT.U32.AND P3, PT, R29, R24, PT ;  /* 0x000000181d00720c */ /* 0x004fc40003f64070 */
[C---:B---3--:R-:W-:Y:S02]  /*165a0*/  ISETP.GT.U32.AND P4, PT, R29.reuse, R13, PT ;  /* 0x0000000d1d00720c */ /* 0x048fe40003f84070 */
[----:B----4-:R-:W-:-:S09]  /*165b0*/  ISETP.GT.U32.AND P6, PT, R29, R2, PT ;  /* 0x000000021d00720c */ /* 0x010fd20003fc4070 */
[--C-:B------:R-:W-:Y:S01]  /*165c0*/  @!P3 IMAD.IADD R24, R24, 0x1, -R29.reuse ;  /* 0x000000011818b824 */ /* 0x100fe200078e0a1d */
[C---:B------:R-:W-:Y:S02]  /*165d0*/  ISETP.GT.U32.AND P0, PT, R29.reuse, R8, PT ;  /* 0x000000081d00720c */ /* 0x040fe40003f04070 */
[C---:B------:R-:W-:Y:S01]  /*165e0*/  ISETP.GT.U32.AND P1, PT, R29.reuse, R9, PT ;  /* 0x000000091d00720c */ /* 0x040fe20003f24070 */
[----:B------:R-:W-:Y:S01]  /*165f0*/  @!P6 IMAD.IADD R2, R2, 0x1, -R29 ;  /* 0x000000010202e824 */ /* 0x000fe200078e0a1d */
[C---:B------:R-:W-:Y:S02]  /*16600*/  ISETP.GT.U32.AND P6, PT, R29.reuse, R15, PT ;  /* 0x0000000f1d00720c */ /* 0x040fe40003fc4070 */
[----:B------:R-:W-:-:S07]  /*16610*/  ISETP.GT.U32.AND P2, PT, R29, R10, PT ;  /* 0x0000000a1d00720c */ /* 0x000fce0003f44070 */
[--C-:B------:R-:W-:Y:S01]  /*16620*/  @!P0 IMAD.IADD R8, R8, 0x1, -R29.reuse ;  /* 0x0000000108088824 */ /* 0x100fe200078e0a1d */
[----:B------:R-:W-:Y:S01]  /*16630*/  ISETP.GT.U32.AND P0, PT, R29, R6, PT ;  /* 0x000000061d00720c */ /* 0x000fe20003f04070 */
[----:B------:R-:W-:Y:S01]  /*16640*/  @!P1 IMAD.IADD R9, R9, 0x1, -R29 ;  /* 0x0000000109099824 */ /* 0x000fe200078e0a1d */
[----:B------:R-:W-:-:S03]  /*16650*/  ISETP.GT.U32.AND P1, PT, R29, R7, PT ;  /* 0x000000071d00720c */ /* 0x000fc60003f24070 */
[--C-:B------:R-:W-:Y:S01]  /*16660*/  @!P2 IMAD.IADD R10, R10, 0x1, -R29.reuse ;  /* 0x000000010a0aa824 */ /* 0x100fe200078e0a1d */
[C---:B------:R-:W-:Y:S02]  /*16670*/  ISETP.GT.U32.AND P3, PT, R29.reuse, R14, PT ;  /* 0x0000000e1d00720c */ /* 0x040fe40003f64070 */
[----:B------:R-:W-:Y:S01]  /*16680*/  ISETP.GT.U32.AND P2, PT, R29, R24, PT ;  /* 0x000000181d00720c */ /* 0x000fe20003f44070 */
[--C-:B------:R-:W-:Y:S02]  /*16690*/  @!P4 IMAD.IADD R13, R13, 0x1, -R29.reuse ;  /* 0x000000010d0dc824 */ /* 0x100fe400078e0a1d */
[--C-:B------:R-:W-:Y:S02]  /*166a0*/  @!P6 IMAD.IADD R15, R15, 0x1, -R29.reuse ;  /* 0x000000010f0fe824 */ /* 0x100fe400078e0a1d */
[--C-:B------:R-:W-:Y:S02]  /*166b0*/  @!P0 IMAD.IADD R6, R6, 0x1, -R29.reuse ;  /* 0x0000000106068824 */ /* 0x100fe400078e0a1d */
[--C-:B------:R-:W-:Y:S01]  /*166c0*/  @!P1 IMAD.IADD R7, R7, 0x1, -R29.reuse ;  /* 0x0000000107079824 */ /* 0x100fe200078e0a1d */
[----:B------:R0:W-:Y:S03]  /*166d0*/  STL [R1+0x51c], R15 ;  /* 0x00051c0f01007387 */ /* 0x0001e60000100800 */
[--C-:B------:R-:W-:Y:S01]  /*166e0*/  @!P3 IMAD.IADD R14, R14, 0x1, -R29.reuse ;  /* 0x000000010e0eb824 */ /* 0x100fe200078e0a1d */
[----:B------:R-:W-:Y:S01]  /*166f0*/  ISETP.GT.U32.AND P3, PT, R29, R13, PT ;  /* 0x0000000d1d00720c */ /* 0x000fe20003f64070 */
[--C-:B------:R-:W-:Y:S01]  /*16700*/  @!P2 IMAD.IADD R24, R24, 0x1, -R29.reuse ;  /* 0x000000011818a824 */ /* 0x100fe200078e0a1d */
[----:B0-----:R-:W2:Y:S04]  /*16710*/  LDL.LU R15, [R1+0x4f0] ;  /* 0x0004f000010f7983 */ /* 0x001ea80000300800 */
[----:B------:R-:W-:Y:S04]  /*16720*/  STL [R1+0x524], R6 ;  /* 0x0005240601007387 */ /* 0x000fe80000100800 */
[----:B------:R0:W-:Y:S04]  /*16730*/  STL [R1+0x530], R24 ;  /* 0x0005301801007387 */ /* 0x0001e80000100800 */
[----:B------:R1:W-:Y:S04]  /*16740*/  STL [R1+0x52c], R7 ;  /* 0x00052c0701007387 */ /* 0x0003e80000100800 */
[----:B0-----:R-:W3:Y:S04]  /*16750*/  LDL.LU R24, [R1+0x4e8] ;  /* 0x0004e80001187983 */ /* 0x001ee80000300800 */
[----:B------:R-:W4:Y:S04]  /*16760*/  LDL.LU R4, [R1+0x4cc] ;  /* 0x0004cc0001047983 */ /* 0x000f280000300800 */
[----:B------:R-:W4:Y:S04]  /*16770*/  LDL.LU R5, [R1+0x4d4] ;  /* 0x0004d40001057983 */ /* 0x000f280000300800 */
[----:B------:R-:W4:Y:S01]  /*16780*/  LDL.LU R6, [R1+0x4dc] ;  /* 0x0004dc0001067983 */ /* 0x000f220000300800 */
[----:B------:R-:W-:-:S05]  /*16790*/  @!P3 IMAD.IADD R13, R13, 0x1, -R29 ;  /* 0x000000010d0db824 */ /* 0x000fca00078e0a1d */
[----:B------:R0:W-:Y:S04]  /*167a0*/  STL [R1+0x528], R13 ;  /* 0x0005280d01007387 */ /* 0x0001e80000100800 */
[----:B-1----:R-:W4:Y:S04]  /*167b0*/  LDL.LU R7, [R1+0x4e0] ;  /* 0x0004e00001077983 */ /* 0x002f280000300800 */
[----:B0-----:R-:W4:Y:S01]  /*167c0*/  LDL.LU R13, [R1+0x4d8] ;  /* 0x0004d800010d7983 */ /* 0x001f220000300800 */
[C---:B------:R-:W-:Y:S02]  /*167d0*/  ISETP.GT.U32.AND P5, PT, R29.reuse, R16, PT ;  /* 0x000000101d00720c */ /* 0x040fe40003fa4070 */
[----:B-----5:R-:W-:-:S11]  /*167e0*/  ISETP.GT.U32.AND P4, PT, R29, R18, PT ;  /* 0x000000121d00720c */ /* 0x020fd60003f84070 */
[--C-:B------:R-:W-:Y:S01]  /*167f0*/  @!P5 IMAD.IADD R16, R16, 0x1, -R29.reuse ;  /* 0x000000011010d824 */ /* 0x100fe200078e0a1d */
[C---:B------:R-:W-:Y:S02]  /*16800*/  ISETP.GT.U32.AND P5, PT, R29.reuse, R27, PT ;  /* 0x0000001b1d00720c */ /* 0x040fe40003fa4070 */
[C---:B------:R-:W-:Y:S01]  /*16810*/  ISETP.GT.U32.AND P1, PT, R29.reuse, R9, PT ;  /* 0x000000091d00720c */ /* 0x040fe20003f24070 */
[----:B------:R-:W-:Y:S01]  /*16820*/  @!P4 IMAD.IADD R18, R18, 0x1, -R29 ;  /* 0x000000011212c824 */ /* 0x000fe200078e0a1d */
[C---:B------:R-:W-:Y:S02]  /*16830*/  ISETP.GT.U32.AND P0, PT, R29.reuse, R8, PT ;  /* 0x000000081d00720c */ /* 0x040fe40003f04070 */
[----:B------:R-:W-:-:S07]  /*16840*/  ISETP.GT.U32.AND P4, PT, R29, R16, PT ;  /* 0x000000101d00720c */ /* 0x000fce0003f84070 */
[--C-:B------:R-:W-:Y:S01]  /*16850*/  @!P5 IMAD.IADD R27, R27, 0x1, -R29.reuse ;  /* 0x000000011b1bd824 */ /* 0x100fe200078e0a1d */
[C---:B------:R-:W-:Y:S02]  /*16860*/  ISETP.GT.U32.AND P5, PT, R29.reuse, R2, PT ;  /* 0x000000021d00720c */ /* 0x040fe40003fa4070 */
[C---:B------:R-:W-:Y:S02]  /*16870*/  ISETP.GT.U32.AND P2, PT, R29.reuse, R10, PT ;  /* 0x0000000a1d00720c */ /* 0x040fe40003f44070 */
[----:B------:R-:W-:Y:S01]  /*16880*/  ISETP.GT.U32.AND P6, PT, R29, R27, PT ;  /* 0x0000001b1d00720c */ /* 0x000fe20003fc4070 */
[--C-:B------:R-:W-:Y:S01]  /*16890*/  @!P1 IMAD.IADD R9, R9, 0x1, -R29.reuse ;  /* 0x0000000109099824 */ /* 0x100fe200078e0a1d */
[C---:B------:R-:W-:Y:S01]  /*168a0*/  ISETP.GT.U32.AND P3, PT, R29.reuse, R14, PT ;  /* 0x0000000e1d00720c */ /* 0x040fe20003f64070 */
[--C-:B------:R-:W-:Y:S01]  /*168b0*/  @!P0 IMAD.IADD R8, R8, 0x1, -R29.reuse ;  /* 0x0000000108088824 */ /* 0x100fe200078e0a1d */
[C---:B------:R-:W-:Y:S01]  /*168c0*/  ISETP.GT.U32.AND P1, PT, R29.reuse, R11, PT ;  /* 0x0000000b1d00720c */ /* 0x040fe20003f24070 */
[----:B------:R-:W-:Y:S01]  /*168d0*/  @!P4 IMAD.IADD R16, R16, 0x1, -R29 ;  /* 0x000000011010c824 */ /* 0x000fe200078e0a1d */
[----:B------:R-:W-:-:S03]  /*168e0*/  ISETP.GT.U32.AND P0, PT, R29, R3, PT ;  /* 0x000000031d00720c */ /* 0x000fc60003f04070 */
[--C-:B------:R-:W-:Y:S01]  /*168f0*/  @!P5 IMAD.IADD R2, R2, 0x1, -R29.reuse ;  /* 0x000000010202d824 */ /* 0x100fe200078e0a1d */
[C---:B------:R-:W-:Y:S01]  /*16900*/  ISETP.GT.U32.AND P5, PT, R29.reuse, R17, PT ;  /* 0x000000111d00720c */ /* 0x040fe20003fa4070 */
[----:B------:R0:W-:Y:S01]  /*16910*/  STL [R1+0x520], R16 ;  /* 0x0005201001007387 */ /* 0x0001e20000100800 */
[--C-:B------:R-:W-:Y:S01]  /*16920*/  @!P2 IMAD.IADD R10, R10, 0x1, -R29.reuse ;  /* 0x000000010a0aa824 */ /* 0x100fe200078e0a1d */
[----:B------:R-:W-:Y:S01]  /*16930*/  ISETP.GT.U32.AND P4, PT, R29, R18, PT ;  /* 0x000000121d00720c */ /* 0x000fe20003f84070 */
[--C-:B------:R-:W-:Y:S01]  /*16940*/  @!P6 IMAD.IADD R27, R27, 0x1, -R29.reuse ;  /* 0x000000011b1be824 */ /* 0x100fe200078e0a1d */
[----:B------:R-:W-:Y:S01]  /*16950*/  ISETP.GT.U32.AND P2, PT, R29, R26, PT ;  /* 0x0000001a1d00720c */ /* 0x000fe20003f44070 */
[----:B0-----:R-:W5:Y:S01]  /*16960*/  LDL.LU R16, [R1+0x4d0] ;  /* 0x0004d00001107983 */ /* 0x001f620000300800 */
[----:B------:R-:W-:-:S06]  /*16970*/  @!P3 IMAD.IADD R14, R14, 0x1, -R29 ;  /* 0x000000010e0eb824 */ /* 0x000fcc00078e0a1d */
[--C-:B------:R-:W-:Y:S01]  /*16980*/  @!P5 IMAD.IADD R17, R17, 0x1, -R29.reuse ;  /* 0x000000011111d824 */ /* 0x100fe200078e0a1d */
[----:B------:R-:W-:Y:S01]  /*16990*/  ISETP.GT.U32.AND P3, PT, R29, R12, PT ;  /* 0x0000000c1d00720c */ /* 0x000fe20003f64070 */
[--C-:B------:R-:W-:Y:S02]  /*169a0*/  @!P1 IMAD.IADD R11, R11, 0x1, -R29.reuse ;  /* 0x000000010b0b9824 */ /* 0x100fe400078e0a1d */
[--C-:B------:R-:W-:Y:S02]  /*169b0*/  @!P0 IMAD.IADD R3, R3, 0x1, -R29.reuse ;  /* 0x0000000103038824 */ /* 0x100fe400078e0a1d */
[--C-:B------:R-:W-:Y:S02]  /*169c0*/  @!P4 IMAD.IADD R18, R18, 0x1, -R29.reuse ;  /* 0x000000011212c824 */ /* 0x100fe400078e0a1d */
[----:B------:R-:W-:Y:S01]  /*169d0*/  @!P2 IMAD.IADD R26, R26, 0x1, -R29 ;  /* 0x000000011a1aa824 */ /* 0x000fe200078e0a1d */
[----:B------:R-:W-:Y:S01]  /*169e0*/  STL [R1+0x50c], R2 ;  /* 0x00050c0201007387 */ /* 0x000fe20000100800 */
[----:B------:R-:W-:-:S04]  /*169f0*/  IMAD.HI.U32 R19, R28, R0, RZ ;  /* 0x000000001c137227 */ /* 0x000fc800078e00ff */
[----:B------:R-:W-:Y:S01]  /*16a00*/  @!P3 IMAD.IADD R12, R12, 0x1, -R29 ;  /* 0x000000010c0cb824 */ /* 0x000fe200078e0a1d */
[----:B------:R-:W-:Y:S01]  /*16a10*/  STL [R1+0x514], R8 ;  /* 0x0005140801007387 */ /* 0x000fe20000100800 */
[----:B------:R-:W-:-:S03]  /*16a20*/  IMAD.MOV R19, RZ, RZ, -R19 ;  /* 0x000000ffff137224 */ /* 0x000fc600078e0a13 */
[----:B------:R-:W-:Y:S04]  /*16a30*/  STL [R1+0x518], R9 ;  /* 0x0005180901007387 */ /* 0x000fe80000100800 */
[----:B------:R-:W-:Y:S04]  /*16a40*/  STL [R1+0x510], R10 ;  /* 0x0005100a01007387 */ /* 0x000fe80000100800 */
[----:B------:R-:W-:Y:S01]  /*16a50*/  STL [R1+0x4f4], R14 ;  /* 0x0004f40e01007387 */ /* 0x000fe20000100800 */
[----:B------:R-:W-:-:S03]  /*16a60*/  IMAD R0, R29, R19, R0 ;  /* 0x000000131d007224 */ /* 0x000fc600078e0200 */
[----:B------:R0:W-:Y:S04]  /*16a70*/  STL [R1+0x4fc], R18 ;  /* 0x0004fc1201007387 */ /* 0x0001e80000100800 */
[----:B------:R1:W-:Y:S01]  /*16a80*/  STL [R1+0x504], R27 ;  /* 0x0005041b01007387 */ /* 0x0003e20000100800 */
[----:B0-----:R-:W-:-:S03]  /*16a90*/  IMAD.MOV.U32 R18, RZ, RZ, R25 ;  /* 0x000000ffff127224 */ /* 0x001fc600078e0019 */
[----:B-1----:R-:W5:Y:S04]  /*16aa0*/  LDL R27, [R1+0x342c] ;  /* 0x00342c00011b7983 */ /* 0x002f680000100800 */
[----:B------:R-:W5:Y:S04]  /*16ab0*/  LDL.LU R14, [R1+0x4bc] ;  /* 0x0004bc00010e7983 */ /* 0x000f680000300800 */
[----:B------:R-:W5:Y:S04]  /*16ac0*/  LDL.LU R8, [R1+0x4c4] ;  /* 0x0004c40001087983 */ /* 0x000f680000300800 */
[----:B------:R-:W5:Y:S04]  /*16ad0*/  LDL.LU R25, [R1+0x4c8] ;  /* 0x0004c80001197983 */ /* 0x000f680000300800 */
[----:B------:R-:W5:Y:S04]  /*16ae0*/  LDL.LU R9, [R1+0x4c0] ;  /* 0x0004c00001097983 */ /* 0x000f680000300800 */
[----:B------:R-:W-:Y:S04]  /*16af0*/  STL [R1+0x3e94], R0 ;  /* 0x003e940001007387 */ /* 0x000fe80000100800 */
[----:B------:R-:W5:Y:S01]  /*16b00*/  LDL.LU R10, [R1+0x4a4] ;  /* 0x0004a400010a7983 */ /* 0x000f620000300800 */
[----:B--2---:R-:W-:-:S02]  /*16b10*/  ISETP.GT.U32.AND P4, PT, R29, R15, PT ;  /* 0x0000000f1d00720c */ /* 0x004fc40003f84070 */
[C---:B---3--:R-:W-:Y:S02]  /*16b20*/  ISETP.GT.U32.AND P6, PT, R29.reuse, R24, PT ;  /* 0x000000181d00720c */ /* 0x048fe40003fc4070 */
[C---:B----4-:R-:W-:Y:S02]  /*16b30*/  ISETP.GT.U32.AND P5, PT, R29.reuse, R4, PT ;  /* 0x000000041d00720c */ /* 0x050fe40003fa4070 */
[C---:B------:R-:W-:Y:S02]  /*16b40*/  ISETP.GT.U32.AND P0, PT, R29.reuse, R5, PT ;  /* 0x000000051d00720c */ /* 0x040fe40003f04070 */
[----:B------:R-:W-:-:S07]  /*16b50*/  ISETP.GT.U32.AND P1, PT, R29, R6, PT ;  /* 0x000000061d00720c */ /* 0x000fce0003f24070 */
[--C-:B------:R-:W-:Y:S01]  /*16b60*/  @!P6 IMAD.IADD R24, R24, 0x1, -R29.reuse ;  /* 0x000000011818e824 */ /* 0x100fe200078e0a1d */
[C---:B------:R-:W-:Y:S01]  /*16b70*/  ISETP.GT.U32.AND P6, PT, R29.reuse, R17, PT ;  /* 0x000000111d00720c */ /* 0x040fe20003fc4070 */
[--C-:B------:R-:W-:Y:S01]  /*16b80*/  @!P5 IMAD.IADD R4, R4, 0x1, -R29.reuse ;  /* 0x000000010404d824 */ /* 0x100fe200078e0a1d */
[C---:B------:R-:W-:Y:S02]  /*16b90*/  ISETP.GT.U32.AND P5, PT, R29.reuse, R3, PT ;  /* 0x000000031d00720c */ /* 0x040fe40003fa4070 */
[----:B------:R-:W-:Y:S01]  /*16ba0*/  ISETP.GT.U32.AND P2, PT, R29, R7, PT ;  /* 0x000000071d00720c */ /* 0x000fe20003f44070 */
[--C-:B------:R-:W-:Y:S02]  /*16bb0*/  @!P0 IMAD.IADD R5, R5, 0x1, -R29.reuse ;  /* 0x0000000105058824 */ /* 0x100fe400078e0a1d */
[----:B------:R-:W-:Y:S01]  /*16bc0*/  @!P1 IMAD.IADD R6, R6, 0x1, -R29 ;  /* 0x0000000106069824 */ /* 0x000fe200078e0a1d */
[C---:B------:R-:W-:Y:S02]  /*16bd0*/  ISETP.GT.U32.AND P1, PT, R29.reuse, R26, PT ;  /* 0x0000001a1d00720c */ /* 0x040fe40003f24070 */
[----:B------:R-:W-:-:S02]  /*16be0*/  ISETP.GT.U32.AND P3, PT, R29, R13, PT ;  /* 0x0000000d1d00720c */ /* 0x000fc40003f64070 */
[----:B------:R-:W-:Y:S01]  /*16bf0*/  ISETP.GT.U32.AND P0, PT, R29, R11, PT ;  /* 0x0000000b1d00720c */ /* 0x000fe20003f04070 */
[--C-:B------:R-:W-:Y:S02]  /*16c00*/  @!P4 IMAD.IADD R15, R15, 0x1, -R29.reuse ;  /* 0x000000010f0fc824 */ /* 0x100fe400078e0a1d */
[--C-:B------:R-:W-:Y:S02]  /*16c10*/  @!P6 IMAD.IADD R17, R17, 0x1, -R29.reuse ;  /* 0x000000011111e824 */ /* 0x100fe400078e0a1d */
[--C-:B------:R-:W-:Y:S01]  /*16c20*/  @!P2 IMAD.IADD R7, R7, 0x1, -R29.reuse ;  /* 0x000000010707a824 */ /* 0x100fe200078e0a1d */
[----:B------:R-:W-:Y:S01]  /*16c30*/  ISETP.GT.U32.AND P2, PT, R29, R12, PT ;  /* 0x0000000c1d00720c */ /* 0x000fe20003f44070 */
[--C-:B------:R-:W-:Y:S02]  /*16c40*/  @!P5 IMAD.IADD R3, R3, 0x1, -R29.reuse ;  /* 0x000000010303d824 */ /* 0x100fe400078e0a1d */
[--C-:B------:R-:W-:Y:S02]  /*16c50*/  @!P1 IMAD.IADD R26, R26, 0x1, -R29.reuse ;  /* 0x000000011a1a9824 */ /* 0x100fe400078e0a1d */
[--C-:B------:R-:W-:Y:S01]  /*16c60*/  @!P3 IMAD.IADD R13, R13, 0x1, -R29.reuse ;  /* 0x000000010d0db824 */ /* 0x100fe200078e0a1d */
[----:B------:R-:W-:Y:S01]  /*16c70*/  ISETP.GT.U32.AND P3, PT, R29, R15, PT ;  /* 0x0000000f1d00720c */ /* 0x000fe20003f64070 */
[--C-:B------:R-:W-:Y:S01]  /*16c80*/  @!P0 IMAD.IADD R11, R11, 0x1, -R29.reuse ;  /* 0x000000010b0b8824 */ /* 0x100fe200078e0a1d */
[----:B------:R0:W-:Y:S04]  /*16c90*/  STL [R1+0x508], R17 ;  /* 0x0005081101007387 */ /* 0x0001e80000100800 */
[----:B0-----:R-:W2:Y:S04]  /*16ca0*/  LDL.LU R17, [R1+0x4ac] ;  /* 0x0004ac0001117983 */ /* 0x001ea80000300800 */
[----:B------:R-:W-:Y:S04]  /*16cb0*/  STL [R1+0x500], R3 ;  /* 0x0005000301007387 */ /* 0x000fe80000100800 */
[----:B------:R0:W-:Y:S04]  /*16cc0*/  STL [R1+0x4e4], R26 ;  /* 0x0004e41a01007387 */ /* 0x0001e80000100800 */
[----:B------:R1:W-:Y:S01]  /*16cd0*/  STL [R1+0x4f8], R11 ;  /* 0x0004f80b01007387 */ /* 0x0003e20000100800 */
[----:B------:R-:W-:-:S03]  /*16ce0*/  @!P2 IMAD.IADD R12, R12, 0x1, -R29 ;  /* 0x000000010c0ca824 */ /* 0x000fc600078e0a1d */
[----:B0-----:R-:W3:Y:S04]  /*16cf0*/  LDL.LU R26, [R1+0x4b4] ;  /* 0x0004b400011a7983 */ /* 0x001ee80000300800 */
[----:B------:R-:W4:Y:S04]  /*16d00*/  LDL.LU R0, [R1+0x4b8] ;  /* 0x0004b80001007983 */ /* 0x000f280000300800 */
[----:B------:R-:W4:Y:S01]  /*16d10*/  LDL.LU R2, [R1+0x4b0] ;  /* 0x0004b00001027983 */ /* 0x000f220000300800 */
[----:B------:R-:W-:-:S03]  /*16d20*/  @!P3 IMAD.IADD R15, R15, 0x1, -R29 ;  /* 0x000000010f0fb824 */ /* 0x000fc600078e0a1d */
[----:B------:R0:W-:Y:S04]  /*16d30*/  STL [R1+0x4ec], R12 ;  /* 0x0004ec0c01007387 */ /* 0x0001e80000100800 */
[----:B------:R-:W4:Y:S04]  /*16d40*/  LDL.LU R3, [R1+0x4a8] ;  /* 0x0004a80001037983 */ /* 0x000f280000300800 */
[----:B-1----:R-:W4:Y:S04]  /*16d50*/  LDL.LU R11, [R1+0x494] ;  /* 0x00049400010b7983 */ /* 0x002f280000300800 */
[----:B------:R1:W-:Y:S04]  /*16d60*/  STL [R1+0x4f0], R15 ;  /* 0x0004f00f01007387 */ /* 0x0003e80000100800 */
[----:B0-----:R-:W4:Y:S04]  /*16d70*/  LDL.LU R12, [R1+0x49c] ;  /* 0x00049c00010c7983 */ /* 0x001f280000300800 */
[----:B-1----:R-:W4:Y:S01]  /*16d80*/  LDL.LU R15, [R1+0x4a0] ;  /* 0x0004a000010f7983 */ /* 0x002f220000300800 */
[----:B-----5:R-:W-:-:S02]  /*16d90*/  ISETP.GT.U32.AND P4, PT, R29, R16, PT ;  /* 0x000000101d00720c */ /* 0x020fc40003f84070 */
[C---:B------:R-:W-:Y:S02]  /*16da0*/  ISETP.GT.U32.AND P5, PT, R29.reuse, R4, PT ;  /* 0x000000041d00720c */ /* 0x040fe40003fa4070 */
[----:B------:R-:W-:-:S09]  /*16db0*/  ISETP.GT.U32.AND P0, PT, R29, R5, PT ;  /* 0x000000051d00720c */ /* 0x000fd20003f04070 */
[--C-:B------:R-:W-:Y:S01]  /*16dc0*/  @!P4 IMAD.IADD R16, R16, 0x1, -R29.reuse ;  /* 0x000000011010c824 */ /* 0x100fe200078e0a1d */
[C---:B------:R-:W-:Y:S02]  /*16dd0*/  ISETP.GT.U32.AND P4, PT, R29.reuse, R24, PT ;  /* 0x000000181d00720c */ /* 0x040fe40003f84070 */
[C---:B------:R-:W-:Y:S02]  /*16de0*/  ISETP.GT.U32.AND P1, PT, R29.reuse, R6, PT ;  /* 0x000000061d00720c */ /* 0x040fe40003f24070 */
[C---:B------:R-:W-:Y:S02]  /*16df0*/  ISETP.GT.U32.AND P2, PT, R29.reuse, R7, PT ;  /* 0x000000071d00720c */ /* 0x040fe40003f44070 */
[C---:B------:R-:W-:Y:S01]  /*16e00*/  ISETP.GT.U32.AND P6, PT, R29.reuse, R16, PT ;  /* 0x000000101d00720c */ /* 0x040fe20003fc4070 */
[----:B------:R-:W-:Y:S01]  /*16e10*/  @!P5 IMAD.IADD R4, R4, 0x1, -R29 ;  /* 0x000000010404d824 */ /* 0x000fe200078e0a1d */
[----:B------:R-:W-:-:S05]  /*16e20*/  ISETP.GT.U32.AND P3, PT, R29, R13, PT ;  /* 0x0000000d1d00720c */ /* 0x000fca0003f64070 */
[--C-:B------:R-:W-:Y:S01]  /*16e30*/  @!P4 IMAD.IADD R24, R24, 0x1, -R29.reuse ;  /* 0x000000011818c824 */ /* 0x100fe200078e0a1d */
[C---:B------:R-:W-:Y:S02]  /*16e40*/  ISETP.GT.U32.AND P4, PT, R29.reuse, R14, PT ;  /* 0x0000000e1d00720c */ /* 0x040fe40003f84070 */
[----:B------:R-:W-:Y:S01]  /*16e50*/  ISETP.GT.U32.AND P5, PT, R29, R8, PT ;  /* 0x000000081d00720c */ /* 0x000fe20003fa4070 */
[--C-:B------:R-:W-:Y:S02]  /*16e60*/  @!P0 IMAD.IADD R5, R5, 0x1, -R29.reuse ;  /* 0x0000000105058824 */ /* 0x100fe400078e0a1d */
[--C-:B------:R-:W-:Y:S01]  /*16e70*/  @!P1 IMAD.IADD R6, R6, 0x1, -R29.reuse ;  /* 0x0000000106069824 */ /* 0x100fe200078e0a1d */
[----:B------:R-:W-:Y:S01]  /*16e80*/  ISETP.GT.U32.AND P0, PT, R29, R25, PT ;  /* 0x000000191d00720c */ /* 0x000fe20003f04070 */
[--C-:B------:R-:W-:Y:S01]  /*16e90*/  @!P2 IMAD.IADD R7, R7, 0x1, -R29.reuse ;  /* 0x000000010707a824 */ /* 0x100fe200078e0a1d */
[----:B------:R-:W-:Y:S01]  /*16ea0*/  ISETP.GT.U32.AND P1, PT, R29, R9, PT ;  /* 0x000000091d00720c */ /* 0x000fe20003f24070 */
[----:B------:R-:W-:-:S02]  /*16eb0*/  @!P6 IMAD.IADD R16, R16, 0x1, -R29 ;  /* 0x000000011010e824 */ /* 0x000fc400078e0a1d */
[--C-:B------:R-:W-:Y:S02]  /*16ec0*/  @!P3 IMAD.IADD R13, R13, 0x1, -R29.reuse ;  /* 0x000000010d0db824 */ /* 0x100fe400078e0a1d */
[--C-:B------:R-:W-:Y:S01]  /*16ed0*/  @!P4 IMAD.IADD R14, R14, 0x1, -R29.reuse ;  /* 0x000000010e0ec824 */ /* 0x100fe200078e0a1d */
[----:B------:R-:W-:Y:S01]  /*16ee0*/  ISETP.GT.U32.AND P2, PT, R29, R10, PT ;  /* 0x0000000a1d00720c */ /* 0x000fe20003f44070 */
[----:B------:R-:W-:-:S04]  /*16ef0*/  @!P5 IMAD.IADD R8, R8, 0x1, -R29 ;  /* 0x000000010808d824 */ /* 0x000fc800078e0a1d */
[--C-:B------:R-:W-:Y:S02]  /*16f00*/  @!P0 IMAD.IADD R25, R25, 0x1, -R29.reuse ;  /* 0x0000000119198824 */ /* 0x100fe400078e0a1d */
[--C-:B------:R-:W-:Y:S01]  /*16f10*/  @!P1 IMAD.IADD R9, R9, 0x1, -R29.reuse ;  /* 0x0000000109099824 */ /* 0x100fe200078e0a1d */
[----:B------:R0:W-:Y:S05]  /*16f20*/  STL [R1+0x4e8], R24 ;  /* 0x0004e81801007387 */ /* 0x0001ea0000100800 */
[----:B------:R-:W-:Y:S01]  /*16f30*/  @!P2 IMAD.IADD R10, R10, 0x1, -R29 ;  /* 0x000000010a0aa824 */ /* 0x000fe200078e0a1d */
[----:B0-----:R-:W5:Y:S04]  /*16f40*/  LDL.LU R24, [R1+0x3eac] ;  /* 0x003eac0001187983 */ /* 0x001f680000300800 */
[----:B------:R-:W-:Y:S04]  /*16f50*/  STL [R1+0x4cc], R4 ;  /* 0x0004cc0401007387 */ /* 0x000fe80000100800 */
[----:B------:R-:W-:Y:S04]  /*16f60*/  STL [R1+0x4d4], R5 ;  /* 0x0004d40501007387 */ /* 0x000fe80000100800 */
[----:B------:R-:W-:Y:S04]  /*16f70*/  STL [R1+0x4dc], R6 ;  /* 0x0004dc0601007387 */ /* 0x000fe80000100800 */
[----:B------:R-:W-:Y:S04]  /*16f80*/  STL [R1+0x4e0], R7 ;  /* 0x0004e00701007387 */ /* 0x000fe80000100800 */
[----:B------:R0:W-:Y:S04]  /*16f90*/  STL [R1+0x4d8], R13 ;  /* 0x0004d80d01007387 */ /* 0x0001e80000100800 */
[----:B0-----:R-:W5:Y:S04]  /*16fa0*/  LDL.LU R13, [R1+0x498] ;  /* 0x00049800010d7983 */ /* 0x001f680000300800 */
[----:B------:R0:W-:Y:S04]  /*16fb0*/  STL [R1+0x4d0], R16 ;  /* 0x0004d01001007387 */ /* 0x0001e80000100800 */
[----:B0-----:R-:W5:Y:S04]  /*16fc0*/  LDL.LU R16, [R1+0x47c] ;  /* 0x00047c0001107983 */ /* 0x001f680000300800 */
[----:B------:R-:W5:Y:S04]  /*16fd0*/  LDL.LU R4, [R1+0x484] ;  /* 0x0004840001047983 */ /* 0x000f680000300800 */
[----:B------:R-:W5:Y:S04]  /*16fe0*/  LDL.LU R5, [R1+0x48c] ;  /* 0x00048c0001057983 */ /* 0x000f680000300800 */
[----:B------:R-:W5:Y:S01]  /*16ff0*/  LDL.LU R6, [R1+0x490] ;  /* 0x0004900001067983 */ /* 0x000f620000300800 */
[----:B--2---:R-:W-:-:S02]  /*17000*/  ISETP.GT.U32.AND P3, PT, R29, R17, PT ;  /* 0x000000111d00720c */ /* 0x004fc40003f64070 */
[C---:B---3--:R-:W-:Y:S02]  /*17010*/  ISETP.GT.U32.AND P6, PT, R29.reuse, R26, PT ;  /* 0x0000001a1d00720c */ /* 0x048fe40003fc4070 */
[C---:B----4-:R-:W-:Y:S02]  /*17020*/  ISETP.GT.U32.AND P4, PT, R29.reuse, R0, PT ;  /* 0x000000001d00720c */ /* 0x050fe40003f84070 */
[----:B------:R-:W-:-:S07]  /*17030*/  ISETP.GT.U32.AND P5, PT, R29, R2, PT ;  /* 0x000000021d00720c */ /* 0x000fce0003fa4070 */
[--C-:B------:R-:W-:Y:S01]  /*17040*/  @!P3 IMAD.IADD R17, R17, 0x1, -R29.reuse ;  /* 0x000000011111b824 */ /* 0x100fe200078e0a1d */
[C---:B------:R-:W-:Y:S01]  /*17050*/  ISETP.GT.U32.AND P0, PT, R29.reuse, R3, PT ;  /* 0x000000031d00720c */ /* 0x040fe20003f04070 */
[--C-:B------:R-:W-:Y:S01]  /*17060*/  @!P6 IMAD.IADD R26, R26, 0x1, -R29.reuse ;  /* 0x000000011a1ae824 */ /* 0x100fe200078e0a1d */
[C---:B------:R-:W-:Y:S01]  /*17070*/  ISETP.GT.U32.AND P1, PT, R29.reuse, R11, PT ;  /* 0x0000000b1d00720c */ /* 0x040fe20003f24070 */
[--C-:B------:R-:W-:Y:S01]  /*17080*/  @!P4 IMAD.IADD R0, R0, 0x1, -R29.reuse ;  /* 0x000000010000c824 */ /* 0x100fe200078e0a1d */
[C---:B------:R-:W-:Y:S01]  /*17090*/  ISETP.GT.U32.AND P6, PT, R29.reuse, R14, PT ;  /* 0x0000000e1d00720c */ /* 0x040fe20003fc4070 */
[----:B------:R-:W-:Y:S01]  /*170a0*/  @!P5 IMAD.IADD R2, R2, 0x1, -R29 ;  /* 0x000000010202d824 */ /* 0x000fe200078e0a1d */
[C---:B------:R-:W-:Y:S02]  /*170b0*/  ISETP.GT.U32.AND P4, PT, R29.reuse, R8, PT ;  /* 0x000000081d00720c */ /* 0x040fe40003f84070 */
[C---:B------:R-:W-:Y:S02]  /*170c0*/  ISETP.GT.U32.AND P2, PT, R29.reuse, R12, PT ;  /* 0x0000000c1d00720c */ /* 0x040fe40003f44070 */
[----:B------:R-:W-:-:S02]  /*170d0*/  ISETP.GT.U32.AND P5, PT, R29, R25, PT ;  /* 0x000000191d00720c */ /* 0x000fc40003fa4070 */
[----:B------:R-:W-:Y:S01]  /*170e0*/  ISETP.GT.U32.AND P3, PT, R29, R15, PT ;  /* 0x0000000f1d00720c */ /* 0x000fe20003f64070 */
[--C-:B------:R-:W-:Y:S01]  /*170f0*/  @!P0 IMAD.IADD R3, R3, 0x1, -R29.reuse ;  /* 0x0000000103038824 */ /* 0x100fe200078e0a1d */
[----:B------:R-:W-:Y:S01]  /*17100*/  ISETP.GT.U32.AND P0, PT, R29, R9, PT ;  /* 0x000000091d00720c */ /* 0x000fe20003f04070 */
[--C-:B------:R-:W-:Y:S01]  /*17110*/  @!P1 IMAD.IADD R11, R11, 0x1, -R29.reuse ;  /* 0x000000010b0b9824 */ /* 0x100fe200078e0a1d */
[----:B------:R-:W-:Y:S01]  /*17120*/  ISETP.GT.U32.AND P1, PT, R29, R10, PT ;  /* 0x0000000a1d00720c */ /* 0x000fe20003f24070 */
[----:B------:R-:W-:-:S04]  /*17130*/  @!P6 IMAD.IADD R14, R14, 0x1, -R29 ;  /* 0x000000010e0ee824 */ /* 0x000fc800078e0a1d */
[--C-:B------:R-:W-:Y:S01]  /*17140*/  @!P2 IMAD.IADD R12, R12, 0x1, -R29.reuse ;  /* 0x000000010c0ca824 */ /* 0x100fe200078e0a1d */
[----:B------:R-:W-:Y:S01]  /*17150*/  ISETP.GT.U32.AND P2, PT, R29, R17, PT ;  /* 0x000000111d00720c */ /* 0x000fe20003f44070 */
[--C-:B------:R-:W-:Y:S02]  /*17160*/  @!P4 IMAD.IADD R8, R8, 0x1, -R29.reuse ;  /* 0x000000010808c824 */ /* 0x100fe400078e0a1d */
[--C-:B------:R-:W-:Y:S02]  /*17170*/  @!P5 IMAD.IADD R25, R25, 0x1, -R29.reuse ;  /* 0x000000011919d824 */ /* 0x100fe400078e0a1d */
[--C-:B------:R-:W-:Y:S01]  /*17180*/  @!P3 IMAD.IADD R15, R15, 0x1, -R29.reuse ;  /* 0x000000010f0fb824 */ /* 0x100fe200078e0a1d */
[----:B------:R-:W-:Y:S01]  /*17190*/  ISETP.GT.U32.AND P3, PT, R29, R26, PT ;  /* 0x0000001a1d00720c */ /* 0x000fe20003f64070 */
[----:B------:R0:W-:Y:S01]  /*171a0*/  STL [R1+0x4bc], R14 ;  /* 0x0004bc0e01007387 */ /* 0x0001e20000100800 */
[--C-:B------:R-:W-:Y:S02]  /*171b0*/  @!P0 IMAD.IADD R9, R9, 0x1, -R29.reuse ;  /* 0x0000000109098824 */ /* 0x100fe400078e0a1d */
[--C-:B------:R-:W-:Y:S01]  /*171c0*/  @!P1 IMAD.IADD R10, R10, 0x1, -R29.reuse ;  /* 0x000000010a0a9824 */ /* 0x100fe200078e0a1d */
[----:B0-----:R-:W2:Y:S04]  /*171d0*/  LDL.LU R14, [R1+0x488] ;  /* 0x00048800010e7983 */ /* 0x001ea80000300800 */
[----:B------:R-:W-:Y:S04]  /*171e0*/  STL [R1+0x4c4], R8 ;  /* 0x0004c40801007387 */ /* 0x000fe80000100800 */
[----:B------:R0:W-:Y:S01]  /*171f0*/  STL [R1+0x4c8], R25 ;  /* 0x0004c81901007387 */ /* 0x0001e20000100800 */
[----:B------:R-:W-:-:S02]  /*17200*/  @!P2 IMAD.IADD R17, R17, 0x1, -R29 ;  /* 0x000000011111a824 */ /* 0x000fc400078e0a1d */
[----:B------:R-:W-:Y:S01]  /*17210*/  @!P3 IMAD.IADD R26, R26, 0x1, -R29 ;  /* 0x000000011a1ab824 */ /* 0x000fe200078e0a1d */
[----:B0-----:R-:W3:Y:S04]  /*17220*/  LDL.LU R25, [R1+0x480] ;  /* 0x0004800001197983 */ /* 0x001ee80000300800 */
[----:B------:R-:W4:Y:S04]  /*17230*/  LDL.LU R7, [R1+0x46c] ;  /* 0x00046c0001077983 */ /* 0x000f280000300800 */
[----:B------:R-:W4:Y:S04]  /*17240*/  LDL.LU R8, [R1+0x474] ;  /* 0x0004740001087983 */ /* 0x000f280000300800 */
[----:B------:R0:W-:Y:S04]  /*17250*/  STL [R1+0x4c0], R9 ;  /* 0x0004c00901007387 */ /* 0x0001e80000100800 */
[----:B0-----:R-:W4:Y:S04]  /*17260*/  LDL.LU R9, [R1+0x478] ;  /* 0x0004780001097983 */ /* 0x001f280000300800 */
[----:B------:R0:W-:Y:S04]  /*17270*/  STL [R1+0x4a4], R10 ;  /* 0x0004a40a01007387 */ /* 0x0001e80000100800 */
[----:B0-----:R-:W4:Y:S04]  /*17280*/  LDL.LU R10, [R1+0x470] ;  /* 0x00047000010a7983 */ /* 0x001f280000300800 */
[----:B------:R0:W-:Y:S04]  /*17290*/  STL [R1+0x4ac], R17 ;  /* 0x0004ac1101007387 */ /* 0x0001e80000100800 */
[----:B0-----:R-:W4:Y:S04]  /*172a0*/  LDL.LU R17, [R1+0x45c] ;  /* 0x00045c0001117983 */ /* 0x001f280000300800 */
[----:B------:R0:W-:Y:S04]  /*172b0*/  STL [R1+0x4b4], R26 ;  /* 0x0004b41a01007387 */ /* 0x0001e80000100800 */
[----:B0-----:R-:W4:Y:S01]  /*172c0*/  LDL.LU R26, [R1+0x3ea8] ;  /* 0x003ea800011a7983 */ /* 0x001f220000300800 */
[----:B------:R-:W-:-:S02]  /*172d0*/  ISETP.GT.U32.AND P4, PT, R29, R0, PT ;  /* 0x000000001d00720c */ /* 0x000fc40003f84070 */
[C---:B------:R-:W-:Y:S02]  /*172e0*/  ISETP.GT.U32.AND P5, PT, R29.reuse, R2, PT ;  /* 0x000000021d00720c */ /* 0x040fe40003fa4070 */
[C---:B------:R-:W-:Y:S02]  /*172f0*/  ISETP.GT.U32.AND P0, PT, R29.reuse, R3, PT ;  /* 0x000000031d00720c */ /* 0x040fe40003f04070 */
[C---:B------:R-:W-:Y:S02]  /*17300*/  ISETP.GT.U32.AND P1, PT, R29.reuse, R11, PT ;  /* 0x0000000b1d00720c */ /* 0x040fe40003f24070 */
[C---:B------:R-:W-:Y:S02]  /*17310*/  ISETP.GT.U32.AND P6, PT, R29.reuse, R15, PT ;  /* 0x0000000f1d00720c */ /* 0x040fe40003fc4070 */
[----:B-----5:R-:W-:-:S03]  /*17320*/  ISETP.GT.U32.AND P3, PT, R29, R13, PT ;  /* 0x0000000d1d00720c */ /* 0x020fc60003f64070 */
[--C-:B------:R-:W-:Y:S01]  /*17330*/  @!P4 IMAD.IADD R0, R0, 0x1, -R29.reuse ;  /* 0x000000010000c824 */ /* 0x100fe200078e0a1d */
[C---:B------:R-:W-:Y:S01]  /*17340*/  ISETP.GT.U32.AND P4, PT, R29.reuse, R16, PT ;  /* 0x000000101d00720c */ /* 0x040fe20003f84070 */
[--C-:B------:R-:W-:Y:S01]  /*17350*/  @!P5 IMAD.IADD R2, R2, 0x1, -R29.reuse ;  /* 0x000000010202d824 */ /* 0x100fe200078e0a1d */
[----:B------:R-:W-:Y:S01]  /*17360*/  ISETP.GT.U32.AND P5, PT, R29, R4, PT ;  /* 0x000000041d00720c */ /* 0x000fe20003fa4070 */
        /* <DEDUP_REMOVED lines=10> */
[--C-:B------:R-:W-:Y:S02]  /*17410*/  @!P0 IMAD.IADD R5, R5, 0x1, -R29.reuse ;  /* 0x0000000105058824 */ /* 0x100fe400078e0a1d */
[----:B------:R-:W-:Y:S01]  /*17420*/  @!P1 IMAD.IADD R6, R6, 0x1, -R29 ;  /* 0x0000000106069824 */ /* 0x000fe200078e0a1d */
[----:B------:R-:W-:Y:S04]  /*17430*/  STL [R1+0x4b8], R0 ;  /* 0x0004b80001007387 */ /* 0x000fe80000100800 */
[----:B------:R-:W-:Y:S04]  /*17440*/  STL [R1+0x4b0], R2 ;  /* 0x0004b00201007387 */ /* 0x000fe80000100800 */
[----:B------:R-:W-:Y:S04]  /*17450*/  STL [R1+0x4a8], R3 ;  /* 0x0004a80301007387 */ /* 0x000fe80000100800 */
[----:B------:R-:W-:Y:S04]  /*17460*/  STL [R1+0x494], R11 ;  /* 0x0004940b01007387 */ /* 0x000fe80000100800 */
[----:B------:R-:W-:Y:S04]  /*17470*/  STL [R1+0x49c], R12 ;  /* 0x00049c0c01007387 */ /* 0x000fe80000100800 */
[----:B------:R0:W-:Y:S01]  /*17480*/  STL [R1+0x4a0], R15 ;  /* 0x0004a00f01007387 */ /* 0x0001e20000100800 */
[----:B------:R-:W-:-:S03]  /*17490*/  IABS R27, R27 ;  /* 0x0000001b001b7213 */ /* 0x000fc60000000000 */
[----:B0-----:R-:W5:Y:S04]  /*174a0*/  LDL.LU R15, [R1+0x464] ;  /* 0x00046400010f7983 */ /* 0x001f680000300800 */
[----:B------:R-:W5:Y:S04]  /*174b0*/  LDL.LU R0, [R1+0x468] ;  /* 0x0004680001007983 */ /* 0x000f680000300800 */
[----:B------:R-:W5:Y:S04]  /*174c0*/  LDL.LU R11, [R1+0x460] ;  /* 0x00046000010b7983 */ /* 0x000f680000300800 */
[----:B------:R-:W5:Y:S01]  /*174d0*/  LDL.LU R12, [R1+0x458] ;  /* 0x00045800010c7983 */ /* 0x000f620000300800 */
[----:B------:R-:W-:-:S04]  /*174e0*/  IMAD.HI.U32 R19, R28, R27, RZ ;  /* 0x0000001b1c137227 */ /* 0x000fc800078e00ff */
[----:B------:R-:W-:-:S04]  /*174f0*/  IMAD.MOV R19, RZ, RZ, -R19 ;  /* 0x000000ffff137224 */ /* 0x000fc800078e0a13 */
[C---:B------:R-:W-:Y:S01]  /*17500*/  IMAD R27, R29.reuse, R19, R27 ;  /* 0x000000131d1b7224 */ /* 0x040fe200078e021b */
[C---:B--2---:R-:W-:Y:S02]  /*17510*/  ISETP.GT.U32.AND P2, PT, R29.reuse, R14, PT ;  /* 0x0000000e1d00720c */ /* 0x044fe40003f44070 */
[C---:B---3--:R-:W-:Y:S02]  /*17520*/  ISETP.GT.U32.AND P6, PT, R29.reuse, R25, PT ;  /* 0x000000191d00720c */ /* 0x048fe40003fc4070 */
[C---:B----4-:R-:W-:Y:S02]  /*17530*/  ISETP.GT.U32.AND P3, PT, R29.reuse, R7, PT ;  /* 0x000000071d00720c */ /* 0x050fe40003f64070 */
[----:B------:R-:W-:-:S09]  /*17540*/  ISETP.GT.U32.AND P4, PT, R29, R8, PT ;  /* 0x000000081d00720c */ /* 0x000fd20003f84070 */
[--C-:B------:R-:W-:Y:S01]  /*17550*/  @!P6 IMAD.IADD R25, R25, 0x1, -R29.reuse ;  /* 0x000000011919e824 */ /* 0x100fe200078e0a1d */
[C---:B------:R-:W-:Y:S02]  /*17560*/  ISETP.GT.U32.AND P6, PT, R29.reuse, R13, PT ;  /* 0x0000000d1d00720c */ /* 0x040fe40003fc4070 */
[----:B------:R-:W-:Y:S01]  /*17570*/  ISETP.GT.U32.AND P5, PT, R29, R9, PT ;  /* 0x000000091d00720c */ /* 0x000fe20003fa4070 */
[--C-:B------:R-:W-:Y:S01]  /*17580*/  @!P3 IMAD.IADD R7, R7, 0x1, -R29.reuse ;  /* 0x000000010707b824 */ /* 0x100fe200078e0a1d */
[C---:B------:R-:W-:Y:S01]  /*17590*/  ISETP.GT.U32.AND P3, PT, R29.reuse, R16, PT ;  /* 0x000000101d00720c */ /* 0x040fe20003f64070 */
        /* <DEDUP_REMOVED lines=8> */
[C---:B------:R-:W-:Y:S02]  /*17620*/  ISETP.GT.U32.AND P0, PT, R29.reuse, R6, PT ;  /* 0x000000061d00720c */ /* 0x040fe40003f04070 */
[----:B------:R-:W-:Y:S01]  /*17630*/  ISETP.GT.U32.AND P1, PT, R29, R26, PT ;  /* 0x0000001a1d00720c */ /* 0x000fe20003f24070 */
[--C-:B------:R-:W-:Y:S01]  /*17640*/  @!P3 IMAD.IADD R16, R16, 0x1, -R29.reuse ;  /* 0x000000011010b824 */ /* 0x100fe200078e0a1d */
[----:B------:R0:W-:Y:S01]  /*17650*/  STL [R1+0x498], R13 ;  /* 0x0004980d01007387 */ /* 0x0001e20000100800 */
[----:B------:R-:W-:-:S02]  /*17660*/  @!P4 IMAD.IADD R4, R4, 0x1, -R29 ;  /* 0x000000010404c824 */ /* 0x000fc400078e0a1d */
[----:B------:R-:W-:-:S06]  /*17670*/  @!P5 IMAD.IADD R5, R5, 0x1, -R29 ;  /* 0x000000010505d824 */ /* 0x000fcc00078e0a1d */
[--C-:B------:R-:W-:Y:S01]  /*17680*/  @!P0 IMAD.IADD R6, R6, 0x1, -R29.reuse ;  /* 0x0000000106068824 */ /* 0x100fe200078e0a1d */
[----:B0-----:R-:W2:Y:S01]  /*17690*/  LDL.LU R13, [R1+0x444] ;  /* 0x00044400010d7983 */ /* 0x001ea20000300800 */
[--C-:B------:R-:W-:Y:S01]  /*176a0*/  @!P1 IMAD.IADD R26, R26, 0x1, -R29.reuse ;  /* 0x000000011a1a9824 */ /* 0x100fe200078e0a1d */
[C---:B------:R-:W-:Y:S02]  /*176b0*/  ISETP.GT.U32.AND P1, PT, R29.reuse, R14, PT ;  /* 0x0000000e1d00720c */ /* 0x040fe40003f24070 */
[----:B------:R0:W-:Y:S04]  /*176c0*/  STL [R1+0x47c], R16 ;  /* 0x00047c1001007387 */ /* 0x0001e80000100800 */
[----:B0-----:R-:W3:Y:S07]  /*176d0*/  LDL.LU R16, [R1+0x44c] ;  /* 0x00044c0001107983 */ /* 0x001eee0000300800 */
[----:B------:R-:W-:Y:S01]  /*176e0*/  @!P1 IMAD.IADD R14, R14, 0x1, -R29 ;  /* 0x000000010e0e9824 */ /* 0x000fe200078e0a1d */
[----:B------:R0:W-:Y:S04]  /*176f0*/  STL [R1+0x484], R4 ;  /* 0x0004840401007387 */ /* 0x0001e80000100800 */
[----:B------:R-:W4:Y:S04]  /*17700*/  LDL.LU R2, [R1+0x448] ;  /* 0x0004480001027983 */ /* 0x000f280000300800 */
[----:B------:R1:W-:Y:S04]  /*17710*/  STL [R1+0x48c], R5 ;  /* 0x00048c0501007387 */ /* 0x0003e80000100800 */
[----:B------:R-:W3:Y:S04]  /*17720*/  LDL.LU R3, [R1+0x42c] ;  /* 0x00042c0001037983 */ /* 0x000ee80000300800 */
[----:B0-----:R-:W3:Y:S04]  /*17730*/  LDL.LU R4, [R1+0x434] ;  /* 0x0004340001047983 */ /* 0x001ee80000300800 */
[----:B------:R0:W-:Y:S04]  /*17740*/  STL [R1+0x490], R6 ;  /* 0x0004900601007387 */ /* 0x0001e80000100800 */
[----:B-1----:R-:W3:Y:S04]  /*17750*/  LDL.LU R5, [R1+0x43c] ;  /* 0x00043c0001057983 */ /* 0x002ee80000300800 */
[----:B0-----:R-:W3:Y:S04]  /*17760*/  LDL.LU R6, [R1+0x440] ;  /* 0x0004400001067983 */ /* 0x001ee80000300800 */
[----:B------:R0:W-:Y:S04]  /*17770*/  STL [R1+0x488], R14 ;  /* 0x0004880e01007387 */ /* 0x0001e80000100800 */
[----:B0-----:R-:W3:Y:S04]  /*17780*/  LDL.LU R14, [R1+0x438] ;  /* 0x00043800010e7983 */ /* 0x001ee80000300800 */
[----:B------:R-:W3:Y:S01]  /*17790*/  LDL.LU R19, [R1+0x450] ;  /* 0x0004500001137983 */ /* 0x000ee20000300800 */
[----:B------:R-:W-:-:S02]  /*177a0*/  ISETP.GT.U32.AND P2, PT, R29, R17, PT ;  /* 0x000000111d00720c */ /* 0x000fc40003f44070 */
[C---:B------:R-:W-:Y:S02]  /*177b0*/  ISETP.GT.U32.AND P3, PT, R29.reuse, R7, PT ;  /* 0x000000071d00720c */ /* 0x040fe40003f64070 */
[----:B------:R-:W-:-:S09]  /*177c0*/  ISETP.GT.U32.AND P4, PT, R29, R8, PT ;  /* 0x000000081d00720c */ /* 0x000fd20003f84070 */
[--C-:B------:R-:W-:Y:S01]  /*177d0*/  @!P2 IMAD.IADD R17, R17, 0x1, -R29.reuse ;  /* 0x000000011111a824 */ /* 0x100fe200078e0a1d */
[C---:B------:R-:W-:Y:S02]  /*177e0*/  ISETP.GT.U32.AND P2, PT, R29.reuse, R25, PT ;  /* 0x000000191d00720c */ /* 0x040fe40003f44070 */
[C---:B------:R-:W-:Y:S02]  /*177f0*/  ISETP.GT.U32.AND P5, PT, R29.reuse, R9, PT ;  /* 0x000000091d00720c */ /* 0x040fe40003fa4070 */
[----:B------:R-:W-:Y:S01]  /*17800*/  ISETP.GT.U32.AND P6, PT, R29, R17, PT ;  /* 0x000000111d00720c */ /* 0x000fe20003fc4070 */
[--C-:B------:R-:W-:Y:S01]  /*17810*/  @!P3 IMAD.IADD R7, R7, 0x1, -R29.reuse ;  /* 0x000000010707b824 */ /* 0x100fe200078e0a1d */
[C---:B-----5:R-:W-:Y:S01]  /*17820*/  ISETP.GT.U32.AND P3, PT, R29.reuse, R0, PT ;  /* 0x000000001d00720c */ /* 0x060fe20003f64070 */
[----:B------:R-:W-:Y:S01]  /*17830*/  @!P4 IMAD.IADD R8, R8, 0x1, -R29 ;  /* 0x000000010808c824 */ /* 0x000fe200078e0a1d */
[----:B------:R-:W-:-:S05]  /*17840*/  ISETP.GT.U32.AND P4, PT, R29, R11, PT ;  /* 0x0000000b1d00720c */ /* 0x000fca0003f84070 */
[--C-:B------:R-:W-:Y:S01]  /*17850*/  @!P2 IMAD.IADD R25, R25, 0x1, -R29.reuse ;  /* 0x000000011919a824 */ /* 0x100fe200078e0a1d */
[C---:B------:R-:W-:Y:S02]  /*17860*/  ISETP.GT.U32.AND P2, PT, R29.reuse, R15, PT ;  /* 0x0000000f1d00720c */ /* 0x040fe40003f44070 */
[----:B------:R-:W-:Y:S01]  /*17870*/  ISETP.GT.U32.AND P0, PT, R29, R10, PT ;  /* 0x0000000a1d00720c */ /* 0x000fe20003f04070 */
[--C-:B------:R-:W-:Y:S01]  /*17880*/  @!P5 IMAD.IADD R9, R9, 0x1, -R29.reuse ;  /* 0x000000010909d824 */ /* 0x100fe200078e0a1d */
[----:B------:R-:W-:Y:S01]  /*17890*/  ISETP.GT.U32.AND P5, PT, R29, R12, PT ;  /* 0x0000000c1d00720c */ /* 0x000fe20003fa4070 */
[--C-:B------:R-:W-:Y:S01]  /*178a0*/  @!P6 IMAD.IADD R17, R17, 0x1, -R29.reuse ;  /* 0x000000011111e824 */ /* 0x100fe200078e0a1d */
[----:B------:R-:W-:Y:S01]  /*178b0*/  ISETP.GT.U32.AND P1, PT, R29, R26, PT ;  /* 0x0000001a1d00720c */ /* 0x000fe20003f24070 */
[--C-:B------:R-:W-:Y:S02]  /*178c0*/  @!P3 IMAD.IADD R0, R0, 0x1, -R29.reuse ;  /* 0x000000010000b824 */ /* 0x100fe400078e0a1d */
[----:B------:R-:W-:-:S04]  /*178d0*/  @!P4 IMAD.IADD R11, R11, 0x1, -R29 ;  /* 0x000000010b0bc824 */ /* 0x000fc800078e0a1d */
[--C-:B------:R-:W-:Y:S02]  /*178e0*/  @!P2 IMAD.IADD R15, R15, 0x1, -R29.reuse ;  /* 0x000000010f0fa824 */ /* 0x100fe400078e0a1d */
[--C-:B------:R-:W-:Y:S01]  /*178f0*/  @!P0 IMAD.IADD R10, R10, 0x1, -R29.reuse ;  /* 0x000000010a0a8824 */ /* 0x100fe200078e0a1d */
[----:B------:R-:W-:Y:S01]  /*17900*/  STL [R1+0x3e98], R27 ;  /* 0x003e981b01007387 */ /* 0x000fe20000100800 */
[--C-:B------:R-:W-:Y:S02]  /*17910*/  @!P5 IMAD.IADD R12, R12, 0x1, -R29.reuse ;  /* 0x000000010c0cd824 */ /* 0x100fe400078e0a1d */
[----:B------:R-:W-:Y:S01]  /*17920*/  @!P1 IMAD.IADD R26, R26, 0x1, -R29 ;  /* 0x000000011a1a9824 */ /* 0x000fe200078e0a1d */
[----:B------:R0:W-:Y:S04]  /*17930*/  STL [R1+0x480], R25 ;  /* 0x0004801901007387 */ /* 0x0001e80000100800 */
[----:B0-----:R-:W5:Y:S04]  /*17940*/  LDL.LU R25, [R1+0x3ea4] ;  /* 0x003ea40001197983 */ /* 0x001f680000300800 */
[----:B------:R-:W-:Y:S04]  /*17950*/  STL [R1+0x46c], R7 ;  /* 0x00046c0701007387 */ /* 0x000fe80000100800 */
[----:B------:R-:W-:Y:S04]  /*17960*/  STL [R1+0x474], R8 ;  /* 0x0004740801007387 */ /* 0x000fe80000100800 */
[----:B------:R-:W-:Y:S04]  /*17970*/  STL [R1+0x478], R9 ;  /* 0x0004780901007387 */ /* 0x000fe80000100800 */
[----:B------:R0:W-:Y:S04]  /*17980*/  STL [R1+0x454], R26 ;  /* 0x0004541a01007387 */ /* 0x0001e80000100800 */
[----:B------:R-:W-:Y:S04]  /*17990*/  STL [R1+0x470], R10 ;  /* 0x0004700a01007387 */ /* 0x000fe80000100800 */
[----:B0-----:R-:W5:Y:S04]  /*179a0*/  LDL R26, [R1+0x3420] ;  /* 0x00342000011a7983 */ /* 0x001f680000100800 */
[----:B------:R0:W-:Y:S02]  /*179b0*/  STL [R1+0x45c], R17 ;  /* 0x00045c1101007387 */ /* 0x0001e40000100800 */
[----:B0-----:R-:W-:-:S02]  /*179c0*/  IMAD.MOV.U32 R17, RZ, RZ, R18 ;  /* 0x000000ffff117224 */ /* 0x001fc400078e0012 */
[----:B------:R-:W5:Y:S04]  /*179d0*/  LDL.LU R18, [R1+0x430] ;  /* 0x0004300001127983 */ /* 0x000f680000300800 */
[----:B------:R-:W5:Y:S04]  /*179e0*/  LDL.LU R7, [R1+0x41c] ;  /* 0x00041c0001077983 */ /* 0x000f680000300800 */
[----:B------:R-:W5:Y:S04]  /*179f0*/  LDL.LU R8, [R1+0x424] ;  /* 0x0004240001087983 */ /* 0x000f680000300800 */
[----:B------:R-:W5:Y:S04]  /*17a00*/  LDL.LU R9, [R1+0x428] ;  /* 0x0004280001097983 */ /* 0x000f680000300800 */
[----:B------:R-:W5:Y:S01]  /*17a10*/  LDL.LU R10, [R1+0x420] ;  /* 0x00042000010a7983 */ /* 0x000f620000300800 */
[----:B--2---:R-:W-:-:S02]  /*17a20*/  ISETP.GT.U32.AND P0, PT, R29, R13, PT ;  /* 0x0000000d1d00720c */ /* 0x004fc40003f04070 */
[C---:B----4-:R-:W-:Y:S02]  /*17a30*/  ISETP.GT.U32.AND P2, PT, R29.reuse, R2, PT ;  /* 0x000000021d00720c */ /* 0x050fe40003f44070 */
[C---:B---3--:R-:W-:Y:S02]  /*17a40*/  ISETP.GT.U32.AND P3, PT, R29.reuse, R3, PT ;  /* 0x000000031d00720c */ /* 0x048fe40003f64070 */
[----:B------:R-:W-:-:S09]  /*17a50*/  ISETP.GT.U32.AND P4, PT, R29, R4, PT ;  /* 0x000000041d00720c */ /* 0x000fd20003f84070 */
[--C-:B------:R-:W-:Y:S01]  /*17a60*/  @!P2 IMAD.IADD R2, R2, 0x1, -R29.reuse ;  /* 0x000000010202a824 */ /* 0x100fe200078e0a1d */
[C---:B------:R-:W-:Y:S02]  /*17a70*/  ISETP.GT.U32.AND P2, PT, R29.reuse, R0, PT ;  /* 0x000000001d00720c */ /* 0x040fe40003f44070 */
[----:B------:R-:W-:Y:S01]  /*17a80*/  ISETP.GT.U32.AND P5, PT, R29, R5, PT ;  /* 0x000000051d00720c */ /* 0x000fe20003fa4070 */
[--C-:B------:R-:W-:Y:S01]  /*17a90*/  @!P3 IMAD.IADD R3, R3, 0x1, -R29.reuse ;  /* 0x000000010303b824 */ /* 0x100fe200078e0a1d */
[C---:B------:R-:W-:Y:S01]  /*17aa0*/  ISETP.GT.U32.AND P3, PT, R29.reuse, R11, PT ;  /* 0x0000000b1d00720c */ /* 0x040fe20003f64070 */
[--C-:B------:R-:W-:Y:S01]  /*17ab0*/  @!P4 IMAD.IADD R4, R4, 0x1, -R29.reuse ;  /* 0x000000010404c824 */ /* 0x100fe200078e0a1d */
[C---:B------:R-:W-:Y:S02]  /*17ac0*/  ISETP.GT.U32.AND P6, PT, R29.reuse, R19, PT ;  /* 0x000000131d00720c */ /* 0x040fe40003fc4070 */
[----:B------:R-:W-:Y:S01]  /*17ad0*/  ISETP.GT.U32.AND P4, PT, R29, R12, PT ;  /* 0x0000000c1d00720c */ /* 0x000fe20003f84070 */
[----:B------:R-:W-:-:S10]  /*17ae0*/  @!P0 IMAD.IADD R13, R13, 0x1, -R29 ;  /* 0x000000010d0d8824 */ /* 0x000fd400078e0a1d */
[--C-:B------:R-:W-:Y:S01]  /*17af0*/  @!P6 IMAD.IADD R19, R19, 0x1, -R29.reuse ;  /* 0x000000011313e824 */ /* 0x100fe200078e0a1d */
[----:B------:R-:W-:Y:S01]  /*17b00*/  ISETP.GT.U32.AND P6, PT, R29, R15, PT ;  /* 0x0000000f1d00720c */ /* 0x000fe20003fc4070 */
[--C-:B------:R-:W-:Y:S01]  /*17b10*/  @!P5 IMAD.IADD R5, R5, 0x1, -R29.reuse ;  /* 0x000000010505d824 */ /* 0x100fe200078e0a1d */
[----:B------:R-:W-:Y:S01]  /*17b20*/  ISETP.GT.U32.AND P5, PT, R29, R13, PT ;  /* 0x0000000d1d00720c */ /* 0x000fe20003fa4070 */
[--C-:B------:R-:W-:Y:S02]  /*17b30*/  @!P2 IMAD.IADD R0, R0, 0x1, -R29.reuse ;  /* 0x000000010000a824 */ /* 0x100fe400078e0a1d */
[--C-:B------:R-:W-:Y:S02]  /*17b40*/  @!P3 IMAD.IADD R11, R11, 0x1, -R29.reuse ;  /* 0x000000010b0bb824 */ /* 0x100fe400078e0a1d */
[----:B------:R-:W-:-:S06]  /*17b50*/  @!P4 IMAD.IADD R12, R12, 0x1, -R29 ;  /* 0x000000010c0cc824 */ /* 0x000fcc00078e0a1d */
[----:B------:R-:W-:-:S05]  /*17b60*/  @!P6 IMAD.IADD R15, R15, 0x1, -R29 ;  /* 0x000000010f0fe824 */ /* 0x000fca00078e0a1d */
[----:B------:R0:W-:Y:S01]  /*17b70*/  STL [R1+0x464], R15 ;  /* 0x0004640f01007387 */ /* 0x0001e20000100800 */
[----:B------:R-:W-:-:S03]  /*17b80*/  @!P5 IMAD.IADD R13, R13, 0x1, -R29 ;  /* 0x000000010d0dd824 */ /* 0x000fc600078e0a1d */
[----:B0-----:R-:W2:Y:S04]  /*17b90*/  LDL.LU R15, [R1+0x404] ;  /* 0x00040400010f7983 */ /* 0x001ea80000300800 */
[----:B------:R0:W-:Y:S04]  /*17ba0*/  STL [R1+0x468], R0 ;  /* 0x0004680001007387 */ /* 0x0001e80000100800 */
[----:B------:R-:W3:Y:S04]  /*17bb0*/  LDL.LU R27, [R1+0x40c] ;  /* 0x00040c00011b7983 */ /* 0x000ee80000300800 */
[----:B------:R1:W-:Y:S04]  /*17bc0*/  STL [R1+0x460], R11 ;  /* 0x0004600b01007387 */ /* 0x0003e80000100800 */
[----:B0-----:R-:W4:Y:S04]  /*17bd0*/  LDL.LU R0, [R1+0x414] ;  /* 0x0004140001007983 */ /* 0x001f280000300800 */
[----:B------:R0:W-:Y:S04]  /*17be0*/  STL [R1+0x458], R12 ;  /* 0x0004580c01007387 */ /* 0x0001e80000100800 */
[----:B-1----:R-:W2:Y:S04]  /*17bf0*/  LDL.LU R11, [R1+0x418] ;  /* 0x00041800010b7983 */ /* 0x002ea80000300800 */
[----:B0-----:R-:W2:Y:S04]  /*17c00*/  LDL.LU R12, [R1+0x410] ;  /* 0x00041000010c7983 */ /* 0x001ea80000300800 */
[----:B------:R0:W-:Y:S04]  /*17c10*/  STL [R1+0x444], R13 ;  /* 0x0004440d01007387 */ /* 0x0001e80000100800 */
[----:B0-----:R-:W2:Y:S01]  /*17c20*/  LDL.LU R13, [R1+0x408] ;  /* 0x00040800010d7983 */ /* 0x001ea20000300800 */
[----:B------:R-:W-:-:S02]  /*17c30*/  ISETP.GT.U32.AND P1, PT, R29, R16, PT ;  /* 0x000000101d00720c */ /* 0x000fc40003f24070 */
[----:B------:R-:W-:-:S11]  /*17c40*/  ISETP.GT.U32.AND P0, PT, R29, R6, PT ;  /* 0x000000061d00720c */ /* 0x000fd60003f04070 */
[--C-:B------:R-:W-:Y:S01]  /*17c50*/  @!P1 IMAD.IADD R16, R16, 0x1, -R29.reuse ;  /* 0x0000000110109824 */ /* 0x100fe200078e0a1d */
[C---:B------:R-:W-:Y:S01]  /*17c60*/  ISETP.GT.U32.AND P1, PT, R29.reuse, R14, PT ;  /* 0x0000000e1d00720c */ /* 0x040fe20003f24070 */
[----:B------:R-:W-:Y:S01]  /*17c70*/  @!P0 IMAD.IADD R6, R6, 0x1, -R29 ;  /* 0x0000000106068824 */ /* 0x000fe200078e0a1d */
[C---:B------:R-:W-:Y:S02]  /*17c80*/  ISETP.GT.U32.AND P2, PT, R29.reuse, R2, PT ;  /* 0x000000021d00720c */ /* 0x040fe40003f44070 */
[C---:B------:R-:W-:Y:S02]  /*17c90*/  ISETP.GT.U32.AND P0, PT, R29.reuse, R16, PT ;  /* 0x000000101d00720c */ /* 0x040fe40003f04070 */
[----:B------:R-:W-:-:S07]  /*17ca0*/  ISETP.GT.U32.AND P3, PT, R29, R3, PT ;  /* 0x000000031d00720c */ /* 0x000fce0003f64070 */
[--C-:B------:R-:W-:Y:S01]  /*17cb0*/  @!P1 IMAD.IADD R14, R14, 0x1, -R29.reuse ;  /* 0x000000010e0e9824 */ /* 0x100fe200078e0a1d */
[C---:B------:R-:W-:Y:S02]  /*17cc0*/  ISETP.GT.U32.AND P1, PT, R29.reuse, R19, PT ;  /* 0x000000131d00720c */ /* 0x040fe40003f24070 */
[C---:B------:R-:W-:Y:S01]  /*17cd0*/  ISETP.GT.U32.AND P4, PT, R29.reuse, R4, PT ;  /* 0x000000041d00720c */ /* 0x040fe20003f84070 */
[--C-:B------:R-:W-:Y:S01]  /*17ce0*/  @!P0 IMAD.IADD R16, R16, 0x1, -R29.reuse ;  /* 0x0000000110108824 */ /* 0x100fe200078e0a1d */
[C---:B------:R-:W-:Y:S01]  /*17cf0*/  ISETP.GT.U32.AND P6, PT, R29.reuse, R14, PT ;  /* 0x0000000e1d00720c */ /* 0x040fe20003fc4070 */
[--C-:B------:R-:W-:Y:S01]  /*17d00*/  @!P2 IMAD.IADD R2, R2, 0x1, -R29.reuse ;  /* 0x000000010202a824 */ /* 0x100fe200078e0a1d */
[----:B-----5:R-:W-:Y:S01]  /*17d10*/  ISETP.GT.U32.AND P2, PT, R29, R7, PT ;  /* 0x000000071d00720c */ /* 0x020fe20003f44070 */
[----:B------:R-:W-:Y:S01]  /*17d20*/  @!P3 IMAD.IADD R3, R3, 0x1, -R29 ;  /* 0x000000010303b824 */ /* 0x000fe200078e0a1d */
[----:B------:R0:W-:Y:S01]  /*17d30*/  STL [R1+0x44c], R16 ;  /* 0x00044c1001007387 */ /* 0x0001e20000100800 */
[----:B------:R-:W-:-:S04]  /*17d40*/  ISETP.GT.U32.AND P3, PT, R29, R8, PT ;  /* 0x000000081d00720c */ /* 0x000fc80003f64070 */
[--C-:B------:R-:W-:Y:S01]  /*17d50*/  @!P1 IMAD.IADD R19, R19, 0x1, -R29.reuse ;  /* 0x0000000113139824 */ /* 0x100fe200078e0a1d */
[C---:B------:R-:W-:Y:S02]  /*17d60*/  ISETP.GT.U32.AND P1, PT, R29.reuse, R18, PT ;  /* 0x000000121d00720c */ /* 0x040fe40003f24070 */
[C---:B------:R-:W-:Y:S01]  /*17d70*/  ISETP.GT.U32.AND P5, PT, R29.reuse, R5, PT ;  /* 0x000000051d00720c */ /* 0x040fe20003fa4070 */
[----:B0-----:R-:W5:Y:S01]  /*17d80*/  LDL.LU R16, [R1+0x3f4] ;  /* 0x0003f40001107983 */ /* 0x001f620000300800 */
[--C-:B------:R-:W-:Y:S01]  /*17d90*/  @!P4 IMAD.IADD R4, R4, 0x1, -R29.reuse ;  /* 0x000000010404c824 */ /* 0x100fe200078e0a1d */
[C---:B------:R-:W-:Y:S01]  /*17da0*/  ISETP.GT.U32.AND P4, PT, R29.reuse, R9, PT ;  /* 0x000000091d00720c */ /* 0x040fe20003f84070 */
[--C-:B------:R-:W-:Y:S01]  /*17db0*/  @!P6 IMAD.IADD R14, R14, 0x1, -R29.reuse ;  /* 0x000000010e0ee824 */ /* 0x100fe200078e0a1d */
[----:B------:R-:W-:Y:S01]  /*17dc0*/  ISETP.GT.U32.AND P0, PT, R29, R6, PT ;  /* 0x000000061d00720c */ /* 0x000fe20003f04070 */
[----:B------:R-:W-:-:S05]  /*17dd0*/  @!P2 IMAD.IADD R7, R7, 0x1, -R29 ;  /* 0x000000010707a824 */ /* 0x000fca00078e0a1d */
[--C-:B------:R-:W-:Y:S02]  /*17de0*/  @!P1 IMAD.IADD R18, R18, 0x1, -R29.reuse ;  /* 0x0000000112129824 */ /* 0x100fe400078e0a1d */
[--C-:B------:R-:W-:Y:S02]  /*17df0*/  @!P3 IMAD.IADD R8, R8, 0x1, -R29.reuse ;  /* 0x000000010808b824 */ /* 0x100fe400078e0a1d */
[--C-:B------:R-:W-:Y:S01]  /*17e00*/  @!P5 IMAD.IADD R5, R5, 0x1, -R29.reuse ;  /* 0x000000010505d824 */ /* 0x100fe200078e0a1d */
[----:B------:R-:W-:Y:S01]  /*17e10*/  ISETP.GT.U32.AND P5, PT, R29, R10, PT ;  /* 0x0000000a1d00720c */ /* 0x000fe20003fa4070 */
[--C-:B------:R-:W-:Y:S01]  /*17e20*/  @!P4 IMAD.IADD R9, R9, 0x1, -R29.reuse ;  /* 0x000000010909c824 */ /* 0x100fe200078e0a1d */
[----:B------:R-:W-:Y:S01]  /*17e30*/  STL [R1+0x450], R19 ;  /* 0x0004501301007387 */ /* 0x000fe20000100800 */
[----:B------:R-:W-:-:S03]  /*17e40*/  @!P0 IMAD.IADD R6, R6, 0x1, -R29 ;  /* 0x0000000106068824 */ /* 0x000fc600078e0a1d */
[----:B------:R-:W-:Y:S04]  /*17e50*/  STL [R1+0x448], R2 ;  /* 0x0004480201007387 */ /* 0x000fe80000100800 */
[----:B------:R-:W-:Y:S04]  /*17e60*/  STL [R1+0x42c], R3 ;  /* 0x00042c0301007387 */ /* 0x000fe80000100800 */
[----:B------:R-:W-:Y:S01]  /*17e70*/  STL [R1+0x434], R4 ;  /* 0x0004340401007387 */ /* 0x000fe20000100800 */
[----:B------:R-:W-:-:S03]  /*17e80*/  @!P5 IMAD.IADD R10, R10, 0x1, -R29 ;  /* 0x000000010a0ad824 */ /* 0x000fc600078e0a1d */
        /* <DEDUP_REMOVED lines=9> */
[----:B---3--:R-:W-:-:S02]  /*17f20*/  ISETP.GT.U32.AND P6, PT, R29, R27, PT ;  /* 0x0000001b1d00720c */ /* 0x008fc40003fc4070 */
[C---:B----4-:R-:W-:Y:S02]  /*17f30*/  ISETP.GT.U32.AND P1, PT, R29.reuse, R0, PT ;  /* 0x000000001d00720c */ /* 0x050fe40003f24070 */
[C---:B--2---:R-:W-:Y:S02]  /*17f40*/  ISETP.GT.U32.AND P2, PT, R29.reuse, R11, PT ;  /* 0x0000000b1d00720c */ /* 0x044fe40003f44070 */
[----:B------:R-:W-:-:S07]  /*17f50*/  ISETP.GT.U32.AND P3, PT, R29, R12, PT ;  /* 0x0000000c1d00720c */ /* 0x000fce0003f64070 */
[--C-:B------:R-:W-:Y:S01]  /*17f60*/  @!P6 IMAD.IADD R27, R27, 0x1, -R29.reuse ;  /* 0x000000011b1be824 */ /* 0x100fe200078e0a1d */
[C---:B------:R-:W-:Y:S01]  /*17f70*/  ISETP.GT.U32.AND P6, PT, R29.reuse, R18, PT ;  /* 0x000000121d00720c */ /* 0x040fe20003fc4070 */
[--C-:B------:R-:W-:Y:S01]  /*17f80*/  @!P1 IMAD.IADD R0, R0, 0x1, -R29.reuse ;  /* 0x0000000100009824 */ /* 0x100fe200078e0a1d */
[----:B------:R-:W-:Y:S01]  /*17f90*/  ISETP.GT.U32.AND P1, PT, R29, R7, PT ;  /* 0x000000071d00720c */ /* 0x000fe20003f24070 */
[--C-:B------:R-:W-:Y:S01]  /*17fa0*/  @!P2 IMAD.IADD R11, R11, 0x1, -R29.reuse ;  /* 0x000000010b0ba824 */ /* 0x100fe200078e0a1d */
[C---:B------:R-:W-:Y:S02]  /*17fb0*/  ISETP.GT.U32.AND P2, PT, R29.reuse, R8, PT ;  /* 0x000000081d00720c */ /* 0x040fe40003f44070 */
[C---:B------:R-:W-:Y:S01]  /*17fc0*/  ISETP.GT.U32.AND P4, PT, R29.reuse, R13, PT ;  /* 0x0000000d1d00720c */ /* 0x040fe20003f84070 */
[----:B------:R-:W-:Y:S01]  /*17fd0*/  @!P3 IMAD.IADD R12, R12, 0x1, -R29 ;  /* 0x000000010c0cb824 */ /* 0x000fe200078e0a1d */
[----:B------:R-:W-:-:S05]  /*17fe0*/  ISETP.GT.U32.AND P3, PT, R29, R9, PT ;  /* 0x000000091d00720c */ /* 0x000fca0003f64070 */
[--C-:B------:R-:W-:Y:S02]  /*17ff0*/  @!P6 IMAD.IADD R18, R18, 0x1, -R29.reuse ;  /* 0x000000011212e824 */ /* 0x100fe400078e0a1d */
[--C-:B------:R-:W-:Y:S02]  /*18000*/  @!P1 IMAD.IADD R7, R7, 0x1, -R29.reuse ;  /* 0x0000000107079824 */ /* 0x100fe400078e0a1d */
[--C-:B------:R-:W-:Y:S02]  /*18010*/  @!P2 IMAD.IADD R8, R8, 0x1, -R29.reuse ;  /* 0x000000010808a824 */ /* 0x100fe400078e0a1d */
[--C-:B------:R-:W-:Y:S01]  /*18020*/  @!P4 IMAD.IADD R13, R13, 0x1, -R29.reuse ;  /* 0x000000010d0dc824 */ /* 0x100fe200078e0a1d */
[----:B------:R-:W-:Y:S01]  /*18030*/  ISETP.GT.U32.AND P4, PT, R29, R10, PT ;  /* 0x0000000a1d00720c */ /* 0x000fe20003f84070 */
[----:B------:R0:W-:Y:S01]  /*18040*/  STL [R1+0x430], R18 ;  /* 0x0004301201007387 */ /* 0x0001e20000100800 */
[----:B------:R-:W-:-:S03]  /*18050*/  @!P3 IMAD.IADD R9, R9, 0x1, -R29 ;  /* 0x000000010909b824 */ /* 0x000fc600078e0a1d */
[----:B0-----:R-:W2:Y:S04]  /*18060*/  LDL.LU R18, [R1+0x3f0] ;  /* 0x0003f00001127983 */ /* 0x001ea80000300800 */
[----:B------:R0:W-:Y:S04]  /*18070*/  STL [R1+0x41c], R7 ;  /* 0x00041c0701007387 */ /* 0x0001e80000100800 */
[----:B------:R-:W-:Y:S01]  /*18080*/  @!P4 IMAD.IADD R10, R10, 0x1, -R29 ;  /* 0x000000010a0ac824 */ /* 0x000fe200078e0a1d */
[----:B------:R1:W-:Y:S04]  /*18090*/  STL [R1+0x424], R8 ;  /* 0x0004240801007387 */ /* 0x0003e80000100800 */
[----:B------:R-:W3:Y:S04]  /*180a0*/  LDL.LU R2, [R1+0x3e0] ;  /* 0x0003e00001027983 */ /* 0x000ee80000300800 */
[----:B------:R4:W-:Y:S04]  /*180b0*/  STL [R1+0x428], R9 ;  /* 0x0004280901007387 */ /* 0x0009e80000100800 */
[----:B0-----:R-:W2:Y:S04]  /*180c0*/  LDL.LU R7, [R1+0x3cc] ;  /* 0x0003cc0001077983 */ /* 0x001ea80000300800 */
[----:B-1----:R-:W2:Y:S04]  /*180d0*/  LDL.LU R8, [R1+0x3d4] ;  /* 0x0003d40001087983 */ /* 0x002ea80000300800 */
[----:B------:R0:W-:Y:S04]  /*180e0*/  STL [R1+0x420], R10 ;  /* 0x0004200a01007387 */ /* 0x0001e80000100800 */
[----:B----4-:R-:W4:Y:S01]  /*180f0*/  LDL.LU R9, [R1+0x3d8] ;  /* 0x0003d80001097983 */ /* 0x010f220000300800 */
[----:B------:R-:W-:-:S02]  /*18100*/  ISETP.GT.U32.AND P0, PT, R29, R15, PT ;  /* 0x0000000f1d00720c */ /* 0x000fc40003f04070 */
[C---:B-----5:R-:W-:Y:S02]  /*18110*/  ISETP.GT.U32.AND P5, PT, R29.reuse, R16, PT ;  /* 0x000000101d00720c */ /* 0x060fe40003fa4070 */
[----:B------:R-:W-:Y:S01]  /*18120*/  ISETP.GT.U32.AND P1, PT, R29, R0, PT ;  /* 0x000000001d00720c */ /* 0x000fe20003f24070 */
[----:B0-----:R-:W5:Y:S08]  /*18130*/  LDL.LU R10, [R1+0x3d0] ;  /* 0x0003d000010a7983 */ /* 0x001f700000300800 */
[--C-:B------:R-:W-:Y:S01]  /*18140*/  @!P0 IMAD.IADD R15, R15, 0x1, -R29.reuse ;  /* 0x000000010f0f8824 */ /* 0x100fe200078e0a1d */
[----:B------:R-:W-:Y:S01]  /*18150*/  ISETP.GT.U32.AND P0, PT, R29, R25, PT ;  /* 0x000000191d00720c */ /* 0x000fe20003f04070 */
[----:B------:R-:W-:-:S03]  /*18160*/  @!P5 IMAD.IADD R16, R16, 0x1, -R29 ;  /* 0x000000011010d824 */ /* 0x000fc600078e0a1d */
        /* <DEDUP_REMOVED lines=9> */
[----:B------:R-:W-:Y:S01]  /*18200*/  ISETP.GT.U32.AND P5, PT, R29, R16, PT ;  /* 0x000000101d00720c */ /* 0x000fe20003fa4070 */
[--C-:B------:R-:W-:Y:S01]  /*18210*/  @!P2 IMAD.IADD R11, R11, 0x1, -R29.reuse ;  /* 0x000000010b0ba824 */ /* 0x100fe200078e0a1d */
[----:B------:R0:W-:Y:S03]  /*18220*/  STL [R1+0x404], R15 ;  /* 0x0004040f01007387 */ /* 0x0001e60000100800 */
[----:B------:R-:W-:Y:S01]  /*18230*/  @!P0 IMAD.IADD R27, R27, 0x1, -R29 ;  /* 0x000000011b1b8824 */ /* 0x000fe200078e0a1d */
[----:B------:R-:W-:-:S02]  /*18240*/  ISETP.GT.U32.AND P0, PT, R29, R17, PT ;  /* 0x000000111d00720c */ /* 0x000fc40003f04070 */
[C---:B------:R-:W-:Y:S02]  /*18250*/  ISETP.GT.U32.AND P1, PT, R29.reuse, R3, PT ;  /* 0x000000031d00720c */ /* 0x040fe40003f24070 */
[----:B------:R-:W-:Y:S01]  /*18260*/  ISETP.GT.U32.AND P2, PT, R29, R4, PT ;  /* 0x000000041d00720c */ /* 0x000fe20003f44070 */
[----:B0-----:R-:W5:Y:S01]  /*18270*/  LDL.LU R15, [R1+0x3b4] ;  /* 0x0003b400010f7983 */ /* 0x001f620000300800 */
[--C-:B------:R-:W-:Y:S01]  /*18280*/  @!P6 IMAD.IADD R25, R25, 0x1, -R29.reuse ;  /* 0x000000011919e824 */ /* 0x100fe200078e0a1d */
[C---:B------:R-:W-:Y:S01]  /*18290*/  ISETP.GT.U32.AND P6, PT, R29.reuse, R14, PT ;  /* 0x0000000e1d00720c */ /* 0x040fe20003fc4070 */
[--C-:B------:R-:W-:Y:S01]  /*182a0*/  @!P3 IMAD.IADD R12, R12, 0x1, -R29.reuse ;  /* 0x000000010c0cb824 */ /* 0x100fe200078e0a1d */
[----:B------:R-:W-:Y:S01]  /*182b0*/  ISETP.GT.U32.AND P3, PT, R29, R5, PT ;  /* 0x000000051d00720c */ /* 0x000fe20003f64070 */
[--C-:B------:R-:W-:Y:S01]  /*182c0*/  @!P4 IMAD.IADD R13, R13, 0x1, -R29.reuse ;  /* 0x000000010d0dc824 */ /* 0x100fe200078e0a1d */
[----:B------:R-:W-:Y:S02]  /*182d0*/  STL [R1+0x40c], R27 ;  /* 0x00040c1b01007387 */ /* 0x000fe40000100800 */
[----:B------:R-:W-:-:S02]  /*182e0*/  @!P0 IMAD.IADD R17, R17, 0x1, -R29 ;  /* 0x0000000111118824 */ /* 0x000fc400078e0a1d */
[--C-:B------:R-:W-:Y:S01]  /*182f0*/  @!P5 IMAD.IADD R16, R16, 0x1, -R29.reuse ;  /* 0x000000011010d824 */ /* 0x100fe200078e0a1d */
[----:B------:R-:W-:Y:S01]  /*18300*/  STL [R1+0x414], R0 ;  /* 0x0004140001007387 */ /* 0x000fe20000100800 */
[--C-:B------:R-:W-:Y:S02]  /*18310*/  @!P1 IMAD.IADD R3, R3, 0x1, -R29.reuse ;  /* 0x0000000103039824 */ /* 0x100fe400078e0a1d */
[----:B------:R-:W-:Y:S01]  /*18320*/  @!P2 IMAD.IADD R4, R4, 0x1, -R29 ;  /* 0x000000010404a824 */ /* 0x000fe200078e0a1d */
[----:B------:R-:W-:Y:S01]  /*18330*/  STL [R1+0x418], R11 ;  /* 0x0004180b01007387 */ /* 0x000fe20000100800 */
[----:B------:R-:W-:-:S03]  /*18340*/  ISETP.GT.U32.AND P4, PT, R29, R6, PT ;  /* 0x000000061d00720c */ /* 0x000fc60003f84070 */
[----:B------:R-:W-:Y:S01]  /*18350*/  STL [R1+0x410], R12 ;  /* 0x0004100c01007387 */ /* 0x000fe20000100800 */
[----:B------:R-:W-:-:S03]  /*18360*/  @!P6 IMAD.IADD R14, R14, 0x1, -R29 ;  /* 0x000000010e0ee824 */ /* 0x000fc600078e0a1d */
[----:B------:R-:W-:Y:S01]  /*18370*/  STL [R1+0x408], R13 ;  /* 0x0004080d01007387 */ /* 0x000fe20000100800 */
[----:B------:R-:W-:-:S03]  /*18380*/  @!P3 IMAD.IADD R5, R5, 0x1, -R29 ;  /* 0x000000010505b824 */ /* 0x000fc600078e0a1d */
[----:B------:R0:W-:Y:S04]  /*18390*/  STL [R1+0x3fc], R25 ;  /* 0x0003fc1901007387 */ /* 0x0001e80000100800 */
[----:B------:R1:W-:Y:S01]  /*183a0*/  STL [R1+0x3f4], R16 ;  /* 0x0003f41001007387 */ /* 0x0003e20000100800 */
[----:B------:R-:W-:-:S03]  /*183b0*/  IABS R26, R26 ;  /* 0x0000001a001a7213 */ /* 0x000fc60000000000 */
[----:B0-----:R-:W5:Y:S04]  /*183c0*/  LDL R25, [R1+0x3424] ;  /* 0x0034240001197983 */ /* 0x001f680000100800 */
[----:B-1----:R-:W5:Y:S04]  /*183d0*/  LDL.LU R16, [R1+0x3bc] ;  /* 0x0003bc0001107983 */ /* 0x002f680000300800 */
[----:B------:R-:W5:Y:S04]  /*183e0*/  LDL.LU R11, [R1+0x3c4] ;  /* 0x0003c400010b7983 */ /* 0x000f680000300800 */
[----:B------:R-:W5:Y:S04]  /*183f0*/  LDL.LU R12, [R1+0x3c8] ;  /* 0x0003c800010c7983 */ /* 0x000f680000300800 */
[----:B------:R-:W5:Y:S04]  /*18400*/  LDL.LU R13, [R1+0x3c0] ;  /* 0x0003c000010d7983 */ /* 0x000f680000300800 */
        /* <DEDUP_REMOVED lines=9> */
[----:B0-----:R-:W5:Y:S04]  /*184a0*/  LDL.LU R14, [R1+0x3b8] ;  /* 0x0003b800010e7983 */ /* 0x001f680000300800 */
[----:B------:R0:W-:Y:S04]  /*184b0*/  STL [R1+0x400], R17 ;  /* 0x0004001101007387 */ /* 0x0001e80000100800 */
[----:B0-----:R-:W5:Y:S01]  /*184c0*/  LDL.LU R17, [R1+0x3a4] ;  /* 0x0003a40001117983 */ /* 0x001f620000300800 */
[----:B---3--:R-:W-:-:S02]  /*184d0*/  ISETP.GT.U32.AND P0, PT, R29, R2, PT ;  /* 0x000000021d00720c */ /* 0x008fc40003f04070 */
[C---:B--2---:R-:W-:Y:S02]  /*184e0*/  ISETP.GT.U32.AND P1, PT, R29.reuse, R7, PT ;  /* 0x000000071d00720c */ /* 0x044fe40003f24070 */
[----:B------:R-:W-:-:S09]  /*184f0*/  ISETP.GT.U32.AND P2, PT, R29, R8, PT ;  /* 0x000000081d00720c */ /* 0x000fd20003f44070 */
[--C-:B------:R-:W-:Y:S01]  /*18500*/  @!P0 IMAD.IADD R2, R2, 0x1, -R29.reuse ;  /* 0x0000000102028824 */ /* 0x100fe200078e0a1d */
[C---:B------:R-:W-:Y:S02]  /*18510*/  ISETP.GT.U32.AND P0, PT, R29.reuse, R3, PT ;  /* 0x000000031d00720c */ /* 0x040fe40003f04070 */
[----:B----4-:R-:W-:Y:S01]  /*18520*/  ISETP.GT.U32.AND P3, PT, R29, R9, PT ;  /* 0x000000091d00720c */ /* 0x010fe20003f64070 */
[--C-:B------:R-:W-:Y:S01]  /*18530*/  @!P1 IMAD.IADD R7, R7, 0x1, -R29.reuse ;  /* 0x0000000107079824 */ /* 0x100fe200078e0a1d */
[C---:B------:R-:W-:Y:S01]  /*18540*/  ISETP.GT.U32.AND P1, PT, R29.reuse, R4, PT ;  /* 0x000000041d00720c */ /* 0x040fe20003f24070 */
[----:B------:R-:W-:Y:S01]  /*18550*/  @!P2 IMAD.IADD R8, R8, 0x1, -R29 ;  /* 0x000000010808a824 */ /* 0x000fe200078e0a1d */
[----:B------:R-:W-:-:S07]  /*18560*/  ISETP.GT.U32.AND P2, PT, R29, R5, PT ;  /* 0x000000051d00720c */ /* 0x000fce0003f44070 */
[--C-:B------:R-:W-:Y:S02]  /*18570*/  @!P0 IMAD.IADD R3, R3, 0x1, -R29.reuse ;  /* 0x0000000103038824 */ /* 0x100fe400078e0a1d */
[--C-:B------:R-:W-:Y:S01]  /*18580*/  @!P3 IMAD.IADD R9, R9, 0x1, -R29.reuse ;  /* 0x000000010909b824 */ /* 0x100fe200078e0a1d */
[----:B------:R-:W-:Y:S01]  /*18590*/  ISETP.GT.U32.AND P3, PT, R29, R6, PT ;  /* 0x000000061d00720c */ /* 0x000fe20003f64070 */
[--C-:B------:R-:W-:Y:S01]  /*185a0*/  @!P1 IMAD.IADD R4, R4, 0x1, -R29.reuse ;  /* 0x0000000104049824 */ /* 0x100fe200078e0a1d */
[----:B------:R0:W-:Y:S01]  /*185b0*/  STL [R1+0x3f8], R3 ;  /* 0x0003f80301007387 */ /* 0x0001e20000100800 */
[----:B------:R-:W-:-:S03]  /*185c0*/  @!P2 IMAD.IADD R5, R5, 0x1, -R29 ;  /* 0x000000010505a824 */ /* 0x000fc600078e0a1d */
[----:B------:R-:W2:Y:S04]  /*185d0*/  LDL.LU R27, [R1+0x3ac] ;  /* 0x0003ac00011b7983 */ /* 0x000ea80000300800 */
[----:B------:R1:W-:Y:S03]  /*185e0*/  STL [R1+0x3dc], R4 ;  /* 0x0003dc0401007387 */ /* 0x0003e60000100800 */
[----:B------:R-:W-:Y:S01]  /*185f0*/  @!P3 IMAD.IADD R6, R6, 0x1, -R29 ;  /* 0x000000010606b824 */ /* 0x000fe200078e0a1d */
[----:B------:R3:W-:Y:S04]  /*18600*/  STL [R1+0x3e4], R5 ;  /* 0x0003e40501007387 */ /* 0x0007e80000100800 */
[----:B------:R-:W4:Y:S04]  /*18610*/  LDL.LU R0, [R1+0x3b0] ;  /* 0x0003b00001007983 */ /* 0x000f280000300800 */
[----:B0-----:R-:W4:Y:S04]  /*18620*/  LDL.LU R3, [R1+0x3a8] ;  /* 0x0003a80001037983 */ /* 0x001f280000300800 */
[----:B------:R0:W-:Y:S04]  /*18630*/  STL [R1+0x3ec], R6 ;  /* 0x0003ec0601007387 */ /* 0x0001e80000100800 */
[----:B-1----:R-:W4:Y:S04]  /*18640*/  LDL.LU R4, [R1+0x38c] ;  /* 0x00038c0001047983 */ /* 0x002f280000300800 */
[----:B---3--:R-:W3:Y:S01]  /*18650*/  LDL.LU R5, [R1+0x394] ;  /* 0x0003940001057983 */ /* 0x008ee20000300800 */
[----:B------:R-:W-:-:S02]  /*18660*/  ISETP.GT.U32.AND P5, PT, R29, R18, PT ;  /* 0x000000121d00720c */ /* 0x000fc40003fa4070 */
[----:B-----5:R-:W-:-:S11]  /*18670*/  ISETP.GT.U32.AND P4, PT, R29, R10, PT ;  /* 0x0000000a1d00720c */ /* 0x020fd60003f84070 */
[--C-:B------:R-:W-:Y:S01]  /*18680*/  @!P5 IMAD.IADD R18, R18, 0x1, -R29.reuse ;  /* 0x000000011212d824 */ /* 0x100fe200078e0a1d */
[----:B------:R-:W-:Y:S01]  /*18690*/  ISETP.GT.U32.AND P5, PT, R29, R15, PT ;  /* 0x0000000f1d00720c */ /* 0x000fe20003fa4070 */
[----:B------:R-:W-:-:S03]  /*186a0*/  @!P4 IMAD.IADD R10, R10, 0x1, -R29 ;  /* 0x000000010a0ac824 */ /* 0x000fc600078e0a1d */
[----:B------:R-:W-:-:S09]  /*186b0*/  ISETP.GT.U32.AND P4, PT, R29, R18, PT ;  /* 0x000000121d00720c */ /* 0x000fd20003f84070 */
[--C-:B------:R-:W-:Y:S01]  /*186c0*/  @!P5 IMAD.IADD R15, R15, 0x1, -R29.reuse ;  /* 0x000000010f0fd824 */ /* 0x100fe200078e0a1d */
[C---:B------:R-:W-:Y:S02]  /*186d0*/  ISETP.GT.U32.AND P5, PT, R29.reuse, R19, PT ;  /* 0x000000131d00720c */ /* 0x040fe40003fa4070 */
[C---:B------:R-:W-:Y:S01]  /*186e0*/  ISETP.GT.U32.AND P0, PT, R29.reuse, R2, PT ;  /* 0x000000021d00720c */ /* 0x040fe20003f04070 */
[--C-:B------:R-:W-:Y:S01]  /*186f0*/  @!P4 IMAD.IADD R18, R18, 0x1, -R29.reuse ;  /* 0x000000011212c824 */ /* 0x100fe200078e0a1d */
[C---:B------:R-:W-:Y:S02]  /*18700*/  ISETP.GT.U32.AND P1, PT, R29.reuse, R7, PT ;  /* 0x000000071d00720c */ /* 0x040fe40003f24070 */
[----:B------:R-:W-:Y:S02]  /*18710*/  ISETP.GT.U32.AND P6, PT, R29, R15, PT ;  /* 0x0000000f1d00720c */ /* 0x000fe40003fc4070 */
[----:B------:R1:W-:Y:S04]  /*18720*/  STL [R1+0x3f0], R18 ;  /* 0x0003f01201007387 */ /* 0x0003e80000100800 */
[----:B0-----:R-:W5:Y:S01]  /*18730*/  LDL.LU R6, [R1+0x39c] ;  /* 0x00039c0001067983 */ /* 0x001f620000300800 */
[----:B------:R-:W-:Y:S01]  /*18740*/  @!P5 IMAD.IADD R19, R19, 0x1, -R29 ;  /* 0x000000011313d824 */ /* 0x000fe200078e0a1d */
[----:B------:R-:W-:-:S02]  /*18750*/  ISETP.GT.U32.AND P2, PT, R29, R8, PT ;  /* 0x000000081d00720c */ /* 0x000fc40003f44070 */
[----:B-1----:R-:W5:Y:S01]  /*18760*/  LDL.LU R18, [R1+0x3a0] ;  /* 0x0003a00001127983 */ /* 0x002f620000300800 */
[----:B------:R-:W-:-:S03]  /*18770*/  @!P0 IMAD.IADD R2, R2, 0x1, -R29 ;  /* 0x0000000102028824 */ /* 0x000fc600078e0a1d */
[----:B------:R-:W-:Y:S01]  /*18780*/  @!P5 STL [R1+0x3e8], R19 ;  /* 0x0003e8130100d387 */ /* 0x000fe20000100800 */
[----:B------:R-:W-:Y:S01]  /*18790*/  ISETP.GT.U32.AND P5, PT, R29, R16, PT ;  /* 0x000000101d00720c */ /* 0x000fe20003fa4070 */
[--C-:B------:R-:W-:Y:S01]  /*187a0*/  @!P1 IMAD.IADD R7, R7, 0x1, -R29.reuse ;  /* 0x0000000107079824 */ /* 0x100fe200078e0a1d */
[C---:B------:R-:W-:Y:S02]  /*187b0*/  ISETP.GT.U32.AND P0, PT, R29.reuse, R11, PT ;  /* 0x0000000b1d00720c */ /* 0x040fe40003f04070 */
[----:B------:R-:W-:Y:S01]  /*187c0*/  ISETP.GT.U32.AND P1, PT, R29, R12, PT ;  /* 0x0000000c1d00720c */ /* 0x000fe20003f24070 */
[--C-:B------:R-:W-:Y:S01]  /*187d0*/  @!P6 IMAD.IADD R15, R15, 0x1, -R29.reuse ;  /* 0x000000010f0fe824 */ /* 0x100fe200078e0a1d */
[C---:B------:R-:W-:Y:S01]  /*187e0*/  ISETP.GT.U32.AND P3, PT, R29.reuse, R9, PT ;  /* 0x000000091d00720c */ /* 0x040fe20003f64070 */
[----:B------:R-:W-:Y:S01]  /*187f0*/  @!P2 IMAD.IADD R8, R8, 0x1, -R29 ;  /* 0x000000010808a824 */ /* 0x000fe200078e0a1d */
[C---:B------:R-:W-:Y:S02]  /*18800*/  ISETP.GT.U32.AND P2, PT, R29.reuse, R13, PT ;  /* 0x0000000d1d00720c */ /* 0x040fe40003f44070 */
[----:B------:R-:W-:-:S03]  /*18810*/  ISETP.GT.U32.AND P4, PT, R29, R10, PT ;  /* 0x0000000a1d00720c */ /* 0x000fc60003f84070 */
[--C-:B------:R-:W-:Y:S02]  /*18820*/  @!P5 IMAD.IADD R16, R16, 0x1, -R29.reuse ;  /* 0x000000011010d824 */ /* 0x100fe400078e0a1d */
[--C-:B------:R-:W-:Y:S02]  /*18830*/  @!P0 IMAD.IADD R11, R11, 0x1, -R29.reuse ;  /* 0x000000010b0b8824 */ /* 0x100fe400078e0a1d */
[--C-:B------:R-:W-:Y:S02]  /*18840*/  @!P1 IMAD.IADD R12, R12, 0x1, -R29.reuse ;  /* 0x000000010c0c9824 */ /* 0x100fe400078e0a1d */
[--C-:B------:R-:W-:Y:S01]  /*18850*/  @!P3 IMAD.IADD R9, R9, 0x1, -R29.reuse ;  /* 0x000000010909b824 */ /* 0x100fe200078e0a1d */
[----:B------:R-:W-:Y:S01]  /*18860*/  STL [R1+0x3e0], R2 ;  /* 0x0003e00201007387 */ /* 0x000fe20000100800 */
[--C-:B------:R-:W-:Y:S02]  /*18870*/  @!P2 IMAD.IADD R13, R13, 0x1, -R29.reuse ;  /* 0x000000010d0da824 */ /* 0x100fe400078e0a1d */
[--C-:B------:R-:W-:Y:S01]  /*18880*/  @!P4 IMAD.IADD R10, R10, 0x1, -R29.reuse ;  /* 0x000000010a0ac824 */ /* 0x100fe200078e0a1d */
[----:B------:R-:W-:Y:S01]  /*18890*/  ISETP.GT.U32.AND P3, PT, R29, R14, PT ;  /* 0x0000000e1d00720c */ /* 0x000fe20003f64070 */
[----:B------:R0:W-:Y:S04]  /*188a0*/  STL [R1+0x3cc], R7 ;  /* 0x0003cc0701007387 */ /* 0x0001e80000100800 */
[----:B------:R-:W-:Y:S04]  /*188b0*/  STL [R1+0x3d4], R8 ;  /* 0x0003d40801007387 */ /* 0x000fe80000100800 */
[----:B------:R-:W-:Y:S04]  /*188c0*/  STL [R1+0x3d8], R9 ;  /* 0x0003d80901007387 */ /* 0x000fe80000100800 */
[----:B0-----:R-:W5:Y:S04]  /*188d0*/  LDL.LU R7, [R1+0x398] ;  /* 0x0003980001077983 */ /* 0x001f680000300800 */
[----:B------:R-:W-:Y:S04]  /*188e0*/  STL [R1+0x3d0], R10 ;  /* 0x0003d00a01007387 */ /* 0x000fe80000100800 */
[----:B------:R0:W-:Y:S01]  /*188f0*/  STL [R1+0x3b4], R15 ;  /* 0x0003b40f01007387 */ /* 0x0001e20000100800 */
[----:B------:R-:W-:-:S03]  /*18900*/  @!P3 IMAD.IADD R14, R14, 0x1, -R29 ;  /* 0x000000010e0eb824 */ /* 0x000fc600078e0a1d */
[----:B0-----:R-:W5:Y:S04]  /*18910*/  LDL.LU R15, [R1+0x390] ;  /* 0x00039000010f7983 */ /* 0x001f680000300800 */
[----:B------:R-:W5:Y:S04]  /*18920*/  LDL.LU R8, [R1+0x37c] ;  /* 0x00037c0001087983 */ /* 0x000f680000300800 */
[----:B------:R-:W5:Y:S04]  /*18930*/  LDL.LU R9, [R1+0x384] ;  /* 0x0003840001097983 */ /* 0x000f680000300800 */
[----:B------:R-:W5:Y:S01]  /*18940*/  LDL.LU R10, [R1+0x388] ;  /* 0x00038800010a7983 */ /* 0x000f620000300800 */
[----:B--2---:R-:W-:-:S02]  /*18950*/  ISETP.GT.U32.AND P6, PT, R29, R27, PT ;  /* 0x0000001b1d00720c */ /* 0x004fc40003fc4070 */
[C---:B----4-:R-:W-:Y:S02]  /*18960*/  ISETP.GT.U32.AND P5, PT, R29.reuse, R0, PT ;  /* 0x000000001d00720c */ /* 0x050fe40003fa4070 */
[----:B------:R-:W-:-:S09]  /*18970*/  ISETP.GT.U32.AND P0, PT, R29, R3, PT ;  /* 0x000000031d00720c */ /* 0x000fd20003f04070 */
[--C-:B------:R-:W-:Y:S01]  /*18980*/  @!P6 IMAD.IADD R27, R27, 0x1, -R29.reuse ;  /* 0x000000011b1be824 */ /* 0x100fe200078e0a1d */
[C---:B------:R-:W-:Y:S02]  /*18990*/  ISETP.GT.U32.AND P6, PT, R29.reuse, R16, PT ;  /* 0x000000101d00720c */ /* 0x040fe40003fc4070 */
[C---:B------:R-:W-:Y:S01]  /*189a0*/  ISETP.GT.U32.AND P1, PT, R29.reuse, R4, PT ;  /* 0x000000041d00720c */ /* 0x040fe20003f24070 */
[--C-:B------:R-:W-:Y:S01]  /*189b0*/  @!P5 IMAD.IADD R0, R0, 0x1, -R29.reuse ;  /* 0x000000010000d824 */ /* 0x100fe200078e0a1d */
[C---:B------:R-:W-:Y:S02]  /*189c0*/  ISETP.GT.U32.AND P5, PT, R29.reuse, R11, PT ;  /* 0x0000000b1d00720c */ /* 0x040fe40003fa4070 */
[----:B---3--:R-:W-:Y:S01]  /*189d0*/  ISETP.GT.U32.AND P2, PT, R29, R5, PT ;  /* 0x000000051d00720c */ /* 0x008fe20003f44070 */
[----:B------:R-:W-:Y:S01]  /*189e0*/  @!P0 IMAD.IADD R3, R3, 0x1, -R29 ;  /* 0x0000000103038824 */ /* 0x000fe200078e0a1d */
[----:B------:R-:W-:-:S05]  /*189f0*/  ISETP.GT.U32.AND P0, PT, R29, R12, PT ;  /* 0x0000000c1d00720c */ /* 0x000fca0003f04070 */
[--C-:B------:R-:W-:Y:S02]  /*18a00*/  @!P6 IMAD.IADD R16, R16, 0x1, -R29.reuse ;  /* 0x000000011010e824 */ /* 0x100fe400078e0a1d */
[--C-:B------:R-:W-:Y:S01]  /*18a10*/  @!P1 IMAD.IADD R4, R4, 0x1, -R29.reuse ;  /* 0x0000000104049824 */ /* 0x100fe200078e0a1d */
[----:B------:R-:W-:Y:S01]  /*18a20*/  ISETP.GT.U32.AND P1, PT, R29, R13, PT ;  /* 0x0000000d1d00720c */ /* 0x000fe20003f24070 */
[--C-:B------:R-:W-:Y:S01]  /*18a30*/  @!P5 IMAD.IADD R11, R11, 0x1, -R29.reuse ;  /* 0x000000010b0bd824 */ /* 0x100fe200078e0a1d */
[----:B------:R0:W-:Y:S01]  /*18a40*/  STL [R1+0x3bc], R16 ;  /* 0x0003bc1001007387 */ /* 0x0001e20000100800 */
[--C-:B------:R-:W-:Y:S01]  /*18a50*/  @!P2 IMAD.IADD R5, R5, 0x1, -R29.reuse ;  /* 0x000000010505a824 */ /* 0x100fe200078e0a1d */
[----:B------:R-:W-:Y:S01]  /*18a60*/  ISETP.GT.U32.AND P2, PT, R29, R14, PT ;  /* 0x0000000e1d00720c */ /* 0x000fe20003f44070 */
[--C-:B------:R-:W-:Y:S01]  /*18a70*/  @!P0 IMAD.IADD R12, R12, 0x1, -R29.reuse ;  /* 0x000000010c0c8824 */ /* 0x100fe200078e0a1d */
[----:B0-----:R-:W2:Y:S07]  /*18a80*/  LDL.LU R16, [R1+0x380] ;  /* 0x0003800001107983 */ /* 0x001eae0000300800 */
[--C-:B------:R-:W-:Y:S01]  /*18a90*/  @!P1 IMAD.IADD R13, R13, 0x1, -R29.reuse ;  /* 0x000000010d0d9824 */ /* 0x100fe200078e0a1d */
[----:B------:R-:W3:Y:S04]  /*18aa0*/  LDL.LU R2, [R1+0x364] ;  /* 0x0003640001027983 */ /* 0x000ee80000300800 */
[----:B------:R0:W-:Y:S04]  /*18ab0*/  STL [R1+0x3c4], R11 ;  /* 0x0003c40b01007387 */ /* 0x0001e80000100800 */
[----:B0-----:R-:W4:Y:S04]  /*18ac0*/  LDL.LU R11, [R1+0x36c] ;  /* 0x00036c00010b7983 */ /* 0x001f280000300800 */
[----:B------:R0:W-:Y:S01]  /*18ad0*/  STL [R1+0x3c8], R12 ;  /* 0x0003c80c01007387 */ /* 0x0001e20000100800 */
[----:B------:R-:W-:-:S03]  /*18ae0*/  @!P2 IMAD.IADD R14, R14, 0x1, -R29 ;  /* 0x000000010e0ea824 */ /* 0x000fc600078e0a1d */
[----:B0-----:R-:W2:Y:S04]  /*18af0*/  LDL.LU R12, [R1+0x374] ;  /* 0x00037400010c7983 */ /* 0x001ea80000300800 */
[----:B------:R0:W-:Y:S04]  /*18b00*/  STL [R1+0x3c0], R13 ;  /* 0x0003c00d01007387 */ /* 0x0001e80000100800 */
[----:B0-----:R-:W2:Y:S04]  /*18b10*/  LDL.LU R13, [R1+0x378] ;  /* 0x00037800010d7983 */ /* 0x001ea80000300800 */
[----:B------:R0:W-:Y:S04]  /*18b20*/  STL [R1+0x3b8], R14 ;  /* 0x0003b80e01007387 */ /* 0x0001e80000100800 */
[----:B0-----:R-:W2:Y:S01]  /*18b30*/  LDL.LU R14, [R1+0x370] ;  /* 0x00037000010e7983 */ /* 0x001ea20000300800 */
[----:B------:R-:W-:-:S02]  /*18b40*/  ISETP.GT.U32.AND P4, PT, R29, R17, PT ;  /* 0x000000111d00720c */ /* 0x000fc40003f84070 */
[----:B-----5:R-:W-:-:S11]  /*18b50*/  ISETP.GT.U32.AND P3, PT, R29, R6, PT ;  /* 0x000000061d00720c */ /* 0x020fd60003f64070 */
        /* <DEDUP_REMOVED lines=10> */
[----:B------:R-:W-:Y:S01]  /*18c00*/  ISETP.GT.U32.AND P1, PT, R29, R4, PT ;  /* 0x000000041d00720c */ /* 0x000fe20003f24070 */
[----:B------:R-:W-:Y:S01]  /*18c10*/  @!P3 IMAD.IADD R17, R17, 0x1, -R29 ;  /* 0x000000011111b824 */ /* 0x000fe200078e0a1d */
[----:B------:R-:W-:-:S05]  /*18c20*/  ISETP.GT.U32.AND P5, PT, R29, R15, PT ;  /* 0x0000000f1d00720c */ /* 0x000fca0003fa4070 */
[--C-:B------:R-:W-:Y:S01]  /*18c30*/  @!P4 IMAD.IADD R27, R27, 0x1, -R29.reuse ;  /* 0x000000011b1bc824 */ /* 0x100fe200078e0a1d */
[----:B------:R-:W-:Y:S01]  /*18c40*/  ISETP.GT.U32.AND P4, PT, R29, R7, PT ;  /* 0x000000071d00720c */ /* 0x000fe20003f84070 */
[--C-:B------:R-:W-:Y:S01]  /*18c50*/  @!P0 IMAD.IADD R3, R3, 0x1, -R29.reuse ;  /* 0x0000000103038824 */ /* 0x100fe200078e0a1d */
[C---:B------:R-:W-:Y:S01]  /*18c60*/  ISETP.GT.U32.AND P0, PT, R29.reuse, R8, PT ;  /* 0x000000081d00720c */ /* 0x040fe20003f04070 */
[----:B------:R0:W-:Y:S01]  /*18c70*/  STL [R1+0x3a4], R17 ;  /* 0x0003a41101007387 */ /* 0x0001e20000100800 */
[--C-:B------:R-:W-:Y:S01]  /*18c80*/  @!P6 IMAD.IADD R18, R18, 0x1, -R29.reuse ;  /* 0x000000011212e824 */ /* 0x100fe200078e0a1d */
[C---:B------:R-:W-:Y:S01]  /*18c90*/  ISETP.GT.U32.AND P2, PT, R29.reuse, R5, PT ;  /* 0x000000051d00720c */ /* 0x040fe20003f44070 */
[--C-:B------:R-:W-:Y:S01]  /*18ca0*/  @!P1 IMAD.IADD R4, R4, 0x1, -R29.reuse ;  /* 0x0000000104049824 */ /* 0x100fe200078e0a1d */
[----:B------:R-:W-:Y:S01]  /*18cb0*/  ISETP.GT.U32.AND P1, PT, R29, R9, PT ;  /* 0x000000091d00720c */ /* 0x000fe20003f24070 */
[----:B0-----:R-:W5:Y:S05]  /*18cc0*/  LDL.LU R17, [R1+0x354] ;  /* 0x0003540001117983 */ /* 0x001f6a0000300800 */
[----:B------:R-:W-:-:S02]  /*18cd0*/  @!P4 IMAD.IADD R7, R7, 0x1, -R29 ;  /* 0x000000010707c824 */ /* 0x000fc400078e0a1d */
[--C-:B------:R-:W-:Y:S01]  /*18ce0*/  @!P5 IMAD.IADD R15, R15, 0x1, -R29.reuse ;  /* 0x000000010f0fd824 */ /* 0x100fe200078e0a1d */
[----:B------:R-:W-:Y:S01]  /*18cf0*/  ISETP.GT.U32.AND P3, PT, R29, R6, PT ;  /* 0x000000061d00720c */ /* 0x000fe20003f64070 */
[--C-:B------:R-:W-:Y:S02]  /*18d00*/  @!P0 IMAD.IADD R8, R8, 0x1, -R29.reuse ;  /* 0x0000000108088824 */ /* 0x100fe400078e0a1d */
[--C-:B------:R-:W-:Y:S01]  /*18d10*/  @!P2 IMAD.IADD R5, R5, 0x1, -R29.reuse ;  /* 0x000000010505a824 */ /* 0x100fe200078e0a1d */
[----:B------:R-:W-:Y:S01]  /*18d20*/  ISETP.GT.U32.AND P2, PT, R29, R10, PT ;  /* 0x0000000a1d00720c */ /* 0x000fe20003f44070 */
[--C-:B------:R-:W-:Y:S01]  /*18d30*/  @!P1 IMAD.IADD R9, R9, 0x1, -R29.reuse ;  /* 0x0000000109099824 */ /* 0x100fe200078e0a1d */
[----:B------:R-:W-:Y:S04]  /*18d40*/  STL [R1+0x3ac], R27 ;  /* 0x0003ac1b01007387 */ /* 0x000fe80000100800 */
[----:B------:R-:W-:Y:S03]  /*18d50*/  STL [R1+0x3b0], R0 ;  /* 0x0003b00001007387 */ /* 0x000fe60000100800 */
[--C-:B------:R-:W-:Y:S01]  /*18d60*/  @!P3 IMAD.IADD R6, R6, 0x1, -R29.reuse ;  /* 0x000000010606b824 */ /* 0x100fe200078e0a1d */
[----:B------:R-:W-:Y:S04]  /*18d70*/  STL [R1+0x3a8], R3 ;  /* 0x0003a80301007387 */ /* 0x000fe80000100800 */
[----:B------:R-:W-:Y:S04]  /*18d80*/  STL [R1+0x38c], R4 ;  /* 0x00038c0401007387 */ /* 0x000fe80000100800 */
[----:B------:R-:W-:Y:S04]  /*18d90*/  STL [R1+0x394], R5 ;  /* 0x0003940501007387 */ /* 0x000fe80000100800 */
[----:B------:R0:W-:Y:S04]  /*18da0*/  STL [R1+0x3a0], R18 ;  /* 0x0003a01201007387 */ /* 0x0001e80000100800 */
[----:B------:R1:W-:Y:S01]  /*18db0*/  STL [R1+0x39c], R6 ;  /* 0x00039c0601007387 */ /* 0x0003e20000100800 */
[----:B------:R-:W-:-:S03]  /*18dc0*/  @!P2 IMAD.IADD R10, R10, 0x1, -R29 ;  /* 0x000000010a0aa824 */ /* 0x000fc600078e0a1d */
[----:B0-----:R-:W5:Y:S04]  /*18dd0*/  LDL.LU R18, [R1+0x35c] ;  /* 0x00035c0001127983 */ /* 0x001f680000300800 */
[----:B------:R-:W5:Y:S04]  /*18de0*/  LDL.LU R3, [R1+0x360] ;  /* 0x0003600001037983 */ /* 0x000f680000300800 */
[----:B------:R-:W5:Y:S04]  /*18df0*/  LDL.LU R5, [R1+0x358] ;  /* 0x0003580001057983 */ /* 0x000f680000300800 */
[----:B-1----:R-:W5:Y:S01]  /*18e00*/  LDL.LU R6, [R1+0x33c] ;  /* 0x00033c0001067983 */ /* 0x002f620000300800 */
[----:B---3--:R-:W-:-:S02]  /*18e10*/  ISETP.GT.U32.AND P6, PT, R29, R2, PT ;  /* 0x000000021d00720c */ /* 0x008fc40003fc4070 */
[----:B----4-:R-:W-:-:S11]  /*18e20*/  ISETP.GT.U32.AND P4, PT, R29, R11, PT ;  /* 0x0000000b1d00720c */ /* 0x010fd60003f84070 */
[--C-:B------:R-:W-:Y:S01]  /*18e30*/  @!P6 IMAD.IADD R2, R2, 0x1, -R29.reuse ;  /* 0x000000010202e824 */ /* 0x100fe200078e0a1d */
[C---:B------:R-:W-:Y:S02]  /*18e40*/  ISETP.GT.U32.AND P6, PT, R29.reuse, R7, PT ;  /* 0x000000071d00720c */ /* 0x040fe40003fc4070 */
[----:B--2---:R-:W-:Y:S01]  /*18e50*/  ISETP.GT.U32.AND P5, PT, R29, R12, PT ;  /* 0x0000000c1d00720c */ /* 0x004fe20003fa4070 */
[----:B------:R-:W-:Y:S01]  /*18e60*/  @!P4 IMAD.IADD R11, R11, 0x1, -R29 ;  /* 0x000000010b0bc824 */ /* 0x000fe200078e0a1d */
[C---:B------:R-:W-:Y:S02]  /*18e70*/  ISETP.GT.U32.AND P4, PT, R29.reuse, R15, PT ;  /* 0x0000000f1d00720c */ /* 0x040fe40003f84070 */
[----:B------:R-:W-:-:S09]  /*18e80*/  ISETP.GT.U32.AND P0, PT, R29, R13, PT ;  /* 0x0000000d1d00720c */ /* 0x000fd20003f04070 */
[--C-:B------:R-:W-:Y:S01]  /*18e90*/  @!P5 IMAD.IADD R12, R12, 0x1, -R29.reuse ;  /* 0x000000010c0cd824 */ /* 0x100fe200078e0a1d */
[----:B------:R-:W-:Y:S01]  /*18ea0*/  ISETP.GT.U32.AND P5, PT, R29, R8, PT ;  /* 0x000000081d00720c */ /* 0x000fe20003fa4070 */
[--C-:B------:R-:W-:Y:S02]  /*18eb0*/  @!P6 IMAD.IADD R7, R7, 0x1, -R29.reuse ;  /* 0x000000010707e824 */ /* 0x100fe400078e0a1d */
[--C-:B------:R-:W-:Y:S01]  /*18ec0*/  @!P0 IMAD.IADD R13, R13, 0x1, -R29.reuse ;  /* 0x000000010d0d8824 */ /* 0x100fe200078e0a1d */
[C---:B------:R-:W-:Y:S02]  /*18ed0*/  ISETP.GT.U32.AND P1, PT, R29.reuse, R14, PT ;  /* 0x0000000e1d00720c */ /* 0x040fe40003f24070 */
[----:B------:R-:W-:Y:S01]  /*18ee0*/  ISETP.GT.U32.AND P0, PT, R29, R9, PT ;  /* 0x000000091d00720c */ /* 0x000fe20003f04070 */
[--C-:B------:R-:W-:Y:S01]  /*18ef0*/  @!P4 IMAD.IADD R15, R15, 0x1, -R29.reuse ;  /* 0x000000010f0fc824 */ /* 0x100fe200078e0a1d */
[----:B------:R0:W-:Y:S05]  /*18f00*/  STL [R1+0x398], R7 ;  /* 0x0003980701007387 */ /* 0x0001ea0000100800 */
[----:B------:R-:W-:-:S04]  /*18f10*/  @!P5 IMAD.IADD R8, R8, 0x1, -R29 ;  /* 0x000000010808d824 */ /* 0x000fc800078e0a1d */
[--C-:B------:R-:W-:Y:S01]  /*18f20*/  @!P1 IMAD.IADD R14, R14, 0x1, -R29.reuse ;  /* 0x000000010e0e9824 */ /* 0x100fe200078e0a1d */
[----:B------:R-:W-:Y:S01]  /*18f30*/  ISETP.GT.U32.AND P1, PT, R29, R10, PT ;  /* 0x0000000a1d00720c */ /* 0x000fe20003f24070 */
[----:B0-----:R-:W2:Y:S01]  /*18f40*/  LDL.LU R7, [R1+0x344] ;  /* 0x0003440001077983 */ /* 0x001ea20000300800 */
[----:B------:R-:W-:-:S03]  /*18f50*/  @!P0 IMAD.IADD R9, R9, 0x1, -R29 ;  /* 0x0000000109098824 */ /* 0x000fc600078e0a1d */
[----:B------:R0:W-:Y:S04]  /*18f60*/  STL [R1+0x390], R15 ;  /* 0x0003900f01007387 */ /* 0x0001e80000100800 */
[----:B0-----:R-:W3:Y:S04]  /*18f70*/  LDL.LU R15, [R1+0x34c] ;  /* 0x00034c00010f7983 */ /* 0x001ee80000300800 */
[----:B------:R-:W4:Y:S04]  /*18f80*/  LDL.LU R27, [R1+0x350] ;  /* 0x00035000011b7983 */ /* 0x000f280000300800 */
[----:B------:R0:W-:Y:S04]  /*18f90*/  STL [R1+0x37c], R8 ;  /* 0x00037c0801007387 */ /* 0x0001e80000100800 */
[----:B------:R-:W3:Y:S04]  /*18fa0*/  LDL.LU R0, [R1+0x348] ;  /* 0x0003480001007983 */ /* 0x000ee80000300800 */
[----:B------:R1:W-:Y:S04]  /*18fb0*/  STL [R1+0x384], R9 ;  /* 0x0003840901007387 */ /* 0x0003e80000100800 */
[----:B------:R-:W3:Y:S01]  /*18fc0*/  LDL.LU R4, [R1+0x340] ;  /* 0x0003400001047983 */ /* 0x000ee20000300800 */
[----:B------:R-:W-:-:S03]  /*18fd0*/  @!P1 IMAD.IADD R10, R10, 0x1, -R29 ;  /* 0x000000010a0a9824 */ /* 0x000fc600078e0a1d */
[----:B0-----:R-:W3:Y:S04]  /*18fe0*/  LDL.LU R8, [R1+0x32c] ;  /* 0x00032c0001087983 */ /* 0x001ee80000300800 */
[----:B------:R0:W-:Y:S04]  /*18ff0*/  STL [R1+0x388], R10 ;  /* 0x0003880a01007387 */ /* 0x0001e80000100800 */
[----:B-1----:R-:W3:Y:S01]  /*19000*/  LDL.LU R9, [R1+0x334] ;  /* 0x0003340001097983 */ /* 0x002ee20000300800 */
[C---:B------:R-:W-:Y:S02]  /*19010*/  ISETP.GT.U32.AND P3, PT, R29.reuse, R16, PT ;  /* 0x000000101d00720c */ /* 0x040fe40003f64070 */
[----:B------:R-:W-:-:S02]  /*19020*/  ISETP.GT.U32.AND P2, PT, R29, R24, PT ;  /* 0x000000181d00720c */ /* 0x000fc40003f44070 */
[C---:B------:R-:W-:Y:S01]  /*19030*/  ISETP.GT.U32.AND P4, PT, R29.reuse, R11, PT ;  /* 0x0000000b1d00720c */ /* 0x040fe20003f84070 */
[----:B0-----:R-:W3:Y:S08]  /*19040*/  LDL.LU R10, [R1+0x338] ;  /* 0x00033800010a7983 */ /* 0x001ef00000300800 */
[--C-:B------:R-:W-:Y:S01]  /*19050*/  @!P3 IMAD.IADD R16, R16, 0x1, -R29.reuse ;  /* 0x000000011010b824 */ /* 0x100fe200078e0a1d */
[----:B-----5:R-:W-:Y:S01]  /*19060*/  ISETP.GT.U32.AND P3, PT, R29, R17, PT ;  /* 0x000000111d00720c */ /* 0x020fe20003f64070 */
[----:B------:R-:W-:-:S03]  /*19070*/  @!P2 IMAD.IADD R24, R24, 0x1, -R29 ;  /* 0x000000011818a824 */ /* 0x000fc600078e0a1d */
[C---:B------:R-:W-:Y:S02]  /*19080*/  ISETP.GT.U32.AND P2, PT, R29.reuse, R16, PT ;  /* 0x000000101d00720c */ /* 0x040fe40003f44070 */
[----:B------:R-:W-:-:S07]  /*19090*/  ISETP.GT.U32.AND P5, PT, R29, R12, PT ;  /* 0x0000000c1d00720c */ /* 0x000fce0003fa4070 */
[--C-:B------:R-:W-:Y:S01]  /*190a0*/  @!P3 IMAD.IADD R17, R17, 0x1, -R29.reuse ;  /* 0x000000011111b824 */ /* 0x100fe200078e0a1d */
[----:B------:R-:W-:Y:S01]  /*190b0*/  ISETP.GT.U32.AND P3, PT, R29, R2, PT ;  /* 0x000000021d00720c */ /* 0x000fe20003f64070 */
[--C-:B------:R-:W-:Y:S01]  /*190c0*/  @!P4 IMAD.IADD R11, R11, 0x1, -R29.reuse ;  /* 0x000000010b0bc824 */ /* 0x100fe200078e0a1d */
[C---:B------:R-:W-:Y:S02]  /*190d0*/  ISETP.GT.U32.AND P0, PT, R29.reuse, R13, PT ;  /* 0x0000000d1d00720c */ /* 0x040fe40003f04070 */
[C---:B------:R-:W-:Y:S01]  /*190e0*/  ISETP.GT.U32.AND P6, PT, R29.reuse, R17, PT ;  /* 0x000000111d00720c */ /* 0x040fe20003fc4070 */
[--C-:B------:R-:W-:Y:S02]  /*190f0*/  @!P2 IMAD.IADD R16, R16, 0x1, -R29.reuse ;  /* 0x000000011010a824 */ /* 0x100fe400078e0a1d */
[----:B------:R-:W-:Y:S01]  /*19100*/  @!P5 IMAD.IADD R12, R12, 0x1, -R29 ;  /* 0x000000010c0cd824 */ /* 0x000fe200078e0a1d */
[----:B------:R-:W-:-:S05]  /*19110*/  ISETP.GT.U32.AND P4, PT, R29, R3, PT ;  /* 0x000000031d00720c */ /* 0x000fca0003f84070 */
[--C-:B------:R-:W-:Y:S01]  /*19120*/  @!P3 IMAD.IADD R2, R2, 0x1, -R29.reuse ;  /* 0x000000010202b824 */ /* 0x100fe200078e0a1d */
[C---:B------:R-:W-:Y:S01]  /*19130*/  ISETP.GT.U32.AND P3, PT, R29.reuse, R18, PT ;  /* 0x000000121d00720c */ /* 0x040fe20003f64070 */
[----:B------:R0:W-:Y:S01]  /*19140*/  STL [R1+0x380], R16 ;  /* 0x0003801001007387 */ /* 0x0001e20000100800 */
[----:B------:R-:W-:Y:S02]  /*19150*/  ISETP.GT.U32.AND P5, PT, R29, R5, PT ;  /* 0x000000051d00720c */ /* 0x000fe40003fa4070 */
[----:B------:R-:W-:Y:S01]  /*19160*/  IABS R25, R25 ;  /* 0x0000001900197213 */ /* 0x000fe20000000000 */
[----:B------:R-:W-:Y:S01]  /*19170*/  @!P6 IMAD.IADD R17, R17, 0x1, -R29 ;  /* 0x000000011111e824 */ /* 0x000fe200078e0a1d */
[C---:B------:R-:W-:Y:S01]  /*19180*/  ISETP.GT.U32.AND P1, PT, R29.reuse, R14, PT ;  /* 0x0000000e1d00720c */ /* 0x040fe20003f24070 */
[----:B0-----:R-:W5:Y:S02]  /*19190*/  LDL.LU R16, [R1+0x330] ;  /* 0x0003300001107983 */ /* 0x001f640000300800 */
[----:B------:R-:W-:Y:S01]  /*191a0*/  IMAD.HI.U32 R19, R28, R25, RZ ;  /* 0x000000191c137227 */ /* 0x000fe200078e00ff */
[----:B------:R-:W-:-:S03]  /*191b0*/  ISETP.GT.U32.AND P2, PT, R29, R24, PT ;  /* 0x000000181d00720c */ /* 0x000fc60003f44070 */
[--C-:B------:R-:W-:Y:S01]  /*191c0*/  @!P0 IMAD.IADD R13, R13, 0x1, -R29.reuse ;  /* 0x000000010d0d8824 */ /* 0x100fe200078e0a1d */
[----:B------:R-:W-:Y:S01]  /*191d0*/  ISETP.GT.U32.AND P0, PT, R29, R6, PT ;  /* 0x000000061d00720c */ /* 0x000fe20003f04070 */
[--C-:B------:R-:W-:Y:S02]  /*191e0*/  @!P3 IMAD.IADD R18, R18, 0x1, -R29.reuse ;  /* 0x000000011212b824 */ /* 0x100fe400078e0a1d */
[----:B------:R-:W-:Y:S02]  /*191f0*/  @!P4 IMAD.IADD R3, R3, 0x1, -R29 ;  /* 0x000000010303c824 */ /* 0x000fe400078e0a1d */
[----:B------:R-:W-:Y:S02]  /*19200*/  IMAD.MOV R19, RZ, RZ, -R19 ;  /* 0x000000ffff137224 */ /* 0x000fe400078e0a13 */
[----:B------:R-:W-:Y:S02]  /*19210*/  @!P5 IMAD.IADD R5, R5, 0x1, -R29 ;  /* 0x000000010505d824 */ /* 0x000fe400078e0a1d */
[----:B------:R-:W-:-:S02]  /*19220*/  IMAD R25, R29, R19, R25 ;  /* 0x000000131d197224 */ /* 0x000fc400078e0219 */
[--C-:B------:R-:W-:Y:S02]  /*19230*/  @!P1 IMAD.IADD R14, R14, 0x1, -R29.reuse ;  /* 0x000000010e0e9824 */ /* 0x100fe400078e0a1d */
        /* <DEDUP_REMOVED lines=8> */
[----:B------:R-:W-:Y:S04]  /*192c0*/  STL [R1+0x370], R14 ;  /* 0x0003700e01007387 */ /* 0x000fe80000100800 */
[----:B0-----:R-:W5:Y:S04]  /*192d0*/  LDL R24, [R1+0x3418] ;  /* 0x0034180001187983 */ /* 0x001f680000100800 */
[----:B------:R0:W-:Y:S04]  /*192e0*/  STL [R1+0x354], R17 ;  /* 0x0003541101007387 */ /* 0x0001e80000100800 */
[----:B0-----:R-:W5:Y:S04]  /*192f0*/  LDL.LU R17, [R1+0x314] ;  /* 0x0003140001117983 */ /* 0x001f680000300800 */
[----:B------:R-:W5:Y:S04]  /*19300*/  LDL.LU R11, [R1+0x31c] ;  /* 0x00031c00010b7983 */ /* 0x000f680000300800 */
[----:B------:R-:W5:Y:S04]  /*19310*/  LDL.LU R12, [R1+0x324] ;  /* 0x00032400010c7983 */ /* 0x000f680000300800 */
        /* <DEDUP_REMOVED lines=8> */
[C---:B------:R-:W-:Y:S01]  /*193a0*/  ISETP.GT.U32.AND P6, PT, R29.reuse, R18, PT ;  /* 0x000000121d00720c */ /* 0x040fe20003fc4070 */
[--C-:B------:R-:W-:Y:S01]  /*193b0*/  @!P3 IMAD.IADD R0, R0, 0x1, -R29.reuse ;  /* 0x000000010000b824 */ /* 0x100fe200078e0a1d */
[C---:B------:R-:W-:Y:S02]  /*193c0*/  ISETP.GT.U32.AND P3, PT, R29.reuse, R3, PT ;  /* 0x000000031d00720c */ /* 0x040fe40003f64070 */
[C---:B------:R-:W-:Y:S01]  /*193d0*/  ISETP.GT.U32.AND P0, PT, R29.reuse, R9, PT ;  /* 0x000000091d00720c */ /* 0x040fe20003f04070 */
[--C-:B------:R-:W-:Y:S01]  /*193e0*/  @!P4 IMAD.IADD R4, R4, 0x1, -R29.reuse ;  /* 0x000000010404c824 */ /* 0x100fe200078e0a1d */
[C---:B------:R-:W-:Y:S01]  /*193f0*/  ISETP.GT.U32.AND P4, PT, R29.reuse, R5, PT ;  /* 0x000000051d00720c */ /* 0x040fe20003f84070 */
[--C-:B------:R-:W-:Y:S01]  /*19400*/  @!P5 IMAD.IADD R8, R8, 0x1, -R29.reuse ;  /* 0x000000010808d824 */ /* 0x100fe200078e0a1d */
[----:B------:R-:W-:Y:S01]  /*19410*/  ISETP.GT.U32.AND P5, PT, R29, R6, PT ;  /* 0x000000061d00720c */ /* 0x000fe20003fa4070 */
[----:B------:R-:W-:-:S04]  /*19420*/  @!P1 IMAD.IADD R7, R7, 0x1, -R29 ;  /* 0x0000000107079824 */ /* 0x000fc800078e0a1d */
[--C-:B------:R-:W-:Y:S02]  /*19430*/  @!P6 IMAD.IADD R18, R18, 0x1, -R29.reuse ;  /* 0x000000011212e824 */ /* 0x100fe400078e0a1d */
[--C-:B------:R-:W-:Y:S02]  /*19440*/  @!P3 IMAD.IADD R3, R3, 0x1, -R29.reuse ;  /* 0x000000010303b824 */ /* 0x100fe400078e0a1d */
[--C-:B------:R-:W-:Y:S01]  /*19450*/  @!P0 IMAD.IADD R9, R9, 0x1, -R29.reuse ;  /* 0x0000000109098824 */ /* 0x100fe200078e0a1d */
[----:B------:R-:W-:Y:S01]  /*19460*/  ISETP.GT.U32.AND P0, PT, R29, R7, PT ;  /* 0x000000071d00720c */ /* 0x000fe20003f04070 */
[--C-:B------:R-:W-:Y:S01]  /*19470*/  @!P4 IMAD.IADD R5, R5, 0x1, -R29.reuse ;  /* 0x000000010505c824 */ /* 0x100fe200078e0a1d */
[----:B------:R0:W-:Y:S01]  /*19480*/  STL [R1+0x35c], R18 ;  /* 0x00035c1201007387 */ /* 0x0001e20000100800 */
[----:B------:R-:W-:-:S03]  /*19490*/  @!P5 IMAD.IADD R6, R6, 0x1, -R29 ;  /* 0x000000010606d824 */ /* 0x000fc600078e0a1d */
[----:B0-----:R-:W2:Y:S04]  /*194a0*/  LDL.LU R18, [R1+0x318] ;  /* 0x0003180001127983 */ /* 0x001ea80000300800 */
[----:B------:R-:W3:Y:S04]  /*194b0*/  LDL.LU R2, [R1+0x304] ;  /* 0x0003040001027983 */ /* 0x000ee80000300800 */
[----:B------:R0:W-:Y:S04]  /*194c0*/  STL [R1+0x360], R3 ;  /* 0x0003600301007387 */ /* 0x0001e80000100800 */
[----:B------:R1:W-:Y:S04]  /*194d0*/  STL [R1+0x358], R5 ;  /* 0x0003580501007387 */ /* 0x0003e80000100800 */
[----:B0-----:R-:W4:Y:S04]  /*194e0*/  LDL.LU R3, [R1+0x30c] ;  /* 0x00030c0001037983 */ /* 0x001f280000300800 */
[----:B-1----:R-:W2:Y:S01]  /*194f0*/  LDL.LU R5, [R1+0x310] ;  /* 0x0003100001057983 */ /* 0x002ea20000300800 */
[----:B------:R-:W-:-:S03]  /*19500*/  @!P0 IMAD.IADD R7, R7, 0x1, -R29 ;  /* 0x0000000107078824 */ /* 0x000fc600078e0a1d */
[----:B------:R0:W-:Y:S04]  /*19510*/  STL [R1+0x33c], R6 ;  /* 0x00033c0601007387 */ /* 0x0001e80000100800 */
[----:B0-----:R-:W2:Y:S04]  /*19520*/  LDL.LU R6, [R1+0x308] ;  /* 0x0003080001067983 */ /* 0x001ea80000300800 */
[----:B------:R0:W-:Y:S04]  /*19530*/  STL [R1+0x344], R7 ;  /* 0x0003440701007387 */ /* 0x0001e80000100800 */
[----:B0-----:R-:W2:Y:S01]  /*19540*/  LDL.LU R7, [R1+0x2ec] ;  /* 0x0002ec0001077983 */ /* 0x001ea20000300800 */
[----:B------:R-:W-:-:S02]  /*19550*/  ISETP.GT.U32.AND P2, PT, R29, R15, PT ;  /* 0x0000000f1d00720c */ /* 0x000fc40003f44070 */
[----:B------:R-:W-:-:S11]  /*19560*/  ISETP.GT.U32.AND P1, PT, R29, R10, PT ;  /* 0x0000000a1d00720c */ /* 0x000fd60003f24070 */
[--C-:B------:R-:W-:Y:S01]  /*19570*/  @!P2 IMAD.IADD R15, R15, 0x1, -R29.reuse ;  /* 0x000000010f0fa824 */ /* 0x100fe200078e0a1d */
[C---:B-----5:R-:W-:Y:S02]  /*19580*/  ISETP.GT.U32.AND P2, PT, R29.reuse, R16, PT ;  /* 0x000000101d00720c */ /* 0x060fe40003f44070 */
        /* <DEDUP_REMOVED lines=8> */
[--C-:B------:R-:W-:Y:S02]  /*19610*/  @!P3 IMAD.IADD R0, R0, 0x1, -R29.reuse ;  /* 0x000000010000b824 */ /* 0x100fe400078e0a1d */
[----:B------:R-:W-:-:S06]  /*19620*/  @!P4 IMAD.IADD R4, R4, 0x1, -R29 ;  /* 0x000000010404c824 */ /* 0x000fcc00078e0a1d */
[--C-:B------:R-:W-:Y:S01]  /*19630*/  @!P2 IMAD.IADD R27, R27, 0x1, -R29.reuse ;  /* 0x000000011b1ba824 */ /* 0x100fe200078e0a1d */
[----:B------:R-:W-:Y:S01]  /*19640*/  ISETP.GT.U32.AND P2, PT, R29, R17, PT ;  /* 0x000000111d00720c */ /* 0x000fe20003f44070 */
[--C-:B------:R-:W-:Y:S01]  /*19650*/  @!P1 IMAD.IADD R15, R15, 0x1, -R29.reuse ;  /* 0x000000010f0f9824 */ /* 0x100fe200078e0a1d */
[C---:B------:R-:W-:Y:S02]  /*19660*/  ISETP.GT.U32.AND P3, PT, R29.reuse, R11, PT ;  /* 0x0000000b1d00720c */ /* 0x040fe40003f64070 */
[C---:B------:R-:W-:Y:S02]  /*19670*/  ISETP.GT.U32.AND P4, PT, R29.reuse, R12, PT ;  /* 0x0000000c1d00720c */ /* 0x040fe40003f84070 */
[----:B------:R0:W-:Y:S01]  /*19680*/  STL [R1+0x34c], R15 ;  /* 0x00034c0f01007387 */ /* 0x0001e20000100800 */
[C---:B------:R-:W-:Y:S01]  /*19690*/  ISETP.GT.U32.AND P0, PT, R29.reuse, R9, PT ;  /* 0x000000091d00720c */ /* 0x040fe20003f04070 */
[--C-:B------:R-:W-:Y:S01]  /*196a0*/  @!P5 IMAD.IADD R8, R8, 0x1, -R29.reuse ;  /* 0x000000010808d824 */ /* 0x100fe200078e0a1d */
[----:B------:R-:W-:Y:S01]  /*196b0*/  ISETP.GT.U32.AND P5, PT, R29, R13, PT ;  /* 0x0000000d1d00720c */ /* 0x000fe20003fa4070 */
[----:B------:R-:W-:-:S03]  /*196c0*/  @!P6 IMAD.IADD R16, R16, 0x1, -R29 ;  /* 0x000000011010e824 */ /* 0x000fc600078e0a1d */
[--C-:B------:R-:W-:Y:S01]  /*196d0*/  @!P2 IMAD.IADD R17, R17, 0x1, -R29.reuse ;  /* 0x000000011111a824 */ /* 0x100fe200078e0a1d */
[----:B0-----:R-:W5:Y:S01]  /*196e0*/  LDL.LU R15, [R1+0x2f4] ;  /* 0x0002f400010f7983 */ /* 0x001f620000300800 */
[--C-:B------:R-:W-:Y:S01]  /*196f0*/  @!P3 IMAD.IADD R11, R11, 0x1, -R29.reuse ;  /* 0x000000010b0bb824 */ /* 0x100fe200078e0a1d */
[----:B------:R-:W-:Y:S01]  /*19700*/  ISETP.GT.U32.AND P1, PT, R29, R10, PT ;  /* 0x0000000a1d00720c */ /* 0x000fe20003f24070 */
[----:B------:R-:W-:-:S03]  /*19710*/  @!P4 IMAD.IADD R12, R12, 0x1, -R29 ;  /* 0x000000010c0cc824 */ /* 0x000fc600078e0a1d */
[--C-:B------:R-:W-:Y:S01]  /*19720*/  @!P0 IMAD.IADD R9, R9, 0x1, -R29.reuse ;  /* 0x0000000109098824 */ /* 0x100fe200078e0a1d */
[----:B------:R-:W-:Y:S01]  /*19730*/  ISETP.GT.U32.AND P0, PT, R29, R14, PT ;  /* 0x0000000e1d00720c */ /* 0x000fe20003f04070 */
[--C-:B------:R-:W-:Y:S01]  /*19740*/  @!P5 IMAD.IADD R13, R13, 0x1, -R29.reuse ;  /* 0x000000010d0dd824 */ /* 0x100fe200078e0a1d */
[----:B------:R-:W-:Y:S04]  /*19750*/  STL [R1+0x350], R27 ;  /* 0x0003501b01007387 */ /* 0x000fe80000100800 */
[----:B------:R-:W-:Y:S02]  /*19760*/  STL [R1+0x348], R0 ;  /* 0x0003480001007387 */ /* 0x000fe40000100800 */
[--C-:B------:R-:W-:Y:S02]  /*19770*/  @!P1 IMAD.IADD R10, R10, 0x1, -R29.reuse ;  /* 0x000000010a0a9824 */ /* 0x100fe400078e0a1d */
[----:B------:R-:W-:Y:S04]  /*19780*/  STL [R1+0x340], R4 ;  /* 0x0003400401007387 */ /* 0x000fe80000100800 */
[----:B------:R-:W-:Y:S01]  /*19790*/  STL [R1+0x32c], R8 ;  /* 0x00032c0801007387 */ /* 0x000fe20000100800 */
[----:B------:R-:W-:-:S03]  /*197a0*/  @!P0 IMAD.IADD R14, R14, 0x1, -R29 ;  /* 0x000000010e0e8824 */ /* 0x000fc600078e0a1d */
[----:B------:R-:W-:Y:S04]  /*197b0*/  STL [R1+0x334], R9 ;  /* 0x0003340901007387 */ /* 0x000fe80000100800 */
[----:B------:R0:W-:Y:S04]  /*197c0*/  STL [R1+0x330], R16 ;  /* 0x0003301001007387 */ /* 0x0001e80000100800 */
[----:B------:R1:W-:Y:S04]  /*197d0*/  STL [R1+0x338], R10 ;  /* 0x0003380a01007387 */ /* 0x0003e80000100800 */
[----:B0-----:R-:W5:Y:S04]  /*197e0*/  LDL.LU R16, [R1+0x300] ;  /* 0x0003000001107983 */ /* 0x001f680000300800 */
[----:B------:R-:W5:Y:S04]  /*197f0*/  LDL.LU R4, [R1+0x2f8] ;  /* 0x0002f80001047983 */ /* 0x000f680000300800 */
[----:B------:R-:W5:Y:S04]  /*19800*/  LDL.LU R8, [R1+0x2f0] ;  /* 0x0002f00001087983 */ /* 0x000f680000300800 */
[----:B------:R-:W5:Y:S04]  /*19810*/  LDL.LU R9, [R1+0x2dc] ;  /* 0x0002dc0001097983 */ /* 0x000f680000300800 */
[----:B-1----:R-:W5:Y:S01]  /*19820*/  LDL.LU R10, [R1+0x2e4] ;  /* 0x0002e400010a7983 */ /* 0x002f620000300800 */
[----:B---3--:R-:W-:-:S02]  /*19830*/  ISETP.GT.U32.AND P6, PT, R29, R2, PT ;  /* 0x000000021d00720c */ /* 0x008fc40003fc4070 */
[C---:B----4-:R-:W-:Y:S02]  /*19840*/  ISETP.GT.U32.AND P2, PT, R29.reuse, R3, PT ;  /* 0x000000031d00720c */ /* 0x050fe40003f44070 */
[----:B--2---:R-:W-:-:S09]  /*19850*/  ISETP.GT.U32.AND P3, PT, R29, R5, PT ;  /* 0x000000051d00720c */ /* 0x004fd20003f64070 */
[--C-:B------:R-:W-:Y:S01]  /*19860*/  @!P6 IMAD.IADD R2, R2, 0x1, -R29.reuse ;  /* 0x000000010202e824 */ /* 0x100fe200078e0a1d */
[C---:B------:R-:W-:Y:S02]  /*19870*/  ISETP.GT.U32.AND P6, PT, R29.reuse, R17, PT ;  /* 0x000000111d00720c */ /* 0x040fe40003fc4070 */
[----:B------:R-:W-:Y:S01]  /*19880*/  ISETP.GT.U32.AND P4, PT, R29, R6, PT ;  /* 0x000000061d00720c */ /* 0x000fe20003f84070 */
[--C-:B------:R-:W-:Y:S01]  /*19890*/  @!P2 IMAD.IADD R3, R3, 0x1, -R29.reuse ;  /* 0x000000010303a824 */ /* 0x100fe200078e0a1d */
        /* <DEDUP_REMOVED lines=10> */
[----:B------:R-:W-:Y:S01]  /*19940*/  @!P5 IMAD.IADD R7, R7, 0x1, -R29 ;  /* 0x000000010707d824 */ /* 0x000fe200078e0a1d */
[----:B------:R-:W-:-:S05]  /*19950*/  ISETP.GT.U32.AND P5, PT, R29, R14, PT ;  /* 0x0000000e1d00720c */ /* 0x000fca0003fa4070 */
[--C-:B------:R-:W-:Y:S01]  /*19960*/  @!P4 IMAD.IADD R13, R13, 0x1, -R29.reuse ;  /* 0x000000010d0dc824 */ /* 0x100fe200078e0a1d */
[----:B0-----:R-:W2:Y:S04]  /*19970*/  LDL.LU R17, [R1+0x2e8] ;  /* 0x0002e80001117983 */ /* 0x001ea80000300800 */
[----:B------:R0:W-:Y:S04]  /*19980*/  STL [R1+0x31c], R11 ;  /* 0x00031c0b01007387 */ /* 0x0001e80000100800 */
[----:B------:R-:W3:Y:S04]  /*19990*/  LDL.LU R26, [R1+0x2e0] ;  /* 0x0002e000011a7983 */ /* 0x000ee80000300800 */
[----:B------:R1:W-:Y:S04]  /*199a0*/  STL [R1+0x324], R12 ;  /* 0x0003240c01007387 */ /* 0x0003e80000100800 */
[----:B------:R-:W4:Y:S01]  /*199b0*/  LDL.LU R0, [R1+0x2c4] ;  /* 0x0002c40001007983 */ /* 0x000f220000300800 */
[----:B------:R-:W-:-:S03]  /*199c0*/  @!P5 IMAD.IADD R14, R14, 0x1, -R29 ;  /* 0x000000010e0ed824 */ /* 0x000fc600078e0a1d */
[----:B------:R1:W-:Y:S04]  /*199d0*/  STL [R1+0x328], R13 ;  /* 0x0003280d01007387 */ /* 0x0003e80000100800 */
[----:B0-----:R-:W2:Y:S04]  /*199e0*/  LDL.LU R11, [R1+0x2cc] ;  /* 0x0002cc00010b7983 */ /* 0x001ea80000300800 */
[----:B-1----:R-:W2:Y:S04]  /*199f0*/  LDL.LU R12, [R1+0x2d4] ;  /* 0x0002d400010c7983 */ /* 0x002ea80000300800 */
[----:B------:R0:W-:Y:S04]  /*19a00*/  STL [R1+0x320], R14 ;  /* 0x0003200e01007387 */ /* 0x0001e80000100800 */
[----:B------:R-:W2:Y:S01]  /*19a10*/  LDL.LU R13, [R1+0x2d8] ;  /* 0x0002d800010d7983 */ /* 0x000ea20000300800 */
[----:B------:R-:W-:-:S02]  /*19a20*/  ISETP.GT.U32.AND P1, PT, R29, R18, PT ;  /* 0x000000121d00720c */ /* 0x000fc40003f24070 */
[C---:B-----5:R-:W-:Y:S01]  /*19a30*/  ISETP.GT.U32.AND P0, PT, R29.reuse, R15, PT ;  /* 0x0000000f1d00720c */ /* 0x060fe20003f04070 */
[----:B0-----:R-:W5:Y:S10]  /*19a40*/  LDL.LU R14, [R1+0x2d0] ;  /* 0x0002d000010e7983 */ /* 0x001f740000300800 */
[----:B------:R-:W-:Y:S01]  /*19a50*/  @!P1 IMAD.IADD R18, R18, 0x1, -R29 ;  /* 0x0000000112129824 */ /* 0x000fe200078e0a1d */
[----:B------:R-:W-:-:S02]  /*19a60*/  ISETP.GT.U32.AND P1, PT, R29, R23, PT ;  /* 0x000000171d00720c */ /* 0x000fc40003f24070 */
[C---:B------:R-:W-:Y:S02]  /*19a70*/  ISETP.GT.U32.AND P2, PT, R29.reuse, R3, PT ;  /* 0x000000031d00720c */ /* 0x040fe40003f44070 */
[----:B------:R-:W-:Y:S01]  /*19a80*/  ISETP.GT.U32.AND P3, PT, R29, R5, PT ;  /* 0x000000051d00720c */ /* 0x000fe20003f64070 */
[----:B------:R-:W-:Y:S01]  /*19a90*/  @!P0 IMAD.IADD R15, R15, 0x1, -R29 ;  /* 0x000000010f0f8824 */ /* 0x000fe200078e0a1d */
[----:B------:R-:W-:-:S07]  /*19aa0*/  ISETP.GT.U32.AND P0, PT, R29, R18, PT ;  /* 0x000000121d00720c */ /* 0x000fce0003f04070 */
[--C-:B------:R-:W-:Y:S01]  /*19ab0*/  @!P1 IMAD.IADD R23, R23, 0x1, -R29.reuse ;  /* 0x0000000117179824 */ /* 0x100fe200078e0a1d */
[C---:B------:R-:W-:Y:S02]  /*19ac0*/  ISETP.GT.U32.AND P1, PT, R29.reuse, R2, PT ;  /* 0x000000021d00720c */ /* 0x040fe40003f24070 */
[C---:B------:R-:W-:Y:S02]  /*19ad0*/  ISETP.GT.U32.AND P4, PT, R29.reuse, R6, PT ;  /* 0x000000061d00720c */ /* 0x040fe40003f84070 */
[----:B------:R-:W-:Y:S01]  /*19ae0*/  ISETP.GT.U32.AND P6, PT, R29, R23, PT ;  /* 0x000000171d00720c */ /* 0x000fe20003fc4070 */
[--C-:B------:R-:W-:Y:S02]  /*19af0*/  @!P2 IMAD.IADD R3, R3, 0x1, -R29.reuse ;  /* 0x000000010303a824 */ /* 0x100fe400078e0a1d */
[--C-:B------:R-:W-:Y:S02]  /*19b00*/  @!P0 IMAD.IADD R18, R18, 0x1, -R29.reuse ;  /* 0x0000000112128824 */ /* 0x100fe400078e0a1d */
[----:B------:R-:W-:-:S04]  /*19b10*/  @!P3 IMAD.IADD R5, R5, 0x1, -R29 ;  /* 0x000000010505b824 */ /* 0x000fc800078e0a1d */
[--C-:B------:R-:W-:Y:S01]  /*19b20*/  @!P1 IMAD.IADD R2, R2, 0x1, -R29.reuse ;  /* 0x0000000102029824 */ /* 0x100fe200078e0a1d */
[C---:B------:R-:W-:Y:S02]  /*19b30*/  ISETP.GT.U32.AND P1, PT, R29.reuse, R16, PT ;  /* 0x000000101d00720c */ /* 0x040fe40003f24070 */
[C---:B------:R-:W-:Y:S02]  /*19b40*/  ISETP.GT.U32.AND P2, PT, R29.reuse, R4, PT ;  /* 0x000000041d00720c */ /* 0x040fe40003f44070 */
[C---:B------:R-:W-:Y:S01]  /*19b50*/  ISETP.GT.U32.AND P3, PT, R29.reuse, R8, PT ;  /* 0x000000081d00720c */ /* 0x040fe20003f64070 */
[----:B------:R0:W-:Y:S01]  /*19b60*/  STL [R1+0x318], R18 ;  /* 0x0003181201007387 */ /* 0x0001e20000100800 */
[C---:B------:R-:W-:Y:S01]  /*19b70*/  ISETP.GT.U32.AND P5, PT, R29.reuse, R7, PT ;  /* 0x000000071d00720c */ /* 0x040fe20003fa4070 */
[--C-:B------:R-:W-:Y:S01]  /*19b80*/  @!P4 IMAD.IADD R6, R6, 0x1, -R29.reuse ;  /* 0x000000010606c824 */ /* 0x100fe200078e0a1d */
[----:B------:R-:W-:Y:S01]  /*19b90*/  ISETP.GT.U32.AND P4, PT, R29, R9, PT ;  /* 0x000000091d00720c */ /* 0x000fe20003f84070 */
[--C-:B------:R-:W-:Y:S01]  /*19ba0*/  @!P6 IMAD.IADD R23, R23, 0x1, -R29.reuse ;  /* 0x000000011717e824 */ /* 0x100fe200078e0a1d */
[----:B0-----:R-:W5:Y:S03]  /*19bb0*/  LDL.LU R18, [R1+0x2c8] ;  /* 0x0002c80001127983 */ /* 0x001f660000300800 */
[--C-:B------:R-:W-:Y:S01]  /*19bc0*/  @!P1 IMAD.IADD R16, R16, 0x1, -R29.reuse ;  /* 0x0000000110109824 */ /* 0x100fe200078e0a1d */
[----:B------:R-:W-:Y:S01]  /*19bd0*/  ISETP.GT.U32.AND P0, PT, R29, R15, PT ;  /* 0x0000000f1d00720c */ /* 0x000fe20003f04070 */
[----:B------:R-:W-:-:S02]  /*19be0*/  @!P2 IMAD.IADD R4, R4, 0x1, -R29 ;  /* 0x000000010404a824 */ /* 0x000fc400078e0a1d */
[--C-:B------:R-:W-:Y:S02]  /*19bf0*/  @!P3 IMAD.IADD R8, R8, 0x1, -R29.reuse ;  /* 0x000000010808b824 */ /* 0x100fe400078e0a1d */
[--C-:B------:R-:W-:Y:S01]  /*19c00*/  @!P5 IMAD.IADD R7, R7, 0x1, -R29.reuse ;  /* 0x000000010707d824 */ /* 0x100fe200078e0a1d */
[----:B------:R-:W-:Y:S01]  /*19c10*/  ISETP.GT.U32.AND P5, PT, R29, R10, PT ;  /* 0x0000000a1d00720c */ /* 0x000fe20003fa4070 */
[--C-:B------:R-:W-:Y:S01]  /*19c20*/  @!P4 IMAD.IADD R9, R9, 0x1, -R29.reuse ;  /* 0x000000010909c824 */ /* 0x100fe200078e0a1d */
[----:B------:R-:W-:Y:S04]  /*19c30*/  STL [R1+0x304], R2 ;  /* 0x0003040201007387 */ /* 0x000fe80000100800 */
[----:B------:R-:W-:Y:S01]  /*19c40*/  STL [R1+0x30c], R3 ;  /* 0x00030c0301007387 */ /* 0x000fe20000100800 */
[----:B------:R-:W-:-:S03]  /*19c50*/  @!P0 IMAD.IADD R15, R15, 0x1, -R29 ;  /* 0x000000010f0f8824 */ /* 0x000fc600078e0a1d */
[----:B------:R-:W-:Y:S04]  /*19c60*/  STL [R1+0x310], R5 ;  /* 0x0003100501007387 */ /* 0x000fe80000100800 */
[----:B------:R-:W-:Y:S01]  /*19c70*/  STL [R1+0x308], R6 ;  /* 0x0003080601007387 */ /* 0x000fe20000100800 */
[----:B------:R-:W-:-:S03]  /*19c80*/  @!P5 IMAD.IADD R10, R10, 0x1, -R29 ;  /* 0x000000010a0ad824 */ /* 0x000fc600078e0a1d */
[----:B------:R-:W-:Y:S04]  /*19c90*/  STL [R1+0x2ec], R7 ;  /* 0x0002ec0701007387 */ /* 0x000fe80000100800 */
[----:B------:R0:W-:Y:S04]  /*19ca0*/  STL [R1+0x2fc], R23 ;  /* 0x0002fc1701007387 */ /* 0x0001e80000100800 */
[----:B------:R1:W-:Y:S04]  /*19cb0*/  STL [R1+0x2f4], R15 ;  /* 0x0002f40f01007387 */ /* 0x0003e80000100800 */
[----:B0-----:R-:W5:Y:S04]  /*19cc0*/  LDL R23, [R1+0x341c] ;  /* 0x00341c0001177983 */ /* 0x001f680000100800 */
[----:B-1----:R-:W5:Y:S04]  /*19cd0*/  LDL.LU R15, [R1+0x2b4] ;  /* 0x0002b400010f7983 */ /* 0x002f680000300800 */
[----:B------:R-:W5:Y:S04]  /*19ce0*/  LDL.LU R3, [R1+0x2bc] ;  /* 0x0002bc0001037983 */ /* 0x000f680000300800 */
[----:B------:R-:W5:Y:S04]  /*19cf0*/  LDL.LU R5, [R1+0x2c0] ;  /* 0x0002c00001057983 */ /* 0x000f680000300800 */
[----:B------:R-:W5:Y:S04]  /*19d00*/  LDL.LU R6, [R1+0x2b8] ;  /* 0x0002b80001067983 */ /* 0x000f680000300800 */
[----:B------:R-:W5:Y:S01]  /*19d10*/  LDL.LU R7, [R1+0x29c] ;  /* 0x00029c0001077983 */ /* 0x000f620000300800 */
[----:B---3--:R-:W-:-:S02]  /*19d20*/  ISETP.GT.U32.AND P6, PT, R29, R26, PT ;  /* 0x0000001a1d00720c */ /* 0x008fc40003fc4070 */
[C---:B----4-:R-:W-:Y:S02]  /*19d30*/  ISETP.GT.U32.AND P1, PT, R29.reuse, R0, PT ;  /* 0x000000001d00720c */ /* 0x050fe40003f24070 */
[C---:B--2---:R-:W-:Y:S02]  /*19d40*/  ISETP.GT.U32.AND P2, PT, R29.reuse, R11, PT ;  /* 0x0000000b1d00720c */ /* 0x044fe40003f44070 */
[----:B------:R-:W-:-:S07]  /*19d50*/  ISETP.GT.U32.AND P3, PT, R29, R12, PT ;  /* 0x0000000c1d00720c */ /* 0x000fce0003f64070 */
        /* <DEDUP_REMOVED lines=8> */
[----:B------:R-:W-:-:S05]  /*19de0*/  ISETP.GT.U32.AND P3, PT, R29, R9, PT ;  /* 0x000000091d00720c */ /* 0x000fca0003f64070 */
        /* <DEDUP_REMOVED lines=8> */
[----:B------:R0:W-:Y:S04]  /*19e70*/  STL [R1+0x2f8], R4 ;  /* 0x0002f80401007387 */ /* 0x0001e80000100800 */
[----:B------:R-:W3:Y:S01]  /*19e80*/  LDL.LU R27, [R1+0x2ac] ;  /* 0x0002ac00011b7983 */ /* 0x000ee20000300800 */
[----:B------:R-:W-:-:S03]  /*19e90*/  @!P4 IMAD.IADD R10, R10, 0x1, -R29 ;  /* 0x000000010a0ac824 */ /* 0x000fc600078e0a1d */
[----:B------:R1:W-:Y:S04]  /*19ea0*/  STL [R1+0x2f0], R8 ;  /* 0x0002f00801007387 */ /* 0x0003e80000100800 */
[----:B------:R4:W-:Y:S04]  /*19eb0*/  STL [R1+0x2dc], R9 ;  /* 0x0002dc0901007387 */ /* 0x0009e80000100800 */
[----:B------:R-:W2:Y:S04]  /*19ec0*/  LDL.LU R2, [R1+0x2b0] ;  /* 0x0002b00001027983 */ /* 0x000ea80000300800 */
[----:B0-----:R-:W2:Y:S04]  /*19ed0*/  LDL.LU R4, [R1+0x2a8] ;  /* 0x0002a80001047983 */ /* 0x001ea80000300800 */
[----:B------:R0:W-:Y:S04]  /*19ee0*/  STL [R1+0x2e4], R10 ;  /* 0x0002e40a01007387 */ /* 0x0001e80000100800 */
[----:B-1----:R-:W2:Y:S01]  /*19ef0*/  LDL.LU R8, [R1+0x2a0] ;  /* 0x0002a00001087983 */ /* 0x002ea20000300800 */
[----:B------:R-:W-:-:S02]  /*19f00*/  ISETP.GT.U32.AND P0, PT, R29, R17, PT ;  /* 0x000000111d00720c */ /* 0x000fc40003f04070 */
[----:B-----5:R-:W-:Y:S01]  /*19f10*/  ISETP.GT.U32.AND P5, PT, R29, R14, PT ;  /* 0x0000000e1d00720c */ /* 0x020fe20003fa4070 */
[----:B----4-:R-:W4:Y:S10]  /*19f20*/  LDL.LU R9, [R1+0x28c] ;  /* 0x00028c0001097983 */ /* 0x010f340000300800 */
[--C-:B------:R-:W-:Y:S01]  /*19f30*/  @!P0 IMAD.IADD R17, R17, 0x1, -R29.reuse ;  /* 0x0000000111118824 */ /* 0x100fe200078e0a1d */
[----:B------:R-:W-:Y:S01]  /*19f40*/  ISETP.GT.U32.AND P0, PT, R29, R18, PT ;  /* 0x000000121d00720c */ /* 0x000fe20003f04070 */
[----:B------:R-:W-:-:S03]  /*19f50*/  @!P5 IMAD.IADD R14, R14, 0x1, -R29 ;  /* 0x000000010e0ed824 */ /* 0x000fc600078e0a1d */
[C---:B------:R-:W-:Y:S02]  /*19f60*/  ISETP.GT.U32.AND P5, PT, R29.reuse, R17, PT ;  /* 0x000000111d00720c */ /* 0x040fe40003fa4070 */
[----:B------:R-:W-:-:S07]  /*19f70*/  ISETP.GT.U32.AND P1, PT, R29, R0, PT ;  /* 0x000000001d00720c */ /* 0x000fce0003f24070 */
[--C-:B------:R-:W-:Y:S01]  /*19f80*/  @!P0 IMAD.IADD R18, R18, 0x1, -R29.reuse ;  /* 0x0000000112128824 */ /* 0x100fe200078e0a1d */
[C---:B------:R-:W-:Y:S02]  /*19f90*/  ISETP.GT.U32.AND P0, PT, R29.reuse, R26, PT ;  /* 0x0000001a1d00720c */ /* 0x040fe40003f04070 */
[----:B------:R-:W-:Y:S01]  /*19fa0*/  ISETP.GT.U32.AND P2, PT, R29, R11, PT ;  /* 0x0000000b1d00720c */ /* 0x000fe20003f44070 */
[--C-:B------:R-:W-:Y:S01]  /*19fb0*/  @!P5 IMAD.IADD R17, R17, 0x1, -R29.reuse ;  /* 0x000000011111d824 */ /* 0x100fe200078e0a1d */
[C---:B------:R-:W-:Y:S01]  /*19fc0*/  ISETP.GT.U32.AND P6, PT, R29.reuse, R18, PT ;  /* 0x000000121d00720c */ /* 0x040fe20003fc4070 */
[--C-:B------:R-:W-:Y:S01]  /*19fd0*/  @!P1 IMAD.IADD R0, R0, 0x1, -R29.reuse ;  /* 0x0000000100009824 */ /* 0x100fe200078e0a1d */
[----:B------:R-:W-:Y:S02]  /*19fe0*/  ISETP.GT.U32.AND P3, PT, R29, R12, PT ;  /* 0x0000000c1d00720c */ /* 0x000fe40003f64070 */
[----:B------:R1:W-:Y:S04]  /*19ff0*/  STL [R1+0x2e8], R17 ;  /* 0x0002e81101007387 */ /* 0x0003e80000100800 */
[----:B0-----:R-:W5:Y:S01]  /*1a000*/  LDL.LU R10, [R1+0x294] ;  /* 0x00029400010a7983 */ /* 0x001f620000300800 */
[----:B------:R-:W-:-:S02]  /*1a010*/  @!P0 IMAD.IADD R26, R26, 0x1, -R29 ;  /* 0x000000011a1a8824 */ /* 0x000fc400078e0a1d */
[--C-:B------:R-:W-:Y:S01]  /*1a020*/  @!P2 IMAD.IADD R11, R11, 0x1, -R29.reuse ;  /* 0x000000010b0ba824 */ /* 0x100fe200078e0a1d */
[----:B-1----:R-:W4:Y:S01]  /*1a030*/  LDL.LU R17, [R1+0x298] ;  /* 0x0002980001117983 */ /* 0x002f220000300800 */
[C---:B------:R-:W-:Y:S02]  /*1a040*/  ISETP.GT.U32.AND P0, PT, R29.reuse, R15, PT ;  /* 0x0000000f1d00720c */ /* 0x040fe40003f04070 */
[C---:B------:R-:W-:Y:S01]  /*1a050*/  ISETP.GT.U32.AND P1, PT, R29.reuse, R3, PT ;  /* 0x000000031d00720c */ /* 0x040fe20003f24070 */
[----:B------:R-:W-:Y:S01]  /*1a060*/  @!P6 IMAD.IADD R18, R18, 0x1, -R29 ;  /* 0x000000011212e824 */ /* 0x000fe200078e0a1d */
[C---:B------:R-:W-:Y:S02]  /*1a070*/  ISETP.GT.U32.AND P2, PT, R29.reuse, R5, PT ;  /* 0x000000051d00720c */ /* 0x040fe40003f44070 */
[----:B------:R-:W-:-:S07]  /*1a080*/  ISETP.GT.U32.AND P4, PT, R29, R13, PT ;  /* 0x0000000d1d00720c */ /* 0x000fce0003f84070 */
[--C-:B------:R-:W-:Y:S01]  /*1a090*/  @!P0 IMAD.IADD R15, R15, 0x1, -R29.reuse ;  /* 0x000000010f0f8824 */ /* 0x100fe200078e0a1d */
[----:B------:R-:W-:Y:S01]  /*1a0a0*/  ISETP.GT.U32.AND P5, PT, R29, R14, PT ;  /* 0x0000000e1d00720c */ /* 0x000fe20003fa4070 */
[--C-:B------:R-:W-:Y:S02]  /*1a0b0*/  @!P3 IMAD.IADD R12, R12, 0x1, -R29.reuse ;  /* 0x000000010c0cb824 */ /* 0x100fe400078e0a1d */
[--C-:B------:R-:W-:Y:S01]  /*1a0c0*/  @!P1 IMAD.IADD R3, R3, 0x1, -R29.reuse ;  /* 0x0000000103039824 */ /* 0x100fe200078e0a1d */
[----:B------:R-:W-:Y:S01]  /*1a0d0*/  ISETP.GT.U32.AND P3, PT, R29, R6, PT ;  /* 0x000000061d00720c */ /* 0x000fe20003f64070 */
[--C-:B------:R-:W-:Y:S01]  /*1a0e0*/  @!P2 IMAD.IADD R5, R5, 0x1, -R29.reuse ;  /* 0x000000010505a824 */ /* 0x100fe200078e0a1d */
[----:B------:R-:W-:Y:S01]  /*1a0f0*/  STL [R1+0x2e0], R26 ;  /* 0x0002e01a01007387 */ /* 0x000fe20000100800 */
[----:B------:R-:W-:-:S03]  /*1a100*/  @!P4 IMAD.IADD R13, R13, 0x1, -R29 ;  /* 0x000000010d0dc824 */ /* 0x000fc600078e0a1d */
[----:B------:R-:W-:Y:S03]  /*1a110*/  STL [R1+0x2c4], R0 ;  /* 0x0002c40001007387 */ /* 0x000fe60000100800 */
[--C-:B------:R-:W-:Y:S01]  /*1a120*/  @!P5 IMAD.IADD R14, R14, 0x1, -R29.reuse ;  /* 0x000000010e0ed824 */ /* 0x100fe200078e0a1d */
[----:B------:R-:W-:Y:S03]  /*1a130*/  STL [R1+0x2cc], R11 ;  /* 0x0002cc0b01007387 */ /* 0x000fe60000100800 */
[----:B------:R-:W-:Y:S01]  /*1a140*/  @!P3 IMAD.IADD R6, R6, 0x1, -R29 ;  /* 0x000000010606b824 */ /* 0x000fe200078e0a1d */
[----:B------:R-:W-:Y:S04]  /*1a150*/  STL [R1+0x2d4], R12 ;  /* 0x0002d40c01007387 */ /* 0x000fe80000100800 */
        /* <DEDUP_REMOVED lines=9> */
[C---:B--2---:R-:W-:Y:S02]  /*1a1f0*/  ISETP.GT.U32.AND P0, PT, R29.reuse, R2, PT ;  /* 0x000000021d00720c */ /* 0x044fe40003f04070 */
[----:B------:R-:W-:-:S09]  /*1a200*/  ISETP.GT.U32.AND P1, PT, R29, R4, PT ;  /* 0x000000041d00720c */ /* 0x000fd20003f24070 */
[--C-:B------:R-:W-:Y:S01]  /*1a210*/  @!P6 IMAD.IADD R27, R27, 0x1, -R29.reuse ;  /* 0x000000011b1be824 */ /* 0x100fe200078e0a1d */
[C---:B------:R-:W-:Y:S02]  /*1a220*/  ISETP.GT.U32.AND P6, PT, R29.reuse, R15, PT ;  /* 0x0000000f1d00720c */ /* 0x040fe40003fc4070 */
[C---:B------:R-:W-:Y:S01]  /*1a230*/  ISETP.GT.U32.AND P2, PT, R29.reuse, R8, PT ;  /* 0x000000081d00720c */ /* 0x040fe20003f44070 */
        /* <DEDUP_REMOVED lines=10> */
[----:B0-----:R-:W2:Y:S07]  /*1a2e0*/  LDL.LU R15, [R1+0x280] ;  /* 0x00028000010f7983 */ /* 0x001eae0000300800 */
[----:B------:R-:W-:Y:S01]  /*1a2f0*/  @!P2 IMAD.IADD R6, R6, 0x1, -R29 ;  /* 0x000000010606a824 */ /* 0x000fe200078e0a1d */
[----:B------:R-:W3:Y:S04]  /*1a300*/  LDL.LU R0, [R1+0x278] ;  /* 0x0002780001007983 */ /* 0x000ee80000300800 */
[----:B------:R0:W-:Y:S04]  /*1a310*/  STL [R1+0x2bc], R3 ;  /* 0x0002bc0301007387 */ /* 0x0001e80000100800 */
[----:B------:R1:W-:Y:S04]  /*1a320*/  STL [R1+0x2c0], R5 ;  /* 0x0002c00501007387 */ /* 0x0003e80000100800 */
[----:B0-----:R-:W2:Y:S04]  /*1a330*/  LDL.LU R3, [R1+0x264] ;  /* 0x0002640001037983 */ /* 0x001ea80000300800 */
[----:B-1----:R-:W2:Y:S04]  /*1a340*/  LDL.LU R5, [R1+0x26c] ;  /* 0x00026c0001057983 */ /* 0x002ea80000300800 */
[----:B------:R0:W-:Y:S04]  /*1a350*/  STL [R1+0x2b8], R6 ;  /* 0x0002b80601007387 */ /* 0x0001e80000100800 */
[----:B0-----:R-:W2:Y:S01]  /*1a360*/  LDL.LU R6, [R1+0x270] ;  /* 0x0002700001067983 */ /* 0x001ea20000300800 */
[----:B------:R-:W-:-:S02]  /*1a370*/  ISETP.GT.U32.AND P4, PT, R29, R7, PT ;  /* 0x000000071d00720c */ /* 0x000fc40003f84070 */
[C---:B------:R-:W-:Y:S02]  /*1a380*/  ISETP.GT.U32.AND P5, PT, R29.reuse, R16, PT ;  /* 0x000000101d00720c */ /* 0x040fe40003fa4070 */
[----:B----4-:R-:W-:-:S09]  /*1a390*/  ISETP.GT.U32.AND P3, PT, R29, R9, PT ;  /* 0x000000091d00720c */ /* 0x010fd20003f64070 */
[--C-:B------:R-:W-:Y:S01]  /*1a3a0*/  @!P4 IMAD.IADD R7, R7, 0x1, -R29.reuse ;  /* 0x000000010707c824 */ /* 0x100fe200078e0a1d */
[C---:B-----5:R-:W-:Y:S01]  /*1a3b0*/  ISETP.GT.U32.AND P4, PT, R29.reuse, R10, PT ;  /* 0x0000000a1d00720c */ /* 0x060fe20003f84070 */
[--C-:B------:R-:W-:Y:S01]  /*1a3c0*/  @!P5 IMAD.IADD R16, R16, 0x1, -R29.reuse ;  /* 0x000000011010d824 */ /* 0x100fe200078e0a1d */
[----:B------:R-:W-:Y:S01]  /*1a3d0*/  ISETP.GT.U32.AND P5, PT, R29, R17, PT ;  /* 0x000000111d00720c */ /* 0x000fe20003fa4070 */
[----:B------:R-:W-:Y:S01]  /*1a3e0*/  @!P3 IMAD.IADD R9, R9, 0x1, -R29 ;  /* 0x000000010909b824 */ /* 0x000fe200078e0a1d */
[C---:B------:R-:W-:Y:S02]  /*1a3f0*/  ISETP.GT.U32.AND P3, PT, R29.reuse, R7, PT ;  /* 0x000000071d00720c */ /* 0x040fe40003f64070 */
[----:B------:R-:W-:-:S07]  /*1a400*/  ISETP.GT.U32.AND P0, PT, R29, R2, PT ;  /* 0x000000021d00720c */ /* 0x000fce0003f04070 */
[--C-:B------:R-:W-:Y:S01]  /*1a410*/  @!P4 IMAD.IADD R10, R10, 0x1, -R29.reuse ;  /* 0x000000010a0ac824 */ /* 0x100fe200078e0a1d */
[----:B------:R-:W-:Y:S01]  /*1a420*/  ISETP.GT.U32.AND P4, PT, R29, R16, PT ;  /* 0x000000101d00720c */ /* 0x000fe20003f84070 */
[--C-:B------:R-:W-:Y:S01]  /*1a430*/  @!P5 IMAD.IADD R17, R17, 0x1, -R29.reuse ;  /* 0x000000011111d824 */ /* 0x100fe200078e0a1d */
        /* <DEDUP_REMOVED lines=9> */
[C---:B------:R-:W-:Y:S01]  /*1a4d0*/  ISETP.GT.U32.AND P2, PT, R29.reuse, R8, PT ;  /* 0x000000081d00720c */ /* 0x040fe20003f44070 */
[----:B------:R0:W-:Y:S01]  /*1a4e0*/  STL [R1+0x29c], R7 ;  /* 0x00029c0701007387 */ /* 0x0001e20000100800 */
[----:B------:R-:W-:Y:S01]  /*1a4f0*/  @!P1 IMAD.IADD R4, R4, 0x1, -R29 ;  /* 0x0000000104049824 */ /* 0x000fe200078e0a1d */
[----:B------:R-:W-:-:S02]  /*1a500*/  ISETP.GT.U32.AND P1, PT, R29, R12, PT ;  /* 0x0000000c1d00720c */ /* 0x000fc40003f24070 */
[----:B0-----:R-:W4:Y:S02]  /*1a510*/  LDL.LU R7, [R1+0x268] ;  /* 0x0002680001077983 */ /* 0x001f240000300800 */
[--C-:B------:R-:W-:Y:S01]  /*1a520*/  @!P4 IMAD.IADD R17, R17, 0x1, -R29.reuse ;  /* 0x000000011111c824 */ /* 0x100fe200078e0a1d */
[----:B------:R-:W-:Y:S01]  /*1a530*/  ISETP.GT.U32.AND P3, PT, R29, R9, PT ;  /* 0x000000091d00720c */ /* 0x000fe20003f64070 */
[--C-:B------:R-:W-:Y:S01]  /*1a540*/  @!P5 IMAD.IADD R18, R18, 0x1, -R29.reuse ;  /* 0x000000011212d824 */ /* 0x100fe200078e0a1d */
[----:B------:R0:W-:Y:S01]  /*1a550*/  STL [R1+0x2a4], R16 ;  /* 0x0002a41001007387 */ /* 0x0001e20000100800 */
[--C-:B------:R-:W-:Y:S01]  /*1a560*/  @!P0 IMAD.IADD R11, R11, 0x1, -R29.reuse ;  /* 0x000000010b0b8824 */ /* 0x100fe200078e0a1d */
[C---:B------:R-:W-:Y:S01]  /*1a570*/  ISETP.GT.U32.AND P6, PT, R29.reuse, R10, PT ;  /* 0x0000000a1d00720c */ /* 0x040fe20003fc4070 */
[--C-:B------:R-:W-:Y:S01]  /*1a580*/  @!P2 IMAD.IADD R8, R8, 0x1, -R29.reuse ;  /* 0x000000010808a824 */ /* 0x100fe200078e0a1d */
[----:B------:R-:W-:Y:S01]  /*1a590*/  ISETP.GT.U32.AND P2, PT, R29, R13, PT ;  /* 0x0000000d1d00720c */ /* 0x000fe20003f44070 */
[----:B0-----:R-:W5:Y:S01]  /*1a5a0*/  LDL.LU R16, [R1+0x254] ;  /* 0x0002540001107983 */ /* 0x001f620000300800 */
[----:B------:R-:W-:-:S05]  /*1a5b0*/  @!P1 IMAD.IADD R12, R12, 0x1, -R29 ;  /* 0x000000010c0c9824 */ /* 0x000fca00078e0a1d */
[--C-:B------:R-:W-:Y:S01]  /*1a5c0*/  @!P3 IMAD.IADD R9, R9, 0x1, -R29.reuse ;  /* 0x000000010909b824 */ /* 0x100fe200078e0a1d */
[----:B------:R-:W-:Y:S03]  /*1a5d0*/  STL [R1+0x2ac], R27 ;  /* 0x0002ac1b01007387 */ /* 0x000fe60000100800 */
[--C-:B------:R-:W-:Y:S02]  /*1a5e0*/  @!P6 IMAD.IADD R10, R10, 0x1, -R29.reuse ;  /* 0x000000010a0ae824 */ /* 0x100fe400078e0a1d */
[----:B------:R-:W-:Y:S01]  /*1a5f0*/  @!P2 IMAD.IADD R13, R13, 0x1, -R29 ;  /* 0x000000010d0da824 */ /* 0x000fe200078e0a1d */
        /* <DEDUP_REMOVED lines=16> */
[----:B------:R-:W-:Y:S01]  /*1a700*/  ISETP.GT.U32.AND P1, PT, R29, R6, PT ;  /* 0x000000061d00720c */ /* 0x000fe20003f24070 */
[--C-:B------:R-:W-:Y:S01]  /*1a710*/  @!P5 IMAD.IADD R3, R3, 0x1, -R29.reuse ;  /* 0x000000010303d824 */ /* 0x100fe200078e0a1d */
[----:B------:R-:W-:Y:S01]  /*1a720*/  ISETP.GT.U32.AND P5, PT, R29, R11, PT ;  /* 0x0000000b1d00720c */ /* 0x000fe20003fa4070 */
        /* <DEDUP_REMOVED lines=13> */
[----:B------:R-:W2:Y:S04]  /*1a800*/  LDL.LU R2, [R1+0x240] ;  /* 0x0002400001027983 */ /* 0x000ea80000300800 */
[----:B0-----:R-:W2:Y:S04]  /*1a810*/  LDL.LU R11, [R1+0x224] ;  /* 0x00022400010b7983 */ /* 0x001ea80000300800 */
[----:B------:R0:W-:Y:S04]  /*1a820*/  STL [R1+0x284], R13 ;  /* 0x0002840d01007387 */ /* 0x0001e80000100800 */
[----:B-1----:R-:W2:Y:S04]  /*1a830*/  LDL.LU R12, [R1+0x22c] ;  /* 0x00022c00010c7983 */ /* 0x002ea80000300800 */
[----:B0-----:R-:W2:Y:S01]  /*1a840*/  LDL.LU R13, [R1+0x234] ;  /* 0x00023400010d7983 */ /* 0x001ea20000300800 */
[----:B------:R-:W-:-:S02]  /*1a850*/  ISETP.GT.U32.AND P3, PT, R29, R14, PT ;  /* 0x0000000e1d00720c */ /* 0x000fc40003f64070 */
[C---:B------:R-:W-:Y:S02]  /*1a860*/  ISETP.GT.U32.AND P6, PT, R29.reuse, R15, PT ;  /* 0x0000000f1d00720c */ /* 0x040fe40003fc4070 */
[----:B----4-:R-:W-:-:S09]  /*1a870*/  ISETP.GT.U32.AND P2, PT, R29, R7, PT ;  /* 0x000000071d00720c */ /* 0x010fd20003f44070 */
[--C-:B------:R-:W-:Y:S01]  /*1a880*/  @!P3 IMAD.IADD R14, R14, 0x1, -R29.reuse ;  /* 0x000000010e0eb824 */ /* 0x100fe200078e0a1d */
[----:B------:R-:W-:Y:S01]  /*1a890*/  ISETP.GT.U32.AND P3, PT, R29, R22, PT ;  /* 0x000000161d00720c */ /* 0x000fe20003f64070 */
[--C-:B------:R-:W-:Y:S01]  /*1a8a0*/  @!P6 IMAD.IADD R15, R15, 0x1, -R29.reuse ;  /* 0x000000010f0fe824 */ /* 0x100fe200078e0a1d */
[----:B-----5:R-:W-:Y:S01]  /*1a8b0*/  ISETP.GT.U32.AND P6, PT, R29, R16, PT ;  /* 0x000000101d00720c */ /* 0x020fe20003fc4070 */
[----:B------:R-:W-:Y:S01]  /*1a8c0*/  @!P2 IMAD.IADD R7, R7, 0x1, -R29 ;  /* 0x000000010707a824 */ /* 0x000fe200078e0a1d */
[C---:B------:R-:W-:Y:S02]  /*1a8d0*/  ISETP.GT.U32.AND P2, PT, R29.reuse, R14, PT ;  /* 0x0000000e1d00720c */ /* 0x040fe40003f44070 */
[C---:B------:R-:W-:Y:S02]  /*1a8e0*/  ISETP.GT.U32.AND P4, PT, R29.reuse, R0, PT ;  /* 0x000000001d00720c */ /* 0x040fe40003f84070 */
[----:B------:R-:W-:-:S05]  /*1a8f0*/  ISETP.GT.U32.AND P5, PT, R29, R3, PT ;  /* 0x000000031d00720c */ /* 0x000fca0003fa4070 */
[--C-:B------:R-:W-:Y:S01]  /*1a900*/  @!P3 IMAD.IADD R22, R22, 0x1, -R29.reuse ;  /* 0x000000011616b824 */ /* 0x100fe200078e0a1d */
[C---:B------:R-:W-:Y:S01]  /*1a910*/  ISETP.GT.U32.AND P3, PT, R29.reuse, R15, PT ;  /* 0x0000000f1d00720c */ /* 0x040fe20003f64070 */
[--C-:B------:R-:W-:Y:S01]  /*1a920*/  @!P6 IMAD.IADD R16, R16, 0x1, -R29.reuse ;  /* 0x000000011010e824 */ /* 0x100fe200078e0a1d */
[C---:B------:R-:W-:Y:S01]  /*1a930*/  ISETP.GT.U32.AND P0, PT, R29.reuse, R5, PT ;  /* 0x000000051d00720c */ /* 0x040fe20003f04070 */
[--C-:B------:R-:W-:Y:S02]  /*1a940*/  @!P2 IMAD.IADD R14, R14, 0x1, -R29.reuse ;  /* 0x000000010e0ea824 */ /* 0x100fe400078e0a1d */
[--C-:B------:R-:W-:Y:S01]  /*1a950*/  @!P4 IMAD.IADD R0, R0, 0x1, -R29.reuse ;  /* 0x000000010000c824 */ /* 0x100fe200078e0a1d */
[----:B------:R-:W-:Y:S01]  /*1a960*/  ISETP.GT.U32.AND P1, PT, R29, R6, PT ;  /* 0x000000061d00720c */ /* 0x000fe20003f24070 */
[----:B------:R-:W-:-:S06]  /*1a970*/  @!P5 IMAD.IADD R3, R3, 0x1, -R29 ;  /* 0x000000010303d824 */ /* 0x000fcc00078e0a1d */
[--C-:B------:R-:W-:Y:S01]  /*1a980*/  @!P3 IMAD.IADD R15, R15, 0x1, -R29.reuse ;  /* 0x000000010f0fb824 */ /* 0x100fe200078e0a1d */
[C---:B------:R-:W-:Y:S01]  /*1a990*/  ISETP.GT.U32.AND P3, PT, R29.reuse, R16, PT ;  /* 0x000000101d00720c */ /* 0x040fe20003f64070 */
[----:B------:R0:W-:Y:S01]  /*1a9a0*/  STL [R1+0x288], R14 ;  /* 0x0002880e01007387 */ /* 0x0001e20000100800 */
[----:B------:R-:W-:Y:S01]  /*1a9b0*/  ISETP.GT.U32.AND P4, PT, R29, R17, PT ;  /* 0x000000111d00720c */ /* 0x000fe20003f84070 */
[----:B------:R-:W-:Y:S01]  /*1a9c0*/  @!P0 IMAD.IADD R5, R5, 0x1, -R29 ;  /* 0x0000000105058824 */ /* 0x000fe200078e0a1d */
[C---:B------:R-:W-:Y:S01]  /*1a9d0*/  ISETP.GT.U32.AND P5, PT, R29.reuse, R4, PT ;  /* 0x000000041d00720c */ /* 0x040fe20003fa4070 */
[----:B0-----:R-:W4:Y:S01]  /*1a9e0*/  LDL.LU R14, [R1+0x238] ;  /* 0x00023800010e7983 */ /* 0x001f220000300800 */
[----:B------:R-:W-:-:S07]  /*1a9f0*/  ISETP.GT.U32.AND P0, PT, R29, R8, PT ;  /* 0x000000081d00720c */ /* 0x000fce0003f04070 */
[--C-:B------:R-:W-:Y:S01]  /*1aa00*/  @!P3 IMAD.IADD R16, R16, 0x1, -R29.reuse ;  /* 0x000000011010b824 */ /* 0x100fe200078e0a1d */
[C---:B------:R-:W-:Y:S01]  /*1aa10*/  ISETP.GT.U32.AND P6, PT, R29.reuse, R22, PT ;  /* 0x000000161d00720c */ /* 0x040fe20003fc4070 */
[----:B------:R0:W-:Y:S01]  /*1aa20*/  STL [R1+0x280], R15 ;  /* 0x0002800f01007387 */ /* 0x0001e20000100800 */
[----:B------:R-:W-:Y:S01]  /*1aa30*/  ISETP.GT.U32.AND P2, PT, R29, R7, PT ;  /* 0x000000071d00720c */ /* 0x000fe20003f44070 */
[--C-:B------:R-:W-:Y:S02]  /*1aa40*/  @!P4 IMAD.IADD R17, R17, 0x1, -R29.reuse ;  /* 0x000000011111c824 */ /* 0x100fe400078e0a1d */
[--C-:B------:R-:W-:Y:S01]  /*1aa50*/  @!P1 IMAD.IADD R6, R6, 0x1, -R29.reuse ;  /* 0x0000000106069824 */ /* 0x100fe200078e0a1d */
[----:B------:R-:W-:Y:S01]  /*1aa60*/  ISETP.GT.U32.AND P1, PT, R29, R9, PT ;  /* 0x000000091d00720c */ /* 0x000fe20003f24070 */
[--C-:B------:R-:W-:Y:S01]  /*1aa70*/  @!P5 IMAD.IADD R4, R4, 0x1, -R29.reuse ;  /* 0x000000010404d824 */ /* 0x100fe200078e0a1d */
[----:B0-----:R-:W5:Y:S01]  /*1aa80*/  LDL.LU R15, [R1+0x230] ;  /* 0x00023000010f7983 */ /* 0x001f620000300800 */
[----:B------:R-:W-:-:S04]  /*1aa90*/  @!P0 IMAD.IADD R8, R8, 0x1, -R29 ;  /* 0x0000000108088824 */ /* 0x000fc800078e0a1d */
[--C-:B------:R-:W-:Y:S01]  /*1aaa0*/  @!P6 IMAD.IADD R22, R22, 0x1, -R29.reuse ;  /* 0x000000011616e824 */ /* 0x100fe200078e0a1d */
[----:B------:R-:W-:Y:S01]  /*1aab0*/  STL [R1+0x278], R0 ;  /* 0x0002780001007387 */ /* 0x000fe20000100800 */
[----:B------:R-:W-:-:S03]  /*1aac0*/  @!P2 IMAD.IADD R7, R7, 0x1, -R29 ;  /* 0x000000010707a824 */ /* 0x000fc600078e0a1d */
[----:B------:R-:W-:Y:S01]  /*1aad0*/  STL [R1+0x264], R3 ;  /* 0x0002640301007387 */ /* 0x000fe20000100800 */
[--C-:B------:R-:W-:Y:S01]  /*1aae0*/  @!P1 IMAD.IADD R9, R9, 0x1, -R29.reuse ;  /* 0x0000000109099824 */ /* 0x100fe200078e0a1d */
[----:B------:R-:W-:Y:S02]  /*1aaf0*/  ISETP.GT.U32.AND P2, PT, R29, R10, PT ;  /* 0x0000000a1d00720c */ /* 0x000fe40003f44070 */
[----:B------:R-:W-:Y:S04]  /*1ab00*/  STL [R1+0x26c], R5 ;  /* 0x00026c0501007387 */ /* 0x000fe80000100800 */
[----:B------:R-:W-:Y:S04]  /*1ab10*/  STL [R1+0x270], R6 ;  /* 0x0002700601007387 */ /* 0x000fe80000100800 */
[----:B------:R0:W-:Y:S04]  /*1ab20*/  STL [R1+0x24c], R22 ;  /* 0x00024c1601007387 */ /* 0x0001e80000100800 */
[----:B------:R-:W-:Y:S04]  /*1ab30*/  STL [R1+0x268], R7 ;  /* 0x0002680701007387 */ /* 0x000fe80000100800 */
[----:B0-----:R-:W5:Y:S04]  /*1ab40*/  LDL R22, [R1+0x3410] ;  /* 0x0034100001167983 */ /* 0x001f680000100800 */
[----:B------:R0:W-:Y:S01]  /*1ab50*/  STL [R1+0x254], R16 ;  /* 0x0002541001007387 */ /* 0x0001e20000100800 */
[----:B------:R-:W-:-:S03]  /*1ab60*/  @!P2 IMAD.IADD R10, R10, 0x1, -R29 ;  /* 0x000000010a0aa824 */ /* 0x000fc600078e0a1d */
[----:B0-----:R-:W5:Y:S04]  /*1ab70*/  LDL.LU R16, [R1+0x228] ;  /* 0x0002280001107983 */ /* 0x001f680000300800 */
[----:B------:R-:W5:Y:S04]  /*1ab80*/  LDL.LU R3, [R1+0x214] ;  /* 0x0002140001037983 */ /* 0x000f680000300800 */
[----:B------:R-:W5:Y:S04]  /*1ab90*/  LDL.LU R5, [R1+0x21c] ;  /* 0x00021c0001057983 */ /* 0x000f680000300800 */
[----:B------:R-:W5:Y:S04]  /*1aba0*/  LDL.LU R6, [R1+0x220] ;  /* 0x0002200001067983 */ /* 0x000f680000300800 */
[----:B------:R-:W5:Y:S01]  /*1abb0*/  LDL.LU R7, [R1+0x218] ;  /* 0x0002180001077983 */ /* 0x000f620000300800 */
[----:B---3--:R-:W-:-:S02]  /*1abc0*/  ISETP.GT.U32.AND P3, PT, R29, R27, PT ;  /* 0x0000001b1d00720c */ /* 0x008fc40003f64070 */
[C---:B--2---:R-:W-:Y:S02]  /*1abd0*/  ISETP.GT.U32.AND P4, PT, R29.reuse, R2, PT ;  /* 0x000000021d00720c */ /* 0x044fe40003f84070 */
[----:B------:R-:W-:-:S09]  /*1abe0*/  ISETP.GT.U32.AND P5, PT, R29, R11, PT ;  /* 0x0000000b1d00720c */ /* 0x000fd20003fa4070 */
[--C-:B------:R-:W-:Y:S01]  /*1abf0*/  @!P3 IMAD.IADD R27, R27, 0x1, -R29.reuse ;  /* 0x000000011b1bb824 */ /* 0x100fe200078e0a1d */
[C---:B------:R-:W-:Y:S02]  /*1ac00*/  ISETP.GT.U32.AND P3, PT, R29.reuse, R17, PT ;  /* 0x000000111d00720c */ /* 0x040fe40003f64070 */
[C---:B------:R-:W-:Y:S01]  /*1ac10*/  ISETP.GT.U32.AND P0, PT, R29.reuse, R12, PT ;  /* 0x0000000c1d00720c */ /* 0x040fe20003f04070 */
        /* <DEDUP_REMOVED lines=15> */
[----:B------:R-:W3:Y:S04]  /*1ad10*/  LDL.LU R0, [R1+0x204] ;  /* 0x0002040001007983 */ /* 0x000ee80000300800 */
[----:B------:R0:W-:Y:S04]  /*1ad20*/  STL [R1+0x260], R4 ;  /* 0x0002600401007387 */ /* 0x0001e80000100800 */
[----:B------:R1:W-:Y:S04]  /*1ad30*/  STL [R1+0x258], R8 ;  /* 0x0002580801007387 */ /* 0x0003e80000100800 */
[----:B0-----:R-:W2:Y:S04]  /*1ad40*/  LDL.LU R4, [R1+0x20c] ;  /* 0x00020c0001047983 */ /* 0x001ea80000300800 */
[----:B-1----:R-:W2:Y:S04]  /*1ad50*/  LDL.LU R8, [R1+0x210] ;  /* 0x0002100001087983 */ /* 0x002ea80000300800 */
[----:B------:R0:W-:Y:S01]  /*1ad60*/  STL [R1+0x250], R9 ;  /* 0x0002500901007387 */ /* 0x0001e20000100800 */
[----:B------:R-:W-:-:S03]  /*1ad70*/  @!P1 IMAD.IADD R10, R10, 0x1, -R29 ;  /* 0x000000010a0a9824 */ /* 0x000fc600078e0a1d */
[----:B0-----:R-:W2:Y:S04]  /*1ad80*/  LDL.LU R9, [R1+0x208] ;  /* 0x0002080001097983 */ /* 0x001ea80000300800 */
[----:B------:R0:W-:Y:S04]  /*1ad90*/  STL [R1+0x23c], R10 ;  /* 0x00023c0a01007387 */ /* 0x0001e80000100800 */
[----:B0-----:R-:W2:Y:S01]  /*1ada0*/  LDL.LU R10, [R1+0x200] ;  /* 0x00020000010a7983 */ /* 0x001ea20000300800 */
[C---:B------:R-:W-:Y:S02]  /*1adb0*/  ISETP.GT.U32.AND P6, PT, R29.reuse, R18, PT ;  /* 0x000000121d00720c */ /* 0x040fe40003fc4070 */
[----:B----4-:R-:W-:-:S02]  /*1adc0*/  ISETP.GT.U32.AND P2, PT, R29, R14, PT ;  /* 0x0000000e1d00720c */ /* 0x010fc40003f44070 */
[----:B------:R-:W-:-:S09]  /*1add0*/  ISETP.GT.U32.AND P3, PT, R29, R27, PT ;  /* 0x0000001b1d00720c */ /* 0x000fd20003f64070 */
[--C-:B------:R-:W-:Y:S01]  /*1ade0*/  @!P6 IMAD.IADD R18, R18, 0x1, -R29.reuse ;  /* 0x000000011212e824 */ /* 0x100fe200078e0a1d */
[----:B-----5:R-:W-:Y:S01]  /*1adf0*/  ISETP.GT.U32.AND P6, PT, R29, R15, PT ;  /* 0x0000000f1d00720c */ /* 0x020fe20003fc4070 */
[----:B------:R-:W-:-:S03]  /*1ae00*/  @!P2 IMAD.IADD R14, R14, 0x1, -R29 ;  /* 0x000000010e0ea824 */ /* 0x000fc600078e0a1d */
[C---:B------:R-:W-:Y:S02]  /*1ae10*/  ISETP.GT.U32.AND P2, PT, R29.reuse, R18, PT ;  /* 0x000000121d00720c */ /* 0x040fe40003f44070 */
[C---:B------:R-:W-:Y:S02]  /*1ae20*/  ISETP.GT.U32.AND P4, PT, R29.reuse, R2, PT ;  /* 0x000000021d00720c */ /* 0x040fe40003f84070 */
[----:B------:R-:W-:-:S05]  /*1ae30*/  ISETP.GT.U32.AND P5, PT, R29, R11, PT ;  /* 0x0000000b1d00720c */ /* 0x000fca0003fa4070 */
[--C-:B------:R-:W-:Y:S01]  /*1ae40*/  @!P6 IMAD.IADD R15, R15, 0x1, -R29.reuse ;  /* 0x000000010f0fe824 */ /* 0x100fe200078e0a1d */
[----:B------:R-:W-:Y:S01]  /*1ae50*/  ISETP.GT.U32.AND P0, PT, R29, R12, PT ;  /* 0x0000000c1d00720c */ /* 0x000fe20003f04070 */
[--C-:B------:R-:W-:Y:S02]  /*1ae60*/  @!P3 IMAD.IADD R27, R27, 0x1, -R29.reuse ;  /* 0x000000011b1bb824 */ /* 0x100fe400078e0a1d */
[--C-:B------:R-:W-:Y:S01]  /*1ae70*/  @!P2 IMAD.IADD R18, R18, 0x1, -R29.reuse ;  /* 0x000000011212a824 */ /* 0x100fe200078e0a1d */
[----:B------:R-:W-:Y:S01]  /*1ae80*/  ISETP.GT.U32.AND P2, PT, R29, R15, PT ;  /* 0x0000000f1d00720c */ /* 0x000fe20003f44070 */
[--C-:B------:R-:W-:Y:S02]  /*1ae90*/  @!P4 IMAD.IADD R2, R2, 0x1, -R29.reuse ;  /* 0x000000010202c824 */ /* 0x100fe400078e0a1d */
[----:B------:R-:W-:Y:S01]  /*1aea0*/  @!P5 IMAD.IADD R11, R11, 0x1, -R29 ;  /* 0x000000010b0bd824 */ /* 0x000fe200078e0a1d */
[C---:B------:R-:W-:Y:S01]  /*1aeb0*/  ISETP.GT.U32.AND P3, PT, R29.reuse, R16, PT ;  /* 0x000000101d00720c */ /* 0x040fe20003f64070 */
[----:B------:R0:W-:Y:S01]  /*1aec0*/  STL [R1+0x244], R18 ;  /* 0x0002441201007387 */ /* 0x0001e20000100800 */
[----:B------:R-:W-:-:S02]  /*1aed0*/  ISETP.GT.U32.AND P4, PT, R29, R3, PT ;  /* 0x000000031d00720c */ /* 0x000fc40003f84070 */
[----:B------:R-:W-:Y:S01]  /*1aee0*/  ISETP.GT.U32.AND P5, PT, R29, R5, PT ;  /* 0x000000051d00720c */ /* 0x000fe20003fa4070 */
[----:B0-----:R-:W4:Y:S04]  /*1aef0*/  LDL.LU R18, [R1+0x1ec] ;  /* 0x0001ec0001127983 */ /* 0x001f280000300800 */
[--C-:B------:R-:W-:Y:S02]  /*1af00*/  @!P2 IMAD.IADD R15, R15, 0x1, -R29.reuse ;  /* 0x000000010f0fa824 */ /* 0x100fe400078e0a1d */
[--C-:B------:R-:W-:Y:S01]  /*1af10*/  @!P0 IMAD.IADD R12, R12, 0x1, -R29.reuse ;  /* 0x000000010c0c8824 */ /* 0x100fe200078e0a1d */
[C---:B------:R-:W-:Y:S01]  /*1af20*/  ISETP.GT.U32.AND P0, PT, R29.reuse, R6, PT ;  /* 0x000000061d00720c */ /* 0x040fe20003f04070 */
[--C-:B------:R-:W-:Y:S01]  /*1af30*/  @!P3 IMAD.IADD R16, R16, 0x1, -R29.reuse ;  /* 0x000000011010b824 */ /* 0x100fe200078e0a1d */
[----:B------:R-:W-:Y:S01]  /*1af40*/  ISETP.GT.U32.AND P1, PT, R29, R13, PT ;  /* 0x0000000d1d00720c */ /* 0x000fe20003f24070 */
[--C-:B------:R-:W-:Y:S01]  /*1af50*/  @!P4 IMAD.IADD R3, R3, 0x1, -R29.reuse ;  /* 0x000000010303c824 */ /* 0x100fe200078e0a1d */
[----:B------:R-:W-:Y:S01]  /*1af60*/  ISETP.GT.U32.AND P6, PT, R29, R14, PT ;  /* 0x0000000e1d00720c */ /* 0x000fe20003fc4070 */
[--C-:B------:R-:W-:Y:S01]  /*1af70*/  @!P5 IMAD.IADD R5, R5, 0x1, -R29.reuse ;  /* 0x000000010505d824 */ /* 0x100fe200078e0a1d */
[----:B------:R-:W-:Y:S07]  /*1af80*/  STL [R1+0x248], R27 ;  /* 0x0002481b01007387 */ /* 0x000fee0000100800 */
[----:B------:R-:W-:-:S02]  /*1af90*/  @!P0 IMAD.IADD R6, R6, 0x1, -R29 ;  /* 0x0000000106068824 */ /* 0x000fc400078e0a1d */
[--C-:B------:R-:W-:Y:S01]  /*1afa0*/  @!P1 IMAD.IADD R13, R13, 0x1, -R29.reuse ;  /* 0x000000010d0d9824 */ /* 0x100fe200078e0a1d */
[----:B------:R-:W-:Y:S01]  /*1afb0*/  ISETP.GT.U32.AND P1, PT, R29, R7, PT ;  /* 0x000000071d00720c */ /* 0x000fe20003f24070 */
[----:B------:R-:W-:Y:S01]  /*1afc0*/  STL [R1+0x240], R2 ;  /* 0x0002400201007387 */ /* 0x000fe20000100800 */
[----:B------:R-:W-:-:S03]  /*1afd0*/  @!P6 IMAD.IADD R14, R14, 0x1, -R29 ;  /* 0x000000010e0ee824 */ /* 0x000fc600078e0a1d */
[----:B------:R0:W-:Y:S04]  /*1afe0*/  STL [R1+0x224], R11 ;  /* 0x0002240b01007387 */ /* 0x0001e80000100800 */
[----:B------:R1:W-:Y:S04]  /*1aff0*/  STL [R1+0x22c], R12 ;  /* 0x00022c0c01007387 */ /* 0x0003e80000100800 */
[----:B------:R5:W-:Y:S04]  /*1b000*/  STL [R1+0x234], R13 ;  /* 0x0002340d01007387 */ /* 0x000be80000100800 */
[----:B0-----:R-:W4:Y:S04]  /*1b010*/  LDL.LU R11, [R1+0x1f8] ;  /* 0x0001f800010b7983 */ /* 0x001f280000300800 */
[----:B------:R0:W-:Y:S04]  /*1b020*/  STL [R1+0x238], R14 ;  /* 0x0002380e01007387 */ /* 0x0001e80000100800 */
[----:B-1----:R-:W4:Y:S04]  /*1b030*/  LDL.LU R12, [R1+0x1f0] ;  /* 0x0001f000010c7983 */ /* 0x002f280000300800 */
[----:B-----5:R-:W5:Y:S01]  /*1b040*/  LDL.LU R13, [R1+0x1d4] ;  /* 0x0001d400010d7983 */ /* 0x020f620000300800 */
[----:B------:R-:W-:-:S03]  /*1b050*/  @!P1 IMAD.IADD R7, R7, 0x1, -R29 ;  /* 0x0000000107079824 */ /* 0x000fc600078e0a1d */
[----:B------:R1:W-:Y:S04]  /*1b060*/  STL [R1+0x230], R15 ;  /* 0x0002300f01007387 */ /* 0x0003e80000100800 */
[----:B0-----:R-:W5:Y:S04]  /*1b070*/  LDL.LU R14, [R1+0x1dc] ;  /* 0x0001dc00010e7983 */ /* 0x001f680000300800 */
[----:B-1----:R-:W5:Y:S01]  /*1b080*/  LDL.LU R15, [R1+0x1e4] ;  /* 0x0001e400010f7983 */ /* 0x002f620000300800 */
[C---:B---3--:R-:W-:Y:S02]  /*1b090*/  ISETP.GT.U32.AND P2, PT, R29.reuse, R0, PT ;  /* 0x000000001d00720c */ /* 0x048fe40003f44070 */
[----:B--2---:R-:W-:-:S02]  /*1b0a0*/  ISETP.GT.U32.AND P3, PT, R29, R4, PT ;  /* 0x000000041d00720c */ /* 0x004fc40003f64070 */
        /* <DEDUP_REMOVED lines=10> */
[C---:B------:R-:W-:Y:S02]  /*1b150*/  ISETP.GT.U32.AND P5, PT, R29.reuse, R6, PT ;  /* 0x000000061d00720c */ /* 0x040fe40003fa4070 */
[----:B------:R-:W-:Y:S01]  /*1b160*/  ISETP.GT.U32.AND P0, PT, R29, R10, PT ;  /* 0x0000000a1d00720c */ /* 0x000fe20003f04070 */
[--C-:B------:R-:W-:Y:S01]  /*1b170*/  @!P3 IMAD.IADD R3, R3, 0x1, -R29.reuse ;  /* 0x000000010303b824 */ /* 0x100fe200078e0a1d */
[----:B------:R0:W-:Y:S01]  /*1b180*/  STL [R1+0x228], R16 ;  /* 0x0002281001007387 */ /* 0x0001e20000100800 */
[----:B------:R-:W-:-:S08]  /*1b190*/  @!P4 IMAD.IADD R5, R5, 0x1, -R29 ;  /* 0x000000010505c824 */ /* 0x000fd000078e0a1d */
[--C-:B------:R-:W-:Y:S01]  /*1b1a0*/  @!P5 IMAD.IADD R6, R6, 0x1, -R29.reuse ;  /* 0x000000010606d824 */ /* 0x100fe200078e0a1d */
[----:B0-----:R-:W2:Y:S01]  /*1b1b0*/  LDL.LU R16, [R1+0x1e8] ;  /* 0x0001e80001107983 */ /* 0x001ea20000300800 */
[--C-:B------:R-:W-:Y:S01]  /*1b1c0*/  @!P0 IMAD.IADD R10, R10, 0x1, -R29.reuse ;  /* 0x000000010a0a8824 */ /* 0x100fe200078e0a1d */
[----:B------:R-:W-:Y:S02]  /*1b1d0*/  ISETP.GT.U32.AND P0, PT, R29, R7, PT ;  /* 0x000000071d00720c */ /* 0x000fe40003f04070 */
[----:B------:R0:W-:Y:S04]  /*1b1e0*/  STL [R1+0x214], R3 ;  /* 0x0002140301007387 */ /* 0x0001e80000100800 */
[----:B------:R-:W3:Y:S04]  /*1b1f0*/  LDL.LU R26, [R1+0x1e0] ;  /* 0x0001e000011a7983 */ /* 0x000ee80000300800 */
[----:B------:R1:W-:Y:S04]  /*1b200*/  STL [R1+0x21c], R5 ;  /* 0x00021c0501007387 */ /* 0x0003e80000100800 */
[----:B------:R-:W2:Y:S04]  /*1b210*/  LDL.LU R2, [R1+0x1d8] ;  /* 0x0001d80001027983 */ /* 0x000ea80000300800 */
[----:B------:R1:W-:Y:S04]  /*1b220*/  STL [R1+0x220], R6 ;  /* 0x0002200601007387 */ /* 0x0003e80000100800 */
[----:B0-----:R-:W2:Y:S04]  /*1b230*/  LDL.LU R3, [R1+0x1c0] ;  /* 0x0001c00001037983 */ /* 0x001ea80000300800 */
[----:B-1----:R-:W2:Y:S01]  /*1b240*/  LDL.LU R5, [R1+0x1c8] ;  /* 0x0001c80001057983 */ /* 0x002ea20000300800 */
[----:B------:R-:W-:-:S05]  /*1b250*/  @!P0 IMAD.IADD R7, R7, 0x1, -R29 ;  /* 0x0000000107078824 */ /* 0x000fca00078e0a1d */
[----:B------:R0:W-:Y:S04]  /*1b260*/  STL [R1+0x218], R7 ;  /* 0x0002180701007387 */ /* 0x0001e80000100800 */
[----:B------:R-:W2:Y:S01]  /*1b270*/  LDL.LU R6, [R1+0x1cc] ;  /* 0x0001cc0001067983 */ /* 0x000ea20000300800 */
[C---:B------:R-:W-:Y:S02]  /*1b280*/  ISETP.GT.U32.AND P6, PT, R29.reuse, R17, PT ;  /* 0x000000111d00720c */ /* 0x040fe40003fc4070 */
[C---:B----4-:R-:W-:Y:S02]  /*1b290*/  ISETP.GT.U32.AND P1, PT, R29.reuse, R18, PT ;  /* 0x000000121d00720c */ /* 0x050fe40003f24070 */
[----:B------:R-:W-:Y:S01]  /*1b2a0*/  ISETP.GT.U32.AND P2, PT, R29, R0, PT ;  /* 0x000000001d00720c */ /* 0x000fe20003f44070 */
[----:B0-----:R-:W4:Y:S08]  /*1b2b0*/  LDL.LU R7, [R1+0x1c4] ;  /* 0x0001c40001077983 */ /* 0x001f300000300800 */
[--C-:B------:R-:W-:Y:S01]  /*1b2c0*/  @!P6 IMAD.IADD R17, R17, 0x1, -R29.reuse ;  /* 0x000000011111e824 */ /* 0x100fe200078e0a1d */
[----:B------:R-:W-:Y:S01]  /*1b2d0*/  ISETP.GT.U32.AND P6, PT, R29, R21, PT ;  /* 0x000000151d00720c */ /* 0x000fe20003fc4070 */
        /* <DEDUP_REMOVED lines=8> */
[C---:B------:R-:W-:Y:S01]  /*1b360*/  ISETP.GT.U32.AND P1, PT, R29.reuse, R21, PT ;  /* 0x000000151d00720c */ /* 0x040fe20003f24070 */
[--C-:B------:R-:W-:Y:S01]  /*1b370*/  @!P3 IMAD.IADD R4, R4, 0x1, -R29.reuse ;  /* 0x000000010404b824 */ /* 0x100fe200078e0a1d */
[C---:B------:R-:W-:Y:S01]  /*1b380*/  ISETP.GT.U32.AND P2, PT, R29.reuse, R11, PT ;  /* 0x0000000b1d00720c */ /* 0x040fe20003f44070 */
[----:B------:R-:W-:Y:S01]  /*1b390*/  @!P4 IMAD.IADD R8, R8, 0x1, -R29 ;  /* 0x000000010808c824 */ /* 0x000fe200078e0a1d */
[C---:B------:R-:W-:Y:S02]  /*1b3a0*/  ISETP.GT.U32.AND P3, PT, R29.reuse, R12, PT ;  /* 0x0000000c1d00720c */ /* 0x040fe40003f64070 */
[----:B-----5:R-:W-:-:S07]  /*1b3b0*/  ISETP.GT.U32.AND P4, PT, R29, R13, PT ;  /* 0x0000000d1d00720c */ /* 0x020fce0003f84070 */
        /* <DEDUP_REMOVED lines=8> */
[--C-:B------:R-:W-:Y:S01]  /*1b440*/  @!P4 IMAD.IADD R13, R13, 0x1, -R29.reuse ;  /* 0x000000010d0dc824 */ /* 0x100fe200078e0a1d */
[----:B0-----:R-:W5:Y:S05]  /*1b450*/  LDL.LU R17, [R1+0x1a8] ;  /* 0x0001a80001117983 */ /* 0x001f6a0000300800 */
[--C-:B------:R-:W-:Y:S01]  /*1b460*/  @!P0 IMAD.IADD R10, R10, 0x1, -R29.reuse ;  /* 0x000000010a0a8824 */ /* 0x100fe200078e0a1d */
[----:B------:R-:W-:Y:S01]  /*1b470*/  ISETP.GT.U32.AND P0, PT, R29, R15, PT ;  /* 0x0000000f1d00720c */ /* 0x000fe20003f04070 */
[----:B------:R-:W-:Y:S02]  /*1b480*/  STL [R1+0x204], R0 ;  /* 0x0002040001007387 */ /* 0x000fe40000100800 */
[----:B------:R-:W-:-:S02]  /*1b490*/  @!P5 IMAD.IADD R14, R14, 0x1, -R29 ;  /* 0x000000010e0ed824 */ /* 0x000fc400078e0a1d */
[----:B------:R-:W-:Y:S01]  /*1b4a0*/  STL [R1+0x20c], R4 ;  /* 0x00020c0401007387 */ /* 0x000fe20000100800 */
[----:B------:R-:W-:-:S03]  /*1b4b0*/  @!P6 IMAD.IADD R18, R18, 0x1, -R29 ;  /* 0x000000011212e824 */ /* 0x000fc600078e0a1d */
[----:B------:R-:W-:Y:S04]  /*1b4c0*/  STL [R1+0x210], R8 ;  /* 0x0002100801007387 */ /* 0x000fe80000100800 */
[----:B------:R-:W-:Y:S04]  /*1b4d0*/  STL [R1+0x208], R9 ;  /* 0x0002080901007387 */ /* 0x000fe80000100800 */
[----:B------:R-:W-:Y:S04]  /*1b4e0*/  STL [R1+0x200], R10 ;  /* 0x0002000a01007387 */ /* 0x000fe80000100800 */
[----:B------:R0:W-:Y:S04]  /*1b4f0*/  STL [R1+0x1f4], R21 ;  /* 0x0001f41501007387 */ /* 0x0001e80000100800 */
[----:B------:R1:W-:Y:S01]  /*1b500*/  STL [R1+0x1ec], R18 ;  /* 0x0001ec1201007387 */ /* 0x0003e20000100800 */
[----:B------:R-:W-:-:S03]  /*1b510*/  @!P0 IMAD.IADD R15, R15, 0x1, -R29 ;  /* 0x000000010f0f8824 */ /* 0x000fc600078e0a1d */
[----:B0-----:R-:W5:Y:S04]  /*1b520*/  LDL R21, [R1+0xe0c] ;  /* 0x000e0c0001157983 */ /* 0x001f680000100800 */
[----:B-1----:R-:W5:Y:S04]  /*1b530*/  LDL.LU R18, [R1+0x1b0] ;  /* 0x0001b00001127983 */ /* 0x002f680000300800 */
[----:B------:R-:W5:Y:S04]  /*1b540*/  LDL.LU R4, [R1+0x1b8] ;  /* 0x0001b80001047983 */ /* 0x000f680000300800 */
[----:B------:R-:W5:Y:S04]  /*1b550*/  LDL.LU R8, [R1+0x1bc] ;  /* 0x0001bc0001087983 */ /* 0x000f680000300800 */
[----:B------:R-:W5:Y:S04]  /*1b560*/  LDL.LU R9, [R1+0x1b4] ;  /* 0x0001b40001097983 */ /* 0x000f680000300800 */
[----:B------:R-:W5:Y:S01]  /*1b570*/  LDL.LU R10, [R1+0x1ac] ;  /* 0x0001ac00010a7983 */ /* 0x000f620000300800 */
[----:B---3--:R-:W-:-:S02]  /*1b580*/  ISETP.GT.U32.AND P1, PT, R29, R26, PT ;  /* 0x0000001a1d00720c */ /* 0x008fc40003f24070 */
[C---:B--2---:R-:W-:Y:S02]  /*1b590*/  ISETP.GT.U32.AND P2, PT, R29.reuse, R2, PT ;  /* 0x000000021d00720c */ /* 0x044fe40003f44070 */
[C---:B------:R-:W-:Y:S02]  /*1b5a0*/  ISETP.GT.U32.AND P3, PT, R29.reuse, R3, PT ;  /* 0x000000031d00720c */ /* 0x040fe40003f64070 */
[----:B------:R-:W-:-:S07]  /*1b5b0*/  ISETP.GT.U32.AND P4, PT, R29, R5, PT ;  /* 0x000000051d00720c */ /* 0x000fce0003f84070 */
        /* <DEDUP_REMOVED lines=10> */
[----:B------:R-:W-:-:S03]  /*1b660*/  @!P2 IMAD.IADD R12, R12, 0x1, -R29 ;  /* 0x000000010c0ca824 */ /* 0x000fc600078e0a1d */
[----:B------:R0:W-:Y:S01]  /*1b670*/  STL [R1+0x1f8], R11 ;  /* 0x0001f80b01007387 */ /* 0x0001e20000100800 */
[--C-:B------:R-:W-:Y:S02]  /*1b680*/  @!P3 IMAD.IADD R13, R13, 0x1, -R29.reuse ;  /* 0x000000010d0db824 */ /* 0x100fe400078e0a1d */
[--C-:B------:R-:W-:Y:S01]  /*1b690*/  @!P5 IMAD.IADD R6, R6, 0x1, -R29.reuse ;  /* 0x000000010606d824 */ /* 0x100fe200078e0a1d */
[----:B------:R-:W-:Y:S01]  /*1b6a0*/  ISETP.GT.U32.AND P5, PT, R29, R15, PT ;  /* 0x0000000f1d00720c */ /* 0x000fe20003fa4070 */
[--C-:B------:R-:W-:Y:S01]  /*1b6b0*/  @!P4 IMAD.IADD R14, R14, 0x1, -R29.reuse ;  /* 0x000000010e0ec824 */ /* 0x100fe200078e0a1d */
[----:B0-----:R-:W2:Y:S04]  /*1b6c0*/  LDL.LU R11, [R1+0x198] ;  /* 0x00019800010b7983 */ /* 0x001ea80000300800 */
[----:B------:R0:W-:Y:S04]  /*1b6d0*/  STL [R1+0x1f0], R12 ;  /* 0x0001f00c01007387 */ /* 0x0001e80000100800 */
[----:B------:R-:W3:Y:S04]  /*1b6e0*/  LDL.LU R27, [R1+0x1a0] ;  /* 0x0001a000011b7983 */ /* 0x000ee80000300800 */
[----:B------:R1:W-:Y:S04]  /*1b6f0*/  STL [R1+0x1d4], R13 ;  /* 0x0001d40d01007387 */ /* 0x0003e80000100800 */
[----:B------:R1:W-:Y:S04]  /*1b700*/  STL [R1+0x1dc], R14 ;  /* 0x0001dc0e01007387 */ /* 0x0003e80000100800 */
[----:B------:R-:W2:Y:S04]  /*1b710*/  LDL.LU R0, [R1+0x1a4] ;  /* 0x0001a40001007983 */ /* 0x000ea80000300800 */
[----:B0-----:R-:W2:Y:S01]  /*1b720*/  LDL.LU R12, [R1+0x19c] ;  /* 0x00019c00010c7983 */ /* 0x001ea20000300800 */
[----:B------:R-:W-:-:S05]  /*1b730*/  @!P5 IMAD.IADD R15, R15, 0x1, -R29 ;  /* 0x000000010f0fd824 */ /* 0x000fca00078e0a1d */
[----:B------:R0:W-:Y:S04]  /*1b740*/  STL [R1+0x1e4], R15 ;  /* 0x0001e40f01007387 */ /* 0x0001e80000100800 */
[----:B-1----:R-:W2:Y:S01]  /*1b750*/  LDL.LU R13, [R1+0x180] ;  /* 0x00018000010d7983 */ /* 0x002ea20000300800 */
[C---:B------:R-:W-:Y:S02]  /*1b760*/  ISETP.GT.U32.AND P6, PT, R29.reuse, R16, PT ;  /* 0x000000101d00720c */ /* 0x040fe40003fc4070 */
[C---:B----4-:R-:W-:Y:S01]  /*1b770*/  ISETP.GT.U32.AND P0, PT, R29.reuse, R7, PT ;  /* 0x000000071d00720c */ /* 0x050fe20003f04070 */
[----:B------:R-:W4:Y:S01]  /*1b780*/  LDL.LU R14, [R1+0x188] ;  /* 0x00018800010e7983 */ /* 0x000f220000300800 */
[----:B------:R-:W-:-:S09]  /*1b790*/  ISETP.GT.U32.AND P1, PT, R29, R26, PT ;  /* 0x0000001a1d00720c */ /* 0x000fd20003f24070 */
[--C-:B------:R-:W-:Y:S01]  /*1b7a0*/  @!P6 IMAD.IADD R16, R16, 0x1, -R29.reuse ;  /* 0x000000011010e824 */ /* 0x100fe200078e0a1d */
[----:B-----5:R-:W-:Y:S01]  /*1b7b0*/  ISETP.GT.U32.AND P6, PT, R29, R17, PT ;  /* 0x000000111d00720c */ /* 0x020fe20003fc4070 */
[----:B------:R-:W-:-:S03]  /*1b7c0*/  @!P0 IMAD.IADD R7, R7, 0x1, -R29 ;  /* 0x0000000107078824 */ /* 0x000fc600078e0a1d */
[C---:B------:R-:W-:Y:S02]  /*1b7d0*/  ISETP.GT.U32.AND P0, PT, R29.reuse, R16, PT ;  /* 0x000000101d00720c */ /* 0x040fe40003f04070 */
[C---:B------:R-:W-:Y:S02]  /*1b7e0*/  ISETP.GT.U32.AND P2, PT, R29.reuse, R2, PT ;  /* 0x000000021d00720c */ /* 0x040fe40003f44070 */
[----:B------:R-:W-:-:S05]  /*1b7f0*/  ISETP.GT.U32.AND P3, PT, R29, R3, PT ;  /* 0x000000031d00720c */ /* 0x000fca0003f64070 */
[----:B------:R-:W-:-:S04]  /*1b800*/  @!P6 IMAD.IADD R17, R17, 0x1, -R29 ;  /* 0x000000011111e824 */ /* 0x000fc800078e0a1d */
[--C-:B------:R-:W-:Y:S01]  /*1b810*/  @!P0 IMAD.IADD R16, R16, 0x1, -R29.reuse ;  /* 0x0000000110108824 */ /* 0x100fe200078e0a1d */
[C---:B------:R-:W-:Y:S01]  /*1b820*/  ISETP.GT.U32.AND P0, PT, R29.reuse, R17, PT ;  /* 0x000000111d00720c */ /* 0x040fe20003f04070 */
[--C-:B------:R-:W-:Y:S02]  /*1b830*/  @!P1 IMAD.IADD R26, R26, 0x1, -R29.reuse ;  /* 0x000000011a1a9824 */ /* 0x100fe400078e0a1d */
[--C-:B------:R-:W-:Y:S01]  /*1b840*/  @!P2 IMAD.IADD R2, R2, 0x1, -R29.reuse ;  /* 0x000000010202a824 */ /* 0x100fe200078e0a1d */
[----:B------:R1:W-:Y:S04]  /*1b850*/  STL [R1+0x1e8], R16 ;  /* 0x0001e81001007387 */ /* 0x0003e80000100800 */
[----:B0-----:R-:W5:Y:S01]  /*1b860*/  LDL.LU R15, [R1+0x190] ;  /* 0x00019000010f7983 */ /* 0x001f620000300800 */
[----:B------:R-:W-:Y:S01]  /*1b870*/  ISETP.GT.U32.AND P1, PT, R29, R18, PT ;  /* 0x000000121d00720c */ /* 0x000fe20003f24070 */
[----:B------:R-:W-:Y:S01]  /*1b880*/  @!P3 IMAD.IADD R3, R3, 0x1, -R29 ;  /* 0x000000010303b824 */ /* 0x000fe200078e0a1d */
[----:B------:R-:W-:-:S02]  /*1b890*/  ISETP.GT.U32.AND P4, PT, R29, R5, PT ;  /* 0x000000051d00720c */ /* 0x000fc40003f84070 */
[--C-:B------:R-:W-:Y:S01]  /*1b8a0*/  @!P0 IMAD.IADD R17, R17, 0x1, -R29.reuse ;  /* 0x0000000111118824 */ /* 0x100fe200078e0a1d */
[C---:B------:R-:W-:Y:S01]  /*1b8b0*/  ISETP.GT.U32.AND P2, PT, R29.reuse, R4, PT ;  /* 0x000000041d00720c */ /* 0x040fe20003f44070 */
[----:B-1----:R-:W4:Y:S01]  /*1b8c0*/  LDL.LU R16, [R1+0x194] ;  /* 0x0001940001107983 */ /* 0x002f220000300800 */
[C---:B------:R-:W-:Y:S02]  /*1b8d0*/  ISETP.GT.U32.AND P5, PT, R29.reuse, R6, PT ;  /* 0x000000061d00720c */ /* 0x040fe40003fa4070 */
[C---:B------:R-:W-:Y:S02]  /*1b8e0*/  ISETP.GT.U32.AND P3, PT, R29.reuse, R8, PT ;  /* 0x000000081d00720c */ /* 0x040fe40003f64070 */
[----:B------:R-:W-:Y:S02]  /*1b8f0*/  ISETP.GT.U32.AND P6, PT, R29, R7, PT ;  /* 0x000000071d00720c */ /* 0x000fe40003fc4070 */
[----:B------:R-:W-:-:S05]  /*1b900*/  @!P1 IMAD.IADD R18, R18, 0x1, -R29 ;  /* 0x0000000112129824 */ /* 0x000fca00078e0a1d */
[--C-:B------:R-:W-:Y:S02]  /*1b910*/  @!P2 IMAD.IADD R4, R4, 0x1, -R29.reuse ;  /* 0x000000010404a824 */ /* 0x100fe400078e0a1d */
[--C-:B------:R-:W-:Y:S01]  /*1b920*/  @!P4 IMAD.IADD R5, R5, 0x1, -R29.reuse ;  /* 0x000000010505c824 */ /* 0x100fe200078e0a1d */
[----:B------:R-:W-:Y:S01]  /*1b930*/  ISETP.GT.U32.AND P4, PT, R29, R9, PT ;  /* 0x000000091d00720c */ /* 0x000fe20003f84070 */
[--C-:B------:R-:W-:Y:S01]  /*1b940*/  @!P3 IMAD.IADD R8, R8, 0x1, -R29.reuse ;  /* 0x000000010808b824 */ /* 0x100fe200078e0a1d */
[----:B------:R-:W-:Y:S01]  /*1b950*/  STL [R1+0x1e0], R26 ;  /* 0x0001e01a01007387 */ /* 0x000fe20000100800 */
[--C-:B------:R-:W-:Y:S02]  /*1b960*/  @!P5 IMAD.IADD R6, R6, 0x1, -R29.reuse ;  /* 0x000000010606d824 */ /* 0x100fe400078e0a1d */
[--C-:B------:R-:W-:Y:S01]  /*1b970*/  @!P6 IMAD.IADD R7, R7, 0x1, -R29.reuse ;  /* 0x000000010707e824 */ /* 0x100fe200078e0a1d */
[----:B------:R-:W-:Y:S04]  /*1b980*/  STL [R1+0x1d8], R2 ;  /* 0x0001d80201007387 */ /* 0x000fe80000100800 */
        /* <DEDUP_REMOVED lines=15> */
[C---:B------:R-:W-:Y:S01]  /*1ba80*/  ISETP.GT.U32.AND P0, PT, R29.reuse, R18, PT ;  /* 0x000000121d00720c */ /* 0x040fe20003f04070 */
[--C-:B------:R-:W-:Y:S01]  /*1ba90*/  @!P1 IMAD.IADD R0, R0, 0x1, -R29.reuse ;  /* 0x0000000100009824 */ /* 0x100fe200078e0a1d */
[C---:B------:R-:W-:Y:S02]  /*1baa0*/  ISETP.GT.U32.AND P3, PT, R29.reuse, R13, PT ;  /* 0x0000000d1d00720c */ /* 0x040fe40003f64070 */
[C---:B------:R-:W-:Y:S01]  /*1bab0*/  ISETP.GT.U32.AND P1, PT, R29.reuse, R4, PT ;  /* 0x000000041d00720c */ /* 0x040fe20003f24070 */
[----:B------:R-:W-:Y:S01]  /*1bac0*/  @!P2 IMAD.IADD R12, R12, 0x1, -R29 ;  /* 0x000000010c0ca824 */ /* 0x000fe200078e0a1d */
[----:B------:R-:W-:-:S07]  /*1bad0*/  ISETP.GT.U32.AND P2, PT, R29, R8, PT ;  /* 0x000000081d00720c */ /* 0x000fce0003f44070 */
[----:B------:R-:W-:-:S05]  /*1bae0*/  @!P0 IMAD.IADD R18, R18, 0x1, -R29 ;  /* 0x0000000112128824 */ /* 0x000fca00078e0a1d */
[----:B------:R0:W-:Y:S01]  /*1baf0*/  STL [R1+0x1b0], R18 ;  /* 0x0001b01201007387 */ /* 0x0001e20000100800 */
[--C-:B------:R-:W-:Y:S01]  /*1bb00*/  @!P3 IMAD.IADD R13, R13, 0x1, -R29.reuse ;  /* 0x000000010d0db824 */ /* 0x100fe200078e0a1d */
[----:B------:R-:W-:Y:S01]  /*1bb10*/  ISETP.GT.U32.AND P3, PT, R29, R9, PT ;  /* 0x000000091d00720c */ /* 0x000fe20003f64070 */
[--C-:B------:R-:W-:Y:S02]  /*1bb20*/  @!P1 IMAD.IADD R4, R4, 0x1, -R29.reuse ;  /* 0x0000000104049824 */ /* 0x100fe400078e0a1d */
[--C-:B------:R-:W-:Y:S01]  /*1bb30*/  @!P2 IMAD.IADD R8, R8, 0x1, -R29.reuse ;  /* 0x000000010808a824 */ /* 0x100fe200078e0a1d */
[----:B0-----:R-:W2:Y:S04]  /*1bb40*/  LDL.LU R18, [R1+0x170] ;  /* 0x0001700001127983 */ /* 0x001ea80000300800 */
[----:B------:R-:W3:Y:S04]  /*1bb50*/  LDL.LU R3, [R1+0x148] ;  /* 0x0001480001037983 */ /* 0x000ee80000300800 */
[----:B------:R0:W-:Y:S04]  /*1bb60*/  STL [R1+0x1b8], R4 ;  /* 0x0001b80401007387 */ /* 0x0001e80000100800 */
[----:B------:R1:W-:Y:S04]  /*1bb70*/  STL [R1+0x1bc], R8 ;  /* 0x0001bc0801007387 */ /* 0x0003e80000100800 */
[----:B0-----:R-:W2:Y:S04]  /*1bb80*/  LDL.LU R4, [R1+0x150] ;  /* 0x0001500001047983 */ /* 0x001ea80000300800 */
[----:B-1----:R-:W2:Y:S01]  /*1bb90*/  LDL.LU R8, [R1+0x15c] ;  /* 0x00015c0001087983 */ /* 0x002ea20000300800 */
[----:B------:R-:W-:-:S05]  /*1bba0*/  @!P3 IMAD.IADD R9, R9, 0x1, -R29 ;  /* 0x000000010909b824 */ /* 0x000fca00078e0a1d */
[----:B------:R0:W-:Y:S04]  /*1bbb0*/  STL [R1+0x1b4], R9 ;  /* 0x0001b40901007387 */ /* 0x0001e80000100800 */
[----:B0-----:R-:W2:Y:S01]  /*1bbc0*/  LDL.LU R9, [R1+0x168] ;  /* 0x0001680001097983 */ /* 0x001ea20000300800 */
[C---:B------:R-:W-:Y:S02]  /*1bbd0*/  ISETP.GT.U32.AND P5, PT, R29.reuse, R10, PT ;  /* 0x0000000a1d00720c */ /* 0x040fe40003fa4070 */
[C---:B------:R-:W-:Y:S02]  /*1bbe0*/  ISETP.GT.U32.AND P6, PT, R29.reuse, R11, PT ;  /* 0x0000000b1d00720c */ /* 0x040fe40003fc4070 */
[----:B----4-:R-:W-:-:S09]  /*1bbf0*/  ISETP.GT.U32.AND P4, PT, R29, R14, PT ;  /* 0x0000000e1d00720c */ /* 0x010fd20003f84070 */
[--C-:B------:R-:W-:Y:S01]  /*1bc00*/  @!P5 IMAD.IADD R10, R10, 0x1, -R29.reuse ;  /* 0x000000010a0ad824 */ /* 0x100fe200078e0a1d */
[----:B-----5:R-:W-:Y:S01]  /*1bc10*/  ISETP.GT.U32.AND P5, PT, R29, R15, PT ;  /* 0x0000000f1d00720c */ /* 0x020fe20003fa4070 */
[--C-:B------:R-:W-:Y:S01]  /*1bc20*/  @!P6 IMAD.IADD R11, R11, 0x1, -R29.reuse ;  /* 0x000000010b0be824 */ /* 0x100fe200078e0a1d */
[C---:B------:R-:W-:Y:S01]  /*1bc30*/  ISETP.GT.U32.AND P6, PT, R29.reuse, R16, PT ;  /* 0x000000101d00720c */ /* 0x040fe20003fc4070 */
[----:B------:R-:W-:Y:S01]  /*1bc40*/  @!P4 IMAD.IADD R14, R14, 0x1, -R29 ;  /* 0x000000010e0ec824 */ /* 0x000fe200078e0a1d */
[C---:B------:R-:W-:Y:S02]  /*1bc50*/  ISETP.GT.U32.AND P4, PT, R29.reuse, R10, PT ;  /* 0x0000000a1d00720c */ /* 0x040fe40003f84070 */
[----:B------:R-:W-:-:S07]  /*1bc60*/  ISETP.GT.U32.AND P0, PT, R29, R27, PT ;  /* 0x0000001b1d00720c */ /* 0x000fce0003f04070 */
[--C-:B------:R-:W-:Y:S01]  /*1bc70*/  @!P5 IMAD.IADD R15, R15, 0x1, -R29.reuse ;  /* 0x000000010f0fd824 */ /* 0x100fe200078e0a1d */
[C---:B------:R-:W-:Y:S02]  /*1bc80*/  ISETP.GT.U32.AND P5, PT, R29.reuse, R11, PT ;  /* 0x0000000b1d00720c */ /* 0x040fe40003fa4070 */
[C---:B------:R-:W-:Y:S01]  /*1bc90*/  ISETP.GT.U32.AND P1, PT, R29.reuse, R0, PT ;  /* 0x000000001d00720c */ /* 0x040fe20003f24070 */
[--C-:B------:R-:W-:Y:S01]  /*1bca0*/  @!P6 IMAD.IADD R16, R16, 0x1, -R29.reuse ;  /* 0x000000011010e824 */ /* 0x100fe200078e0a1d */
[----:B------:R-:W-:Y:S01]  /*1bcb0*/  ISETP.GT.U32.AND P2, PT, R29, R12, PT ;  /* 0x0000000c1d00720c */ /* 0x000fe20003f44070 */
[--C-:B------:R-:W-:Y:S02]  /*1bcc0*/  @!P4 IMAD.IADD R10, R10, 0x1, -R29.reuse ;  /* 0x000000010a0ac824 */ /* 0x100fe400078e0a1d */
[----:B------:R-:W-:-:S06]  /*1bcd0*/  @!P0 IMAD.IADD R27, R27, 0x1, -R29 ;  /* 0x000000011b1b8824 */ /* 0x000fcc00078e0a1d */
[--C-:B------:R-:W-:Y:S01]  /*1bce0*/  @!P5 IMAD.IADD R11, R11, 0x1, -R29.reuse ;  /* 0x000000010b0bd824 */ /* 0x100fe200078e0a1d */
[C---:B------:R-:W-:Y:S01]  /*1bcf0*/  ISETP.GT.U32.AND P5, PT, R29.reuse, R16, PT ;  /* 0x000000101d00720c */ /* 0x040fe20003fa4070 */
[--C-:B------:R-:W-:Y:S01]  /*1bd00*/  @!P1 IMAD.IADD R0, R0, 0x1, -R29.reuse ;  /* 0x0000000100009824 */ /* 0x100fe200078e0a1d */
[C---:B------:R-:W-:Y:S01]  /*1bd10*/  ISETP.GT.U32.AND P0, PT, R29.reuse, R17, PT ;  /* 0x000000111d00720c */ /* 0x040fe20003f04070 */
[----:B------:R0:W-:Y:S01]  /*1bd20*/  STL [R1+0x1ac], R10 ;  /* 0x0001ac0a01007387 */ /* 0x0001e20000100800 */
[C---:B------:R-:W-:Y:S02]  /*1bd30*/  ISETP.GT.U32.AND P1, PT, R29.reuse, R2, PT ;  /* 0x000000021d00720c */ /* 0x040fe40003f24070 */
[----:B------:R-:W-:Y:S01]  /*1bd40*/  ISETP.GT.U32.AND P3, PT, R29, R13, PT ;  /* 0x0000000d1d00720c */ /* 0x000fe20003f64070 */
[----:B0-----:R-:W4:Y:S06]  /*1bd50*/  LDL.LU R10, [R1+0x14c] ;  /* 0x00014c00010a7983 */ /* 0x001f2c0000300800 */
[----:B------:R-:W-:-:S02]  /*1bd60*/  @!P5 IMAD.IADD R16, R16, 0x1, -R29 ;  /* 0x000000011010d824 */ /* 0x000fc400078e0a1d */
[--C-:B------:R-:W-:Y:S01]  /*1bd70*/  @!P2 IMAD.IADD R12, R12, 0x1, -R29.reuse ;  /* 0x000000010c0ca824 */ /* 0x100fe200078e0a1d */
[----:B------:R0:W-:Y:S01]  /*1bd80*/  STL [R1+0x198], R11 ;  /* 0x0001980b01007387 */ /* 0x0001e20000100800 */
[----:B------:R-:W-:Y:S01]  /*1bd90*/  ISETP.GT.U32.AND P2, PT, R29, R5, PT ;  /* 0x000000051d00720c */ /* 0x000fe20003f44070 */
[--C-:B------:R-:W-:Y:S01]  /*1bda0*/  @!P0 IMAD.IADD R17, R17, 0x1, -R29.reuse ;  /* 0x0000000111118824 */ /* 0x100fe200078e0a1d */
[C---:B------:R-:W-:Y:S01]  /*1bdb0*/  ISETP.GT.U32.AND P4, PT, R29.reuse, R14, PT ;  /* 0x0000000e1d00720c */ /* 0x040fe20003f84070 */
[--C-:B------:R-:W-:Y:S01]  /*1bdc0*/  @!P1 IMAD.IADD R2, R2, 0x1, -R29.reuse ;  /* 0x0000000102029824 */ /* 0x100fe200078e0a1d */
[----:B------:R-:W-:Y:S01]  /*1bdd0*/  ISETP.GT.U32.AND P6, PT, R29, R15, PT ;  /* 0x0000000f1d00720c */ /* 0x000fe20003fc4070 */
[----:B0-----:R-:W5:Y:S01]  /*1bde0*/  LDL.LU R11, [R1+0x138] ;  /* 0x00013800010b7983 */ /* 0x001f620000300800 */
[----:B------:R-:W-:Y:S01]  /*1bdf0*/  @!P3 IMAD.IADD R13, R13, 0x1, -R29 ;  /* 0x000000010d0db824 */ /* 0x000fe200078e0a1d */
[----:B------:R-:W-:-:S06]  /*1be00*/  ISETP.GT.U32.AND P3, PT, R29, R6, PT ;  /* 0x000000061d00720c */ /* 0x000fcc0003f64070 */
[--C-:B------:R-:W-:Y:S01]  /*1be10*/  @!P2 IMAD.IADD R5, R5, 0x1, -R29.reuse ;  /* 0x000000010505a824 */ /* 0x100fe200078e0a1d */
[----:B------:R-:W-:Y:S01]  /*1be20*/  STL [R1+0x1a0], R27 ;  /* 0x0001a01b01007387 */ /* 0x000fe20000100800 */
[--C-:B------:R-:W-:Y:S02]  /*1be30*/  @!P4 IMAD.IADD R14, R14, 0x1, -R29.reuse ;  /* 0x000000010e0ec824 */ /* 0x100fe400078e0a1d */
[--C-:B------:R-:W-:Y:S01]  /*1be40*/  @!P6 IMAD.IADD R15, R15, 0x1, -R29.reuse ;  /* 0x000000010f0fe824 */ /* 0x100fe200078e0a1d */
[----:B------:R-:W-:Y:S04]  /*1be50*/  STL [R1+0x1a4], R0 ;  /* 0x0001a40001007387 */ /* 0x000fe80000100800 */
[----:B------:R0:W-:Y:S04]  /*1be60*/  STL [R1+0x19c], R12 ;  /* 0x00019c0c01007387 */ /* 0x0001e80000100800 */
[----:B------:R1:W-:Y:S04]  /*1be70*/  STL [R1+0x180], R13 ;  /* 0x0001800d01007387 */ /* 0x0003e80000100800 */
[----:B------:R1:W-:Y:S01]  /*1be80*/  STL [R1+0x188], R14 ;  /* 0x0001880e01007387 */ /* 0x0003e20000100800 */
[----:B------:R-:W-:-:S03]  /*1be90*/  @!P3 IMAD.IADD R6, R6, 0x1, -R29 ;  /* 0x000000010606b824 */ /* 0x000fc600078e0a1d */
[----:B0-----:R-:W5:Y:S04]  /*1bea0*/  LDL.LU R12, [R1+0x140] ;  /* 0x00014000010c7983 */ /* 0x001f680000300800 */
[----:B------:R0:W-:Y:S04]  /*1beb0*/  STL [R1+0x190], R15 ;  /* 0x0001900f01007387 */ /* 0x0001e80000100800 */
[----:B-1----:R-:W5:Y:S04]  /*1bec0*/  LDL.LU R13, [R1+0x144] ;  /* 0x00014400010d7983 */ /* 0x002f680000300800 */
[----:B------:R-:W5:Y:S04]  /*1bed0*/  LDL.LU R14, [R1+0x13c] ;  /* 0x00013c00010e7983 */ /* 0x000f680000300800 */
[----:B------:R1:W-:Y:S04]  /*1bee0*/  STL [R1+0x194], R16 ;  /* 0x0001941001007387 */ /* 0x0003e80000100800 */
[----:B0-----:R-:W5:Y:S04]  /*1bef0*/  LDL.LU R15, [R1+0x110] ;  /* 0x00011000010f7983 */ /* 0x001f680000300800 */
[----:B-1----:R-:W5:Y:S01]  /*1bf00*/  LDL.LU R16, [R1+0x118] ;  /* 0x0001180001107983 */ /* 0x002f620000300800 */
[----:B---3--:R-:W-:-:S02]  /*1bf10*/  ISETP.GT.U32.AND P5, PT, R29, R3, PT ;  /* 0x000000031d00720c */ /* 0x008fc40003fa4070 */
[C---:B--2---:R-:W-:Y:S02]  /*1bf20*/  ISETP.GT.U32.AND P0, PT, R29.reuse, R4, PT ;  /* 0x000000041d00720c */ /* 0x044fe40003f04070 */
[----:B------:R-:W-:-:S09]  /*1bf30*/  ISETP.GT.U32.AND P1, PT, R29, R8, PT ;  /* 0x000000081d00720c */ /* 0x000fd20003f24070 */
[--C-:B------:R-:W-:Y:S01]  /*1bf40*/  @!P5 IMAD.IADD R3, R3, 0x1, -R29.reuse ;  /* 0x000000010303d824 */ /* 0x100fe200078e0a1d */
[C---:B------:R-:W-:Y:S01]  /*1bf50*/  ISETP.GT.U32.AND P5, PT, R29.reuse, R17, PT ;  /* 0x000000111d00720c */ /* 0x040fe20003fa4070 */
[--C-:B------:R-:W-:Y:S01]  /*1bf60*/  @!P0 IMAD.IADD R4, R4, 0x1, -R29.reuse ;  /* 0x0000000104048824 */ /* 0x100fe200078e0a1d */
[C---:B------:R-:W-:Y:S01]  /*1bf70*/  ISETP.GT.U32.AND P0, PT, R29.reuse, R2, PT ;  /* 0x000000021d00720c */ /* 0x040fe20003f04070 */
[----:B------:R-:W-:Y:S01]  /*1bf80*/  @!P1 IMAD.IADD R8, R8, 0x1, -R29 ;  /* 0x0000000108089824 */ /* 0x000fe200078e0a1d */
[C---:B------:R-:W-:Y:S02]  /*1bf90*/  ISETP.GT.U32.AND P2, PT, R29.reuse, R9, PT ;  /* 0x000000091d00720c */ /* 0x040fe40003f44070 */
[----:B------:R-:W-:-:S07]  /*1bfa0*/  ISETP.GT.U32.AND P1, PT, R29, R5, PT ;  /* 0x000000051d00720c */ /* 0x000fce0003f24070 */
[--C-:B------:R-:W-:Y:S02]  /*1bfb0*/  @!P5 IMAD.IADD R17, R17, 0x1, -R29.reuse ;  /* 0x000000011111d824 */ /* 0x100fe400078e0a1d */
[----:B------:R-:W-:-:S03]  /*1bfc0*/  @!P0 IMAD.IADD R2, R2, 0x1, -R29 ;  /* 0x0000000102028824 */ /* 0x000fc600078e0a1d */
[----:B------:R0:W-:Y:S01]  /*1bfd0*/  STL [R1+0x18c], R17 ;  /* 0x00018c1101007387 */ /* 0x0001e20000100800 */
[--C-:B------:R-:W-:Y:S01]  /*1bfe0*/  @!P2 IMAD.IADD R9, R9, 0x1, -R29.reuse ;  /* 0x000000010909a824 */ /* 0x100fe200078e0a1d */
[----:B------:R-:W-:Y:S01]  /*1bff0*/  ISETP.GT.U32.AND P2, PT, R29, R6, PT ;  /* 0x000000061d00720c */ /* 0x000fe20003f44070 */
[--C-:B------:R-:W-:Y:S01]  /*1c000*/  @!P1 IMAD.IADD R5, R5, 0x1, -R29.reuse ;  /* 0x0000000105059824 */ /* 0x100fe200078e0a1d */
[----:B0-----:R-:W2:Y:S04]  /*1c010*/  LDL.LU R17, [R1+0x124] ;  /* 0x0001240001117983 */ /* 0x001ea80000300800 */
[----:B------:R-:W3:Y:S04]  /*1c020*/  LDL.LU R27, [R1+0x128] ;  /* 0x00012800011b7983 */ /* 0x000ee80000300800 */
[----:B------:R0:W-:Y:S04]  /*1c030*/  STL [R1+0x184], R2 ;  /* 0x0001840201007387 */ /* 0x0001e80000100800 */
[----:B------:R-:W2:Y:S04]  /*1c040*/  LDL.LU R0, [R1+0x120] ;  /* 0x0001200001007983 */ /* 0x000ea80000300800 */
[----:B------:R1:W-:Y:S04]  /*1c050*/  STL [R1+0x16c], R5 ;  /* 0x00016c0501007387 */ /* 0x0003e80000100800 */
[----:B0-----:R-:W2:Y:S01]  /*1c060*/  LDL.LU R2, [R1+0x114] ;  /* 0x0001140001027983 */ /* 0x001ea20000300800 */
[----:B------:R-:W-:-:S03]  /*1c070*/  @!P2 IMAD.IADD R6, R6, 0x1, -R29 ;  /* 0x000000010606a824 */ /* 0x000fc600078e0a1d */
[----:B-1----:R-:W2:Y:S04]  /*1c080*/  LDL.LU R5, [R1+0xfc] ;  /* 0x0000fc0001057983 */ /* 0x002ea80000300800 */
[----:B------:R0:W-:Y:S04]  /*1c090*/  STL [R1+0x174], R6 ;  /* 0x0001740601007387 */ /* 0x0001e80000100800 */
[----:B0-----:R-:W2:Y:S01]  /*1c0a0*/  LDL.LU R6, [R1+0x104] ;  /* 0x0001040001067983 */ /* 0x001ea20000300800 */
[C---:B------:R-:W-:Y:S02]  /*1c0b0*/  ISETP.GT.U32.AND P4, PT, R29.reuse, R7, PT ;  /* 0x000000071d00720c */ /* 0x040fe40003f84070 */
[----:B------:R-:W-:-:S02]  /*1c0c0*/  ISETP.GT.U32.AND P6, PT, R29, R18, PT ;  /* 0x000000121d00720c */ /* 0x000fc40003fc4070 */
[----:B------:R-:W-:-:S09]  /*1c0d0*/  ISETP.GT.U32.AND P3, PT, R29, R20, PT ;  /* 0x000000141d00720c */ /* 0x000fd20003f64070 */
[--C-:B------:R-:W-:Y:S01]  /*1c0e0*/  @!P4 IMAD.IADD R7, R7, 0x1, -R29.reuse ;  /* 0x000000010707c824 */ /* 0x100fe200078e0a1d */
[C---:B----4-:R-:W-:Y:S01]  /*1c0f0*/  ISETP.GT.U32.AND P4, PT, R29.reuse, R10, PT ;  /* 0x0000000a1d00720c */ /* 0x050fe20003f84070 */
[--C-:B------:R-:W-:Y:S01]  /*1c100*/  @!P6 IMAD.IADD R18, R18, 0x1, -R29.reuse ;  /* 0x000000011212e824 */ /* 0x100fe200078e0a1d */
[C---:B-----5:R-:W-:Y:S01]  /*1c110*/  ISETP.GT.U32.AND P6, PT, R29.reuse, R11, PT ;  /* 0x0000000b1d00720c */ /* 0x060fe20003fc4070 */
[----:B------:R-:W-:Y:S01]  /*1c120*/  @!P3 IMAD.IADD R20, R20, 0x1, -R29 ;  /* 0x000000011414b824 */ /* 0x000fe200078e0a1d */
[C---:B------:R-:W-:Y:S02]  /*1c130*/  ISETP.GT.U32.AND P3, PT, R29.reuse, R7, PT ;  /* 0x000000071d00720c */ /* 0x040fe40003f64070 */
[C---:B------:R-:W-:Y:S02]  /*1c140*/  ISETP.GT.U32.AND P5, PT, R29.reuse, R3, PT ;  /* 0x000000031d00720c */ /* 0x040fe40003fa4070 */
[----:B------:R-:W-:-:S05]  /*1c150*/  ISETP.GT.U32.AND P0, PT, R29, R4, PT ;  /* 0x000000041d00720c */ /* 0x000fca0003f04070 */
[--C-:B------:R-:W-:Y:S01]  /*1c160*/  @!P4 IMAD.IADD R10, R10, 0x1, -R29.reuse ;  /* 0x000000010a0ac824 */ /* 0x100fe200078e0a1d */
[C---:B------:R-:W-:Y:S02]  /*1c170*/  ISETP.GT.U32.AND P4, PT, R29.reuse, R18, PT ;  /* 0x000000121d00720c */ /* 0x040fe40003f84070 */
[----:B------:R-:W-:Y:S01]  /*1c180*/  ISETP.GT.U32.AND P1, PT, R29, R8, PT ;  /* 0x000000081d00720c */ /* 0x000fe20003f24070 */
[--C-:B------:R-:W-:Y:S01]  /*1c190*/  @!P6 IMAD.IADD R11, R11, 0x1, -R29.reuse ;  /* 0x000000010b0be824 */ /* 0x100fe200078e0a1d */
[----:B------:R-:W-:Y:S01]  /*1c1a0*/  ISETP.GT.U32.AND P2, PT, R29, R9, PT ;  /* 0x000000091d00720c */ /* 0x000fe20003f44070 */
[--C-:B------:R-:W-:Y:S02]  /*1c1b0*/  @!P3 IMAD.IADD R7, R7, 0x1, -R29.reuse ;  /* 0x000000010707b824 */ /* 0x100fe400078e0a1d */
[--C-:B------:R-:W-:Y:S01]  /*1c1c0*/  @!P5 IMAD.IADD R3, R3, 0x1, -R29.reuse ;  /* 0x000000010303d824 */ /* 0x100fe200078e0a1d */
[----:B------:R-:W-:Y:S01]  /*1c1d0*/  ISETP.GT.U32.AND P5, PT, R29, R12, PT ;  /* 0x0000000c1d00720c */ /* 0x000fe20003fa4070 */
[----:B------:R-:W-:-:S04]  /*1c1e0*/  @!P0 IMAD.IADD R4, R4, 0x1, -R29 ;  /* 0x0000000104048824 */ /* 0x000fc800078e0a1d */
        /* <DEDUP_REMOVED lines=10> */
[----:B------:R-:W-:Y:S01]  /*1c290*/  ISETP.GT.U32.AND P2, PT, R29, R15, PT ;  /* 0x0000000f1d00720c */ /* 0x000fe20003f44070 */
[--C-:B------:R-:W-:Y:S01]  /*1c2a0*/  @!P5 IMAD.IADD R12, R12, 0x1, -R29.reuse ;  /* 0x000000010c0cd824 */ /* 0x100fe200078e0a1d */
[----:B------:R0:W-:Y:S01]  /*1c2b0*/  STL [R1+0x170], R18 ;  /* 0x0001701201007387 */ /* 0x0001e20000100800 */
[--C-:B------:R-:W-:Y:S01]  /*1c2c0*/  @!P0 IMAD.IADD R13, R13, 0x1, -R29.reuse ;  /* 0x000000010d0d8824 */ /* 0x100fe200078e0a1d */
[C---:B------:R-:W-:Y:S01]  /*1c2d0*/  ISETP.GT.U32.AND P6, PT, R29.reuse, R10, PT ;  /* 0x0000000a1d00720c */ /* 0x040fe20003fc4070 */
[--C-:B------:R-:W-:Y:S01]  /*1c2e0*/  @!P1 IMAD.IADD R14, R14, 0x1, -R29.reuse ;  /* 0x000000010e0e9824 */ /* 0x100fe200078e0a1d */
[----:B0-----:R-:W5:Y:S01]  /*1c2f0*/  LDL.LU R18, [R1+0x100] ;  /* 0x0001000001127983 */ /* 0x001f620000300800 */
[----:B------:R-:W-:Y:S01]  /*1c300*/  @!P3 IMAD.IADD R20, R20, 0x1, -R29 ;  /* 0x000000011414b824 */ /* 0x000fe200078e0a1d */
[----:B------:R-:W-:-:S05]  /*1c310*/  ISETP.GT.U32.AND P3, PT, R29, R16, PT ;  /* 0x000000101d00720c */ /* 0x000fca0003f64070 */
[--C-:B------:R-:W-:Y:S01]  /*1c320*/  @!P2 IMAD.IADD R15, R15, 0x1, -R29.reuse ;  /* 0x000000010f0fa824 */ /* 0x100fe200078e0a1d */
[----:B------:R-:W-:Y:S03]  /*1c330*/  STL [R1+0x148], R3 ;  /* 0x0001480301007387 */ /* 0x000fe60000100800 */
[--C-:B------:R-:W-:Y:S01]  /*1c340*/  @!P6 IMAD.IADD R10, R10, 0x1, -R29.reuse ;  /* 0x000000010a0ae824 */ /* 0x100fe200078e0a1d */
[----:B------:R-:W-:Y:S04]  /*1c350*/  STL [R1+0x150], R4 ;  /* 0x0001500401007387 */ /* 0x000fe80000100800 */
[----:B------:R-:W-:Y:S04]  /*1c360*/  STL [R1+0x15c], R8 ;  /* 0x00015c0801007387 */ /* 0x000fe80000100800 */
[----:B------:R0:W-:Y:S01]  /*1c370*/  STL [R1+0x154], R20 ;  /* 0x0001541401007387 */ /* 0x0001e20000100800 */
[----:B------:R-:W-:-:S03]  /*1c380*/  @!P3 IMAD.IADD R16, R16, 0x1, -R29 ;  /* 0x000000011010b824 */ /* 0x000fc600078e0a1d */
[----:B------:R1:W-:Y:S04]  /*1c390*/  STL [R1+0x168], R9 ;  /* 0x0001680901007387 */ /* 0x0003e80000100800 */
[----:B0-----:R-:W5:Y:S04]  /*1c3a0*/  LDL R20, [R1+0x3414] ;  /* 0x0034140001147983 */ /* 0x001f680000100800 */
[----:B-1----:R-:W5:Y:S04]  /*1c3b0*/  LDL.LU R9, [R1+0xd0] ;  /* 0x0000d00001097983 */ /* 0x002f680000300800 */
[----:B------:R-:W-:Y:S04]  /*1c3c0*/  STL [R1+0x14c], R10 ;  /* 0x00014c0a01007387 */ /* 0x000fe80000100800 */
[----:B------:R-:W5:Y:S04]  /*1c3d0*/  LDL.LU R3, [R1+0xd8] ;  /* 0x0000d80001037983 */ /* 0x000f680000300800 */
[----:B------:R0:W-:Y:S04]  /*1c3e0*/  STL [R1+0x138], R11 ;  /* 0x0001380b01007387 */ /* 0x0001e80000100800 */
[----:B------:R-:W5:Y:S04]  /*1c3f0*/  LDL.LU R4, [R1+0xe8] ;  /* 0x0000e80001047983 */ /* 0x000f680000300800 */
[----:B------:R-:W5:Y:S04]  /*1c400*/  LDL.LU R8, [R1+0xf8] ;  /* 0x0000f80001087983 */ /* 0x000f680000300800 */
[----:B0-----:R-:W5:Y:S01]  /*1c410*/  LDL.LU R11, [R1+0xe0] ;  /* 0x0000e000010b7983 */ /* 0x001f620000300800 */
[----:B---3--:R-:W-:-:S02]  /*1c420*/  ISETP.GT.U32.AND P4, PT, R29, R27, PT ;  /* 0x0000001b1d00720c */ /* 0x008fc40003f84070 */
[C---:B--2---:R-:W-:Y:S02]  /*1c430*/  ISETP.GT.U32.AND P5, PT, R29.reuse, R0, PT ;  /* 0x000000001d00720c */ /* 0x044fe40003fa4070 */
[C---:B------:R-:W-:Y:S02]  /*1c440*/  ISETP.GT.U32.AND P0, PT, R29.reuse, R2, PT ;  /* 0x000000021d00720c */ /* 0x040fe40003f04070 */
[----:B------:R-:W-:-:S07]  /*1c450*/  ISETP.GT.U32.AND P1, PT, R29, R5, PT ;  /* 0x000000051d00720c */ /* 0x000fce0003f24070 */
[--C-:B------:R-:W-:Y:S01]  /*1c460*/  @!P4 IMAD.IADD R27, R27, 0x1, -R29.reuse ;  /* 0x000000011b1bc824 */ /* 0x100fe200078e0a1d */
[C---:B------:R-:W-:Y:S01]  /*1c470*/  ISETP.GT.U32.AND P4, PT, R29.reuse, R12, PT ;  /* 0x0000000c1d00720c */ /* 0x040fe20003f84070 */
[--C-:B------:R-:W-:Y:S01]  /*1c480*/  @!P5 IMAD.IADD R0, R0, 0x1, -R29.reuse ;  /* 0x000000010000d824 */ /* 0x100fe200078e0a1d */
[C---:B------:R-:W-:Y:S01]  /*1c490*/  ISETP.GT.U32.AND P5, PT, R29.reuse, R13, PT ;  /* 0x0000000d1d00720c */ /* 0x040fe20003fa4070 */
[--C-:B------:R-:W-:Y:S01]  /*1c4a0*/  @!P0 IMAD.IADD R2, R2, 0x1, -R29.reuse ;  /* 0x0000000102028824 */ /* 0x100fe200078e0a1d */
[C---:B------:R-:W-:Y:S02]  /*1c4b0*/  ISETP.GT.U32.AND P0, PT, R29.reuse, R14, PT ;  /* 0x0000000e1d00720c */ /* 0x040fe40003f04070 */
[----:B------:R-:W-:Y:S01]  /*1c4c0*/  ISETP.GT.U32.AND P2, PT, R29, R6, PT ;  /* 0x000000061d00720c */ /* 0x000fe20003f44070 */
[----:B------:R-:W-:Y:S01]  /*1c4d0*/  @!P1 IMAD.IADD R5, R5, 0x1, -R29 ;  /* 0x0000000105059824 */ /* 0x000fe200078e0a1d */
[----:B------:R-:W-:-:S05]  /*1c4e0*/  ISETP.GT.U32.AND P1, PT, R29, R15, PT ;  /* 0x0000000f1d00720c */ /* 0x000fca0003f24070 */
        /* <DEDUP_REMOVED lines=10> */
[----:B------:R1:W-:Y:S04]  /*1c590*/  STL [R1+0x13c], R14 ;  /* 0x00013c0e01007387 */ /* 0x0003e80000100800 */
[----:B------:R-:W2:Y:S04]  /*1c5a0*/  LDL.LU R10, [R1+0xc8] ;  /* 0x0000c800010a7983 */ /* 0x000ea80000300800 */
[----:B------:R1:W-:Y:S01]  /*1c5b0*/  STL [R1+0x110], R15 ;  /* 0x0001100f01007387 */ /* 0x0003e20000100800 */
[----:B------:R-:W-:-:S03]  /*1c5c0*/  @!P2 IMAD.IADD R16, R16, 0x1, -R29 ;  /* 0x000000011010a824 */ /* 0x000fc600078e0a1d */
[----:B0-----:R-:W2:Y:S04]  /*1c5d0*/  LDL.LU R13, [R1+0xcc] ;  /* 0x0000cc00010d7983 */ /* 0x001ea80000300800 */
[----:B-1----:R-:W2:Y:S04]  /*1c5e0*/  LDL.LU R14, [R1+0xc4] ;  /* 0x0000c400010e7983 */ /* 0x002ea80000300800 */
[----:B------:R0:W-:Y:S04]  /*1c5f0*/  STL [R1+0x118], R16 ;  /* 0x0001181001007387 */ /* 0x0001e80000100800 */
[----:B------:R-:W2:Y:S01]  /*1c600*/  LDL.LU R15, [R1+0x9c] ;  /* 0x00009c00010f7983 */ /* 0x000ea20000300800 */
[----:B------:R-:W-:-:S02]  /*1c610*/  ISETP.GT.U32.AND P6, PT, R29, R17, PT ;  /* 0x000000111d00720c */ /* 0x000fc40003fc4070 */
[C---:B----4-:R-:W-:Y:S02]  /*1c620*/  ISETP.GT.U32.AND P3, PT, R29.reuse, R7, PT ;  /* 0x000000071d00720c */ /* 0x050fe40003f64070 */
[----:B------:R-:W-:Y:S01]  /*1c630*/  ISETP.GT.U32.AND P4, PT, R29, R27, PT ;  /* 0x0000001b1d00720c */ /* 0x000fe20003f84070 */
[----:B0-----:R-:W4:Y:S08]  /*1c640*/  LDL.LU R16, [R1+0xa4] ;  /* 0x0000a40001107983 */ /* 0x001f300000300800 */
[--C-:B------:R-:W-:Y:S01]  /*1c650*/  @!P6 IMAD.IADD R17, R17, 0x1, -R29.reuse ;  /* 0x000000011111e824 */ /* 0x100fe200078e0a1d */
[----:B-----5:R-:W-:Y:S01]  /*1c660*/  ISETP.GT.U32.AND P6, PT, R29, R18, PT ;  /* 0x000000121d00720c */ /* 0x020fe20003fc4070 */
[----:B------:R-:W-:-:S03]  /*1c670*/  @!P3 IMAD.IADD R7, R7, 0x1, -R29 ;  /* 0x000000010707b824 */ /* 0x000fc600078e0a1d */
[C---:B------:R-:W-:Y:S02]  /*1c680*/  ISETP.GT.U32.AND P3, PT, R29.reuse, R17, PT ;  /* 0x000000111d00720c */ /* 0x040fe40003f64070 */
[C---:B------:R-:W-:Y:S02]  /*1c690*/  ISETP.GT.U32.AND P5, PT, R29.reuse, R0, PT ;  /* 0x000000001d00720c */ /* 0x040fe40003fa4070 */
[C---:B------:R-:W-:Y:S02]  /*1c6a0*/  ISETP.GT.U32.AND P0, PT, R29.reuse, R2, PT ;  /* 0x000000021d00720c */ /* 0x040fe40003f04070 */
[----:B------:R-:W-:-:S03]  /*1c6b0*/  ISETP.GT.U32.AND P1, PT, R29, R5, PT ;  /* 0x000000051d00720c */ /* 0x000fc60003f24070 */
[----:B------:R-:W-:-:S04]  /*1c6c0*/  @!P6 IMAD.IADD R18, R18, 0x1, -R29 ;  /* 0x000000011212e824 */ /* 0x000fc800078e0a1d */
[--C-:B------:R-:W-:Y:S02]  /*1c6d0*/  @!P3 IMAD.IADD R17, R17, 0x1, -R29.reuse ;  /* 0x000000011111b824 */ /* 0x100fe400078e0a1d */
[--C-:B------:R-:W-:Y:S01]  /*1c6e0*/  @!P4 IMAD.IADD R27, R27, 0x1, -R29.reuse ;  /* 0x000000011b1bc824 */ /* 0x100fe200078e0a1d */
[C---:B------:R-:W-:Y:S01]  /*1c6f0*/  ISETP.GT.U32.AND P3, PT, R29.reuse, R18, PT ;  /* 0x000000121d00720c */ /* 0x040fe20003f64070 */
[--C-:B------:R-:W-:Y:S02]  /*1c700*/  @!P5 IMAD.IADD R0, R0, 0x1, -R29.reuse ;  /* 0x000000010000d824 */ /* 0x100fe400078e0a1d */
[--C-:B------:R-:W-:Y:S01]  /*1c710*/  @!P0 IMAD.IADD R2, R2, 0x1, -R29.reuse ;  /* 0x0000000102028824 */ /* 0x100fe200078e0a1d */
[C---:B------:R-:W-:Y:S02]  /*1c720*/  ISETP.GT.U32.AND P2, PT, R29.reuse, R6, PT ;  /* 0x000000061d00720c */ /* 0x040fe40003f44070 */
[C---:B------:R-:W-:Y:S02]  /*1c730*/  ISETP.GT.U32.AND P4, PT, R29.reuse, R9, PT ;  /* 0x000000091d00720c */ /* 0x040fe40003f84070 */
[----:B------:R-:W-:Y:S01]  /*1c740*/  ISETP.GT.U32.AND P5, PT, R29, R3, PT ;  /* 0x000000031d00720c */ /* 0x000fe20003fa4070 */
[----:B------:R-:W-:Y:S01]  /*1c750*/  @!P1 IMAD.IADD R5, R5, 0x1, -R29 ;  /* 0x0000000105059824 */ /* 0x000fe200078e0a1d */
[----:B------:R-:W-:-:S03]  /*1c760*/  ISETP.GT.U32.AND P0, PT, R29, R4, PT ;  /* 0x000000041d00720c */ /* 0x000fc60003f04070 */
[----:B------:R-:W-:Y:S01]  /*1c770*/  @!P3 IMAD.IADD R18, R18, 0x1, -R29 ;  /* 0x000000011212b824 */ /* 0x000fe200078e0a1d */
[----:B------:R-:W-:-:S05]  /*1c780*/  ISETP.GT.U32.AND P1, PT, R29, R8, PT ;  /* 0x000000081d00720c */ /* 0x000fca0003f24070 */
[--C-:B------:R-:W-:Y:S01]  /*1c790*/  @!P4 IMAD.IADD R9, R9, 0x1, -R29.reuse ;  /* 0x000000010909c824 */ /* 0x100fe200078e0a1d */
[----:B------:R0:W-:Y:S01]  /*1c7a0*/  STL [R1+0x124], R17 ;  /* 0x0001241101007387 */ /* 0x0001e20000100800 */
[--C-:B------:R-:W-:Y:S01]  /*1c7b0*/  @!P5 IMAD.IADD R3, R3, 0x1, -R29.reuse ;  /* 0x000000010303d824 */ /* 0x100fe200078e0a1d */
[C---:B------:R-:W-:Y:S01]  /*1c7c0*/  ISETP.GT.U32.AND P6, PT, R29.reuse, R7, PT ;  /* 0x000000071d00720c */ /* 0x040fe20003fc4070 */
[--C-:B------:R-:W-:Y:S02]  /*1c7d0*/  @!P2 IMAD.IADD R6, R6, 0x1, -R29.reuse ;  /* 0x000000010606a824 */ /* 0x100fe400078e0a1d */
[--C-:B------:R-:W-:Y:S01]  /*1c7e0*/  @!P0 IMAD.IADD R4, R4, 0x1, -R29.reuse ;  /* 0x0000000104048824 */ /* 0x100fe200078e0a1d */
[----:B0-----:R-:W5:Y:S01]  /*1c7f0*/  LDL.LU R17, [R1+0xac] ;  /* 0x0000ac0001117983 */ /* 0x001f620000300800 */
[----:B------:R-:W-:Y:S01]  /*1c800*/  ISETP.GT.U32.AND P2, PT, R29, R11, PT ;  /* 0x0000000b1d00720c */ /* 0x000fe20003f44070 */
[--C-:B------:R-:W-:Y:S02]  /*1c810*/  @!P1 IMAD.IADD R8, R8, 0x1, -R29.reuse ;  /* 0x0000000108089824 */ /* 0x100fe400078e0a1d */
[----:B------:R-:W-:Y:S05]  /*1c820*/  STL [R1+0x128], R27 ;  /* 0x0001281b01007387 */ /* 0x000fea0000100800 */
[--C-:B------:R-:W-:Y:S01]  /*1c830*/  @!P6 IMAD.IADD R7, R7, 0x1, -R29.reuse ;  /* 0x000000010707e824 */ /* 0x100fe200078e0a1d */
[----:B------:R-:W-:Y:S04]  /*1c840*/  STL [R1+0x120], R0 ;  /* 0x0001200001007387 */ /* 0x000fe80000100800 */
        /* <DEDUP_REMOVED lines=33> */
[----:B------:R-:W3:Y:S04]  /*1ca60*/  LDL.LU R0, [R1+0x90] ;  /* 0x0000900001007983 */ /* 0x000ee80000300800 */
[----:B------:R1:W-:Y:S01]  /*1ca70*/  STL [R1+0xe8], R4 ;  /* 0x0000e80401007387 */ /* 0x0003e20000100800 */
[----:B------:R-:W-:-:S03]  /*1ca80*/  @!P1 IMAD.IADD R11, R11, 0x1, -R29 ;  /* 0x000000010b0b9824 */ /* 0x000fc600078e0a1d */
[----:B------:R-:W2:Y:S04]  /*1ca90*/  LDL.LU R2, [R1+0x78] ;  /* 0x0000780001027983 */ /* 0x000ea80000300800 */
[----:B------:R4:W-:Y:S04]  /*1caa0*/  STL [R1+0xf8], R8 ;  /* 0x0000f80801007387 */ /* 0x0009e80000100800 */
[----:B0-----:R-:W2:Y:S04]  /*1cab0*/  LDL.LU R3, [R1+0x80] ;  /* 0x0000800001037983 */ /* 0x001ea80000300800 */
[----:B-1----:R-:W2:Y:S04]  /*1cac0*/  LDL.LU R4, [R1+0x88] ;  /* 0x0000880001047983 */ /* 0x002ea80000300800 */
[----:B------:R0:W-:Y:S04]  /*1cad0*/  STL [R1+0xe0], R11 ;  /* 0x0000e00b01007387 */ /* 0x0001e80000100800 */
[----:B----4-:R-:W4:Y:S04]  /*1cae0*/  LDL.LU R8, [R1+0x1d0] ;  /* 0x0001d00001087983 */ /* 0x010f280000300800 */
[----:B0-----:R-:W4:Y:S01]  /*1caf0*/  LDL.LU R11, [R1+0x84] ;  /* 0x00008400010b7983 */ /* 0x001f220000300800 */
[----:B------:R-:W-:-:S02]  /*1cb00*/  ISETP.GT.U32.AND P6, PT, R29, R12, PT ;  /* 0x0000000c1d00720c */ /* 0x000fc40003fc4070 */
[C---:B------:R-:W-:Y:S02]  /*1cb10*/  ISETP.GT.U32.AND P2, PT, R29.reuse, R16, PT ;  /* 0x000000101d00720c */ /* 0x040fe40003f44070 */
[----:B------:R-:W-:-:S09]  /*1cb20*/  ISETP.GT.U32.AND P3, PT, R29, R26, PT ;  /* 0x0000001a1d00720c */ /* 0x000fd20003f64070 */
[--C-:B------:R-:W-:Y:S01]  /*1cb30*/  @!P6 IMAD.IADD R12, R12, 0x1, -R29.reuse ;  /* 0x000000010c0ce824 */ /* 0x100fe200078e0a1d */
[----:B-----5:R-:W-:Y:S01]  /*1cb40*/  ISETP.GT.U32.AND P6, PT, R29, R17, PT ;  /* 0x000000111d00720c */ /* 0x020fe20003fc4070 */
[----:B------:R-:W-:-:S03]  /*1cb50*/  @!P2 IMAD.IADD R16, R16, 0x1, -R29 ;  /* 0x000000011010a824 */ /* 0x000fc600078e0a1d */
[C---:B------:R-:W-:Y:S02]  /*1cb60*/  ISETP.GT.U32.AND P2, PT, R29.reuse, R12, PT ;  /* 0x0000000c1d00720c */ /* 0x040fe40003f44070 */
[C---:B------:R-:W-:Y:S02]  /*1cb70*/  ISETP.GT.U32.AND P4, PT, R29.reuse, R10, PT ;  /* 0x0000000a1d00720c */ /* 0x040fe40003f84070 */
[C---:B------:R-:W-:Y:S02]  /*1cb80*/  ISETP.GT.U32.AND P5, PT, R29.reuse, R13, PT ;  /* 0x0000000d1d00720c */ /* 0x040fe40003fa4070 */
[----:B------:R-:W-:-:S03]  /*1cb90*/  ISETP.GT.U32.AND P0, PT, R29, R14, PT ;  /* 0x0000000e1d00720c */ /* 0x000fc60003f04070 */
[--C-:B------:R-:W-:Y:S01]  /*1cba0*/  @!P6 IMAD.IADD R17, R17, 0x1, -R29.reuse ;  /* 0x000000011111e824 */ /* 0x100fe200078e0a1d */
[C---:B------:R-:W-:Y:S01]  /*1cbb0*/  ISETP.GT.U32.AND P1, PT, R29.reuse, R15, PT ;  /* 0x0000000f1d00720c */ /* 0x040fe20003f24070 */
[--C-:B------:R-:W-:Y:S02]  /*1cbc0*/  @!P3 IMAD.IADD R26, R26, 0x1, -R29.reuse ;  /* 0x000000011a1ab824 */ /* 0x100fe400078e0a1d */
[--C-:B------:R-:W-:Y:S01]  /*1cbd0*/  @!P2 IMAD.IADD R12, R12, 0x1, -R29.reuse ;  /* 0x000000010c0ca824 */ /* 0x100fe200078e0a1d */
[----:B------:R-:W-:Y:S01]  /*1cbe0*/  ISETP.GT.U32.AND P2, PT, R29, R17, PT ;  /* 0x000000111d00720c */ /* 0x000fe20003f44070 */
[--C-:B------:R-:W-:Y:S02]  /*1cbf0*/  @!P4 IMAD.IADD R10, R10, 0x1, -R29.reuse ;  /* 0x000000010a0ac824 */ /* 0x100fe400078e0a1d */
[--C-:B------:R-:W-:Y:S02]  /*1cc00*/  @!P5 IMAD.IADD R13, R13, 0x1, -R29.reuse ;  /* 0x000000010d0dd824 */ /* 0x100fe400078e0a1d */
[----:B------:R-:W-:Y:S01]  /*1cc10*/  @!P0 IMAD.IADD R14, R14, 0x1, -R29 ;  /* 0x000000010e0e8824 */ /* 0x000fe200078e0a1d */
[----:B------:R-:W-:-:S02]  /*1cc20*/  ISETP.GT.U32.AND P3, PT, R29, R18, PT ;  /* 0x000000121d00720c */ /* 0x000fc40003f64070 */
[C---:B------:R-:W-:Y:S02]  /*1cc30*/  ISETP.GT.U32.AND P4, PT, R29.reuse, R27, PT ;  /* 0x0000001b1d00720c */ /* 0x040fe40003f84070 */
[----:B------:R-:W-:-:S03]  /*1cc40*/  ISETP.GT.U32.AND P5, PT, R29, R5, PT ;  /* 0x000000051d00720c */ /* 0x000fc60003fa4070 */
[--C-:B------:R-:W-:Y:S01]  /*1cc50*/  @!P2 IMAD.IADD R17, R17, 0x1, -R29.reuse ;  /* 0x000000011111a824 */ /* 0x100fe200078e0a1d */
[C---:B------:R-:W-:Y:S02]  /*1cc60*/  ISETP.GT.U32.AND P6, PT, R29.reuse, R16, PT ;  /* 0x000000101d00720c */ /* 0x040fe40003fc4070 */
[----:B------:R-:W-:Y:S01]  /*1cc70*/  ISETP.GT.U32.AND P0, PT, R29, R6, PT ;  /* 0x000000061d00720c */ /* 0x000fe20003f04070 */
[--C-:B------:R-:W-:Y:S02]  /*1cc80*/  @!P1 IMAD.IADD R15, R15, 0x1, -R29.reuse ;  /* 0x000000010f0f9824 */ /* 0x100fe400078e0a1d */
[--C-:B------:R-:W-:Y:S01]  /*1cc90*/  @!P3 IMAD.IADD R18, R18, 0x1, -R29.reuse ;  /* 0x000000011212b824 */ /* 0x100fe200078e0a1d */
[----:B------:R-:W-:Y:S01]  /*1cca0*/  ISETP.GT.U32.AND P1, PT, R29, R7, PT ;  /* 0x000000071d00720c */ /* 0x000fe20003f24070 */
[----:B------:R0:W-:Y:S01]  /*1ccb0*/  STL [R1+0xd4], R12 ;  /* 0x0000d40c01007387 */ /* 0x0001e20000100800 */
[--C-:B------:R-:W-:Y:S02]  /*1ccc0*/  @!P4 IMAD.IADD R27, R27, 0x1, -R29.reuse ;  /* 0x000000011b1bc824 */ /* 0x100fe400078e0a1d */
[--C-:B------:R-:W-:Y:S01]  /*1ccd0*/  @!P5 IMAD.IADD R5, R5, 0x1, -R29.reuse ;  /* 0x000000010505d824 */ /* 0x100fe200078e0a1d */
[----:B0-----:R-:W5:Y:S04]  /*1cce0*/  LDL.LU R12, [R1+0x7c] ;  /* 0x00007c00010c7983 */ /* 0x001f680000300800 */
[----:B------:R-:W-:-:S02]  /*1ccf0*/  @!P0 IMAD.IADD R6, R6, 0x1, -R29 ;  /* 0x0000000106068824 */ /* 0x000fc400078e0a1d */
[--C-:B------:R-:W-:Y:S01]  /*1cd00*/  @!P6 IMAD.IADD R16, R16, 0x1, -R29.reuse ;  /* 0x000000011010e824 */ /* 0x100fe200078e0a1d */
[----:B------:R-:W-:Y:S01]  /*1cd10*/  STL [R1+0xc0], R26 ;  /* 0x0000c01a01007387 */ /* 0x000fe20000100800 */
[----:B------:R-:W-:-:S03]  /*1cd20*/  @!P1 IMAD.IADD R7, R7, 0x1, -R29 ;  /* 0x0000000107079824 */ /* 0x000fc600078e0a1d */
[----:B------:R0:W-:Y:S04]  /*1cd30*/  STL [R1+0xc8], R10 ;  /* 0x0000c80a01007387 */ /* 0x0001e80000100800 */
[----:B------:R1:W-:Y:S04]  /*1cd40*/  STL [R1+0xcc], R13 ;  /* 0x0000cc0d01007387 */ /* 0x0003e80000100800 */
[----:B------:R1:W-:Y:S04]  /*1cd50*/  STL [R1+0xc4], R14 ;  /* 0x0000c40e01007387 */ /* 0x0003e80000100800 */
[----:B------:R1:W-:Y:S04]  /*1cd60*/  STL [R1+0x9c], R15 ;  /* 0x00009c0f01007387 */ /* 0x0003e80000100800 */
[----:B0-----:R-:W5:Y:S04]  /*1cd70*/  LDL R10, [R1+0x3408] ;  /* 0x00340800010a7983 */ /* 0x001f680000100800 */
[----:B------:R0:W-:Y:S04]  /*1cd80*/  STL [R1+0xa4], R16 ;  /* 0x0000a41001007387 */ /* 0x0001e80000100800 */
[----:B-1----:R-:W5:Y:S04]  /*1cd90*/  LDL.LU R13, [R1+0x68] ;  /* 0x00006800010d7983 */ /* 0x002f680000300800 */
[----:B------:R-:W5:Y:S04]  /*1cda0*/  LDL.LU R14, [R1+0x70] ;  /* 0x00007000010e7983 */ /* 0x000f680000300800 */
[----:B------:R1:W-:Y:S04]  /*1cdb0*/  STL [R1+0xac], R17 ;  /* 0x0000ac1101007387 */ /* 0x0003e80000100800 */
[----:B------:R-:W5:Y:S04]  /*1cdc0*/  LDL.LU R15, [R1+0x74] ;  /* 0x00007400010f7983 */ /* 0x000f680000300800 */
[----:B0-----:R-:W5:Y:S04]  /*1cdd0*/  LDL.LU R16, [R1+0x6c] ;  /* 0x00006c0001107983 */ /* 0x001f680000300800 */
        /* <DEDUP_REMOVED lines=9> */
[----:B----4-:R-:W-:Y:S01]  /*1ce70*/  ISETP.GT.U32.AND P0, PT, R29, R8, PT ;  /* 0x000000081d00720c */ /* 0x010fe20003f04070 */
[--C-:B------:R-:W-:Y:S01]  /*1ce80*/  @!P4 IMAD.IADD R3, R3, 0x1, -R29.reuse ;  /* 0x000000010303c824 */ /* 0x100fe200078e0a1d */
[C---:B------:R-:W-:Y:S02]  /*1ce90*/  ISETP.GT.U32.AND P3, PT, R29.reuse, R27, PT ;  /* 0x0000001b1d00720c */ /* 0x040fe40003f64070 */
[C---:B------:R-:W-:Y:S02]  /*1cea0*/  ISETP.GT.U32.AND P4, PT, R29.reuse, R5, PT ;  /* 0x000000051d00720c */ /* 0x040fe40003f84070 */
[C---:B------:R-:W-:Y:S01]  /*1ceb0*/  ISETP.GT.U32.AND P1, PT, R29.reuse, R11, PT ;  /* 0x0000000b1d00720c */ /* 0x040fe20003f24070 */
        /* <DEDUP_REMOVED lines=9> */
[--C-:B------:R-:W-:Y:S01]  /*1cf50*/  @!P4 IMAD.IADD R5, R5, 0x1, -R29.reuse ;  /* 0x000000010505c824 */ /* 0x100fe200078e0a1d */
[----:B------:R0:W-:Y:S01]  /*1cf60*/  STL [R1+0xb0], R18 ;  /* 0x0000b01201007387 */ /* 0x0001e20000100800 */
[----:B------:R-:W-:-:S04]  /*1cf70*/  @!P5 IMAD.IADD R6, R6, 0x1, -R29 ;  /* 0x000000010606d824 */ /* 0x000fc800078e0a1d */
[--C-:B------:R-:W-:Y:S01]  /*1cf80*/  @!P0 IMAD.IADD R7, R7, 0x1, -R29.reuse ;  /* 0x0000000107078824 */ /* 0x100fe200078e0a1d */
[----:B0-----:R-:W2:Y:S04]  /*1cf90*/  LDL.LU R18, [R1+0x64] ;  /* 0x0000640001127983 */ /* 0x001ea80000300800 */
[----:B------:R-:W-:Y:S04]  /*1cfa0*/  STL [R1+0xa8], R27 ;  /* 0x0000a81b01007387 */ /* 0x000fe80000100800 */
[----:B------:R-:W3:Y:S04]  /*1cfb0*/  LDL.LU R25, [R1+0x164] ;  /* 0x0001640001197983 */ /* 0x000ee80000300800 */
[----:B------:R0:W-:Y:S04]  /*1cfc0*/  STL [R1+0xa0], R5 ;  /* 0x0000a00501007387 */ /* 0x0001e80000100800 */
[----:B------:R-:W4:Y:S04]  /*1cfd0*/  LDL.LU R26, [R1+0x17c] ;  /* 0x00017c00011a7983 */ /* 0x000f280000300800 */
[----:B------:R1:W-:Y:S04]  /*1cfe0*/  STL [R1+0x8c], R6 ;  /* 0x00008c0601007387 */ /* 0x0003e80000100800 */
[----:B0-----:R-:W2:Y:S01]  /*1cff0*/  LDL.LU R5, [R1+0x160] ;  /* 0x0001600001057983 */ /* 0x001ea20000300800 */
[----:B------:R-:W-:-:S03]  /*1d000*/  @!P1 IMAD.IADD R9, R9, 0x1, -R29 ;  /* 0x0000000109099824 */ /* 0x000fc600078e0a1d */
[----:B-1----:R-:W2:Y:S04]  /*1d010*/  LDL.LU R6, [R1+0x158] ;  /* 0x0001580001067983 */ /* 0x002ea80000300800 */
[----:B------:R0:W-:Y:S04]  /*1d020*/  STL [R1+0x94], R7 ;  /* 0x0000940701007387 */ /* 0x0001e80000100800 */
[----:B0-----:R-:W2:Y:S04]  /*1d030*/  LDL.LU R7, [R1+0x11c] ;  /* 0x00011c0001077983 */ /* 0x001ea80000300800 */
[----:B------:R0:W-:Y:S04]  /*1d040*/  STL [R1+0x98], R9 ;  /* 0x0000980901007387 */ /* 0x0001e80000100800 */
[----:B0-----:R-:W2:Y:S01]  /*1d050*/  LDL.LU R9, [R1+0x130] ;  /* 0x0001300001097983 */ /* 0x001ea20000300800 */
[----:B------:R-:W-:-:S05]  /*1d060*/  IABS R24, R24 ;  /* 0x0000001800187213 */ /* 0x000fca0000000000 */
[----:B------:R-:W-:Y:S01]  /*1d070*/  IMAD.HI.U32 R19, R28, R24, RZ ;  /* 0x000000181c137227 */ /* 0x000fe200078e00ff */
[----:B------:R-:W-:-:S03]  /*1d080*/  IABS R23, R23 ;  /* 0x0000001700177213 */ /* 0x000fc60000000000 */
[----:B------:R-:W-:Y:S01]  /*1d090*/  IMAD.MOV R19, RZ, RZ, -R19 ;  /* 0x000000ffff137224 */ /* 0x000fe200078e0a13 */
[----:B-----5:R-:W-:-:S03]  /*1d0a0*/  ISETP.GT.U32.AND P6, PT, R29, R12, PT ;  /* 0x0000000c1d00720c */ /* 0x020fc60003fc4070 */
[----:B------:R-:W-:Y:S02]  /*1d0b0*/  IMAD R24, R29, R19, R24 ;  /* 0x000000131d187224 */ /* 0x000fe400078e0218 */
[----:B------:R-:W-:Y:S01]  /*1d0c0*/  IMAD.HI.U32 R19, R28, R23, RZ ;  /* 0x000000171c137227 */ /* 0x000fe200078e00ff */
[----:B------:R-:W-:-:S03]  /*1d0d0*/  IABS R22, R22 ;  /* 0x0000001600167213 */ /* 0x000fc60000000000 */
[----:B------:R-:W-:Y:S01]  /*1d0e0*/  IMAD.MOV R19, RZ, RZ, -R19 ;  /* 0x000000ffff137224 */ /* 0x000fe200078e0a13 */
[C---:B------:R-:W-:Y:S02]  /*1d0f0*/  ISETP.GT.U32.AND P2, PT, R29.reuse, R0, PT ;  /* 0x000000001d00720c */ /* 0x040fe40003f44070 */
[C---:B------:R-:W-:Y:S01]  /*1d100*/  ISETP.GT.U32.AND P3, PT, R29.reuse, R2, PT ;  /* 0x000000021d00720c */ /* 0x040fe20003f64070 */
[C---:B------:R-:W-:Y:S01]  /*1d110*/  IMAD R23, R29.reuse, R19, R23 ;  /* 0x000000131d177224 */ /* 0x040fe200078e0217 */
[C---:B------:R-:W-:Y:S01]  /*1d120*/  ISETP.GT.U32.AND P4, PT, R29.reuse, R3, PT ;  /* 0x000000031d00720c */ /* 0x040fe20003f84070 */
[----:B------:R-:W-:Y:S01]  /*1d130*/  IMAD.HI.U32 R19, R28, R22, RZ ;  /* 0x000000161c137227 */ /* 0x000fe200078e00ff */
[----:B------:R-:W-:Y:S02]  /*1d140*/  IABS R21, R21 ;  /* 0x0000001500157213 */ /* 0x000fe40000000000 */
[----:B------:R-:W-:Y:S01]  /*1d150*/  ISETP.GT.U32.AND P5, PT, R29, R4, PT ;  /* 0x000000041d00720c */ /* 0x000fe20003fa4070 */
[----:B------:R-:W-:-:S02]  /*1d160*/  IMAD.MOV R19, RZ, RZ, -R19 ;  /* 0x000000ffff137224 */ /* 0x000fc400078e0a13 */
[----:B------:R-:W-:Y:S02]  /*1d170*/  @!P6 IMAD.IADD R12, R12, 0x1, -R29 ;  /* 0x000000010c0ce824 */ /* 0x000fe400078e0a1d */
[C---:B------:R-:W-:Y:S01]  /*1d180*/  IMAD R22, R29.reuse, R19, R22 ;  /* 0x000000131d167224 */ /* 0x040fe200078e0216 */
[C---:B------:R-:W-:Y:S01]  /*1d190*/  ISETP.GT.U32.AND P0, PT, R29.reuse, R8, PT ;  /* 0x000000081d00720c */ /* 0x040fe20003f04070 */
[----:B------:R-:W-:Y:S01]  /*1d1a0*/  IMAD.HI.U32 R19, R28, R21, RZ ;  /* 0x000000151c137227 */ /* 0x000fe200078e00ff */
[----:B------:R-:W-:-:S03]  /*1d1b0*/  ISETP.GT.U32.AND P1, PT, R29, R12, PT ;  /* 0x0000000c1d00720c */ /* 0x000fc60003f24070 */
[----:B------:R-:W-:Y:S01]  /*1d1c0*/  @!P2 IMAD.IADD R0, R0, 0x1, -R29 ;  /* 0x000000010000a824 */ /* 0x000fe200078e0a1d */
[C---:B------:R-:W-:Y:S01]  /*1d1d0*/  ISETP.GT.U32.AND P2, PT, R29.reuse, R13, PT ;  /* 0x0000000d1d00720c */ /* 0x040fe20003f44070 */
[----:B------:R-:W-:Y:S01]  /*1d1e0*/  IMAD.MOV R19, RZ, RZ, -R19 ;  /* 0x000000ffff137224 */ /* 0x000fe200078e0a13 */
[----:B------:R-:W-:Y:S01]  /*1d1f0*/  IABS R20, R20 ;  /* 0x0000001400147213 */ /* 0x000fe20000000000 */
[--C-:B------:R-:W-:Y:S01]  /*1d200*/  @!P3 IMAD.IADD R2, R2, 0x1, -R29.reuse ;  /* 0x000000010202b824 */ /* 0x100fe200078e0a1d */
[----:B------:R-:W-:Y:S01]  /*1d210*/  ISETP.GT.U32.AND P3, PT, R29, R14, PT ;  /* 0x0000000e1d00720c */ /* 0x000fe20003f64070 */
[----:B------:R-:W-:Y:S01]  /*1d220*/  @!P4 IMAD.IADD R3, R3, 0x1, -R29 ;  /* 0x000000010303c824 */ /* 0x000fe200078e0a1d */
[C---:B------:R-:W-:Y:S01]  /*1d230*/  ISETP.GT.U32.AND P4, PT, R29.reuse, R15, PT ;  /* 0x0000000f1d00720c */ /* 0x040fe20003f84070 */
[C---:B------:R-:W-:Y:S02]  /*1d240*/  IMAD R21, R29.reuse, R19, R21 ;  /* 0x000000131d157224 */ /* 0x040fe400078e0215 */
[----:B------:R-:W-:Y:S01]  /*1d250*/  IMAD.HI.U32 R19, R28, R20, RZ ;  /* 0x000000141c137227 */ /* 0x000fe200078e00ff */
[----:B------:R-:W-:-:S03]  /*1d260*/  ISETP.GT.U32.AND P6, PT, R29, R11, PT ;  /* 0x0000000b1d00720c */ /* 0x000fc60003fc4070 */
[----:B------:R-:W-:Y:S01]  /*1d270*/  @!P5 IMAD.IADD R4, R4, 0x1, -R29 ;  /* 0x000000010404d824 */ /* 0x000fe200078e0a1d */
[C---:B------:R-:W-:Y:S01]  /*1d280*/  ISETP.GT.U32.AND P5, PT, R29.reuse, R16, PT ;  /* 0x000000101d00720c */ /* 0x040fe20003fa4070 */
[----:B------:R-:W-:Y:S02]  /*1d290*/  IMAD.MOV R19, RZ, RZ, -R19 ;  /* 0x000000ffff137224 */ /* 0x000fe400078e0a13 */
[--C-:B------:R-:W-:Y:S01]  /*1d2a0*/  @!P0 IMAD.IADD R8, R8, 0x1, -R29.reuse ;  /* 0x0000000108088824 */ /* 0x100fe200078e0a1d */
[----:B------:R-:W-:Y:S01]  /*1d2b0*/  ISETP.GT.U32.AND P0, PT, R29, R17, PT ;  /* 0x000000111d00720c */ /* 0x000fe20003f04070 */
[--C-:B------:R-:W-:Y:S02]  /*1d2c0*/  @!P1 IMAD.IADD R12, R12, 0x1, -R29.reuse ;  /* 0x000000010c0c9824 */ /* 0x100fe400078e0a1d */
[--C-:B------:R-:W-:Y:S02]  /*1d2d0*/  @!P2 IMAD.IADD R13, R13, 0x1, -R29.reuse ;  /* 0x000000010d0da824 */ /* 0x100fe400078e0a1d */
[----:B------:R-:W-:Y:S01]  /*1d2e0*/  IMAD R20, R29, R19, R20 ;  /* 0x000000131d147224 */ /* 0x000fe200078e0214 */
[----:B------:R-:W-:Y:S01]  /*1d2f0*/  IABS R19, R10 ;  /* 0x0000000a00137213 */ /* 0x000fe20000000000 */
[--C-:B------:R-:W-:Y:S01]  /*1d300*/  @!P3 IMAD.IADD R14, R14, 0x1, -R29.reuse ;  /* 0x000000010e0eb824 */ /* 0x100fe200078e0a1d */
[----:B------:R-:W5:Y:S01]  /*1d310*/  LDL.LU R10, [R1+0x134] ;  /* 0x00013400010a7983 */ /* 0x000f620000300800 */
[----:B------:R-:W-:-:S02]  /*1d320*/  @!P4 IMAD.IADD R15, R15, 0x1, -R29 ;  /* 0x000000010f0fc824 */ /* 0x000fc400078e0a1d */
[--C-:B------:R-:W-:Y:S02]  /*1d330*/  @!P5 IMAD.IADD R16, R16, 0x1, -R29.reuse ;  /* 0x000000011010d824 */ /* 0x100fe400078e0a1d */
[--C-:B------:R-:W-:Y:S02]  /*1d340*/  @!P6 IMAD.IADD R11, R11, 0x1, -R29.reuse ;  /* 0x000000010b0be824 */ /* 0x100fe400078e0a1d */
[----:B------:R-:W-:Y:S01]  /*1d350*/  @!P0 IMAD.IADD R17, R17, 0x1, -R29 ;  /* 0x0000000111118824 */ /* 0x000fe200078e0a1d */
[----:B------:R0:W-:Y:S04]  /*1d360*/  STL [R1+0x90], R0 ;  /* 0x0000900001007387 */ /* 0x0001e80000100800 */
[----:B------:R1:W-:Y:S04]  /*1d370*/  STL [R1+0x78], R2 ;  /* 0x0000780201007387 */ /* 0x0003e80000100800 */
[----:B------:R0:W-:Y:S04]  /*1d380*/  STL [R1+0x80], R3 ;  /* 0x0000800301007387 */ /* 0x0001e80000100800 */
[----:B------:R0:W-:Y:S04]  /*1d390*/  STL [R1+0x88], R4 ;  /* 0x0000880401007387 */ /* 0x0001e80000100800 */
[----:B------:R-:W-:Y:S04]  /*1d3a0*/  STL [R1+0x1d0], R8 ;  /* 0x0001d00801007387 */ /* 0x000fe80000100800 */
[----:B------:R-:W5:Y:S04]  /*1d3b0*/  LDL.LU R27, [R1+0x12c] ;  /* 0x00012c00011b7983 */ /* 0x000f680000300800 */
[----:B------:R1:W-:Y:S04]  /*1d3c0*/  STL [R1+0x84], R11 ;  /* 0x0000840b01007387 */ /* 0x0003e80000100800 */
[----:B0-----:R-:W5:Y:S04]  /*1d3d0*/  LDL.LU R0, [R1+0xdc] ;  /* 0x0000dc0001007983 */ /* 0x001f680000300800 */
[----:B-1----:R-:W5:Y:S04]  /*1d3e0*/  LDL.LU R2, [R1+0xec] ;  /* 0x0000ec0001027983 */ /* 0x002f680000300800 */
[----:B------:R-:W-:Y:S04]  /*1d3f0*/  STL [R1+0x7c], R12 ;  /* 0x00007c0c01007387 */ /* 0x000fe80000100800 */
[----:B------:R-:W5:Y:S04]  /*1d400*/  LDL.LU R3, [R1+0xf4] ;  /* 0x0000f40001037983 */ /* 0x000f680000300800 */
[----:B------:R-:W5:Y:S04]  /*1d410*/  LDL.LU R4, [R1+0x10c] ;  /* 0x00010c0001047983 */ /* 0x000f680000300800 */
[----:B------:R-:W5:Y:S01]  /*1d420*/  LDL.LU R11, [R1+0xf0] ;  /* 0x0000f000010b7983 */ /* 0x000f620000300800 */
[----:B---3--:R-:W-:-:S02]  /*1d430*/  ISETP.GT.U32.AND P1, PT, R29, R25, PT ;  /* 0x000000191d00720c */ /* 0x008fc40003f24070 */
[C---:B----4-:R-:W-:Y:S02]  /*1d440*/  ISETP.GT.U32.AND P2, PT, R29.reuse, R26, PT ;  /* 0x0000001a1d00720c */ /* 0x050fe40003f44070 */
[C---:B--2---:R-:W-:Y:S02]  /*1d450*/  ISETP.GT.U32.AND P6, PT, R29.reuse, R18, PT ;  /* 0x000000121d00720c */ /* 0x044fe40003fc4070 */
[C---:B------:R-:W-:Y:S02]  /*1d460*/  ISETP.GT.U32.AND P3, PT, R29.reuse, R5, PT ;  /* 0x000000051d00720c */ /* 0x040fe40003f64070 */
[----:B------:R-:W-:-:S05]  /*1d470*/  ISETP.GT.U32.AND P4, PT, R29, R6, PT ;  /* 0x000000061d00720c */ /* 0x000fca0003f84070 */
[--C-:B------:R-:W-:Y:S01]  /*1d480*/  @!P1 IMAD.IADD R25, R25, 0x1, -R29.reuse ;  /* 0x0000000119199824 */ /* 0x100fe200078e0a1d */
[C---:B------:R-:W-:Y:S01]  /*1d490*/  ISETP.GT.U32.AND P1, PT, R29.reuse, R13, PT ;  /* 0x0000000d1d00720c */ /* 0x040fe20003f24070 */
[--C-:B------:R-:W-:Y:S01]  /*1d4a0*/  @!P2 IMAD.IADD R26, R26, 0x1, -R29.reuse ;  /* 0x000000011a1aa824 */ /* 0x100fe200078e0a1d */
[C---:B------:R-:W-:Y:S02]  /*1d4b0*/  ISETP.GT.U32.AND P2, PT, R29.reuse, R14, PT ;  /* 0x0000000e1d00720c */ /* 0x040fe40003f44070 */
[----:B------:R-:W-:Y:S01]  /*1d4c0*/  ISETP.GT.U32.AND P5, PT, R29, R7, PT ;  /* 0x000000071d00720c */ /* 0x000fe20003fa4070 */
[--C-:B------:R-:W-:Y:S01]  /*1d4d0*/  @!P3 IMAD.IADD R5, R5, 0x1, -R29.reuse ;  /* 0x000000010505b824 */ /* 0x100fe200078e0a1d */
[C---:B------:R-:W-:Y:S01]  /*1d4e0*/  ISETP.GT.U32.AND P3, PT, R29.reuse, R15, PT ;  /* 0x0000000f1d00720c */ /* 0x040fe20003f64070 */
[--C-:B------:R-:W-:Y:S01]  /*1d4f0*/  @!P4 IMAD.IADD R6, R6, 0x1, -R29.reuse ;  /* 0x000000010606c824 */ /* 0x100fe200078e0a1d */
[C---:B------:R-:W-:Y:S01]  /*1d500*/  ISETP.GT.U32.AND P4, PT, R29.reuse, R16, PT ;  /* 0x000000101d00720c */ /* 0x040fe20003f84070 */
[----:B------:R-:W-:Y:S01]  /*1d510*/  @!P6 IMAD.IADD R18, R18, 0x1, -R29 ;  /* 0x000000011212e824 */ /* 0x000fe200078e0a1d */
[----:B------:R-:W-:-:S07]  /*1d520*/  ISETP.GT.U32.AND P0, PT, R29, R9, PT ;  /* 0x000000091d00720c */ /* 0x000fce0003f04070 */
[--C-:B------:R-:W-:Y:S01]  /*1d530*/  @!P5 IMAD.IADD R7, R7, 0x1, -R29.reuse ;  /* 0x000000010707d824 */ /* 0x100fe200078e0a1d */
[----:B------:R-:W-:Y:S01]  /*1d540*/  ISETP.GT.U32.AND P5, PT, R29, R17, PT ;  /* 0x000000111d00720c */ /* 0x000fe20003fa4070 */
[--C-:B------:R-:W-:Y:S02]  /*1d550*/  @!P1 IMAD.IADD R13, R13, 0x1, -R29.reuse ;  /* 0x000000010d0d9824 */ /* 0x100fe400078e0a1d */
[--C-:B------:R-:W-:Y:S02]  /*1d560*/  @!P2 IMAD.IADD R14, R14, 0x1, -R29.reuse ;  /* 0x000000010e0ea824 */ /* 0x100fe400078e0a1d */
[--C-:B------:R-:W-:Y:S02]  /*1d570*/  @!P3 IMAD.IADD R15, R15, 0x1, -R29.reuse ;  /* 0x000000010f0fb824 */ /* 0x100fe400078e0a1d */
[--C-:B------:R-:W-:Y:S01]  /*1d580*/  @!P0 IMAD.IADD R9, R9, 0x1, -R29.reuse ;  /* 0x0000000109098824 */ /* 0x100fe200078e0a1d */
[----:B------:R-:W-:Y:S01]  /*1d590*/  ISETP.GT.U32.AND P0, PT, R29, R18, PT ;  /* 0x000000121d00720c */ /* 0x000fe20003f04070 */
[--C-:B------:R-:W-:Y:S01]  /*1d5a0*/  @!P4 IMAD.IADD R16, R16, 0x1, -R29.reuse ;  /* 0x000000011010c824 */ /* 0x100fe200078e0a1d */
[----:B------:R0:W-:Y:S03]  /*1d5b0*/  STL [R1+0x68], R13 ;  /* 0x0000680d01007387 */ /* 0x0001e60000100800 */
[--C-:B------:R-:W-:Y:S01]  /*1d5c0*/  @!P5 IMAD.IADD R17, R17, 0x1, -R29.reuse ;  /* 0x000000011111d824 */ /* 0x100fe200078e0a1d */
[----:B------:R1:W-:Y:S04]  /*1d5d0*/  STL [R1+0x70], R14 ;  /* 0x0000700e01007387 */ /* 0x0003e80000100800 */
[----:B0-----:R-:W2:Y:S04]  /*1d5e0*/  LDL.LU R13, [R1+0xe4] ;  /* 0x0000e400010d7983 */ /* 0x001ea80000300800 */
[----:B------:R0:W-:Y:S04]  /*1d5f0*/  STL [R1+0x74], R15 ;  /* 0x0000740f01007387 */ /* 0x0001e80000100800 */
[----:B------:R3:W-:Y:S01]  /*1d600*/  STL [R1+0x6c], R16 ;  /* 0x00006c1001007387 */ /* 0x0007e20000100800 */
[----:B------:R-:W-:-:S03]  /*1d610*/  @!P0 IMAD.IADD R18, R18, 0x1, -R29 ;  /* 0x0000000112128824 */ /* 0x000fc600078e0a1d */
[----:B-1----:R-:W4:Y:S04]  /*1d620*/  LDL.LU R14, [R1+0x1c] ;  /* 0x00001c00010e7983 */ /* 0x002f280000300800 */
[----:B0-----:R-:W4:Y:S04]  /*1d630*/  LDL.LU R15, [R1+0xb8] ;  /* 0x0000b800010f7983 */ /* 0x001f280000300800 */
[----:B------:R-:W-:Y:S04]  /*1d640*/  STL [R1+0x60], R17 ;  /* 0x0000601101007387 */ /* 0x000fe80000100800 */
[----:B------:R-:W4:Y:S04]  /*1d650*/  LDL.LU R8, [R1+0xbc] ;  /* 0x0000bc0001087983 */ /* 0x000f280000300800 */
[----:B---3--:R-:W3:Y:S04]  /*1d660*/  LDL.LU R16, [R1+0xb4] ;  /* 0x0000b40001107983 */ /* 0x008ee80000300800 */
[----:B------:R0:W-:Y:S04]  /*1d670*/  STL [R1+0x64], R18 ;  /* 0x0000641201007387 */ /* 0x0001e80000100800 */
[----:B0-----:R-:W3:Y:S04]  /*1d680*/  LDL.LU R18, [R1+0x18] ;  /* 0x0000180001127983 */ /* 0x001ee80000300800 */
[----:B------:R-:W3:Y:S01]  /*1d690*/  LDL.LU R17, [R1+0x14] ;  /* 0x0000140001117983 */ /* 0x000ee20000300800 */
[----:B-----5:R-:W-:-:S02]  /*1d6a0*/  ISETP.GT.U32.AND P6, PT, R29, R10, PT ;  /* 0x0000000a1d00720c */ /* 0x020fc40003fc4070 */
[C---:B------:R-:W-:Y:S02]  /*1d6b0*/  ISETP.GT.U32.AND P1, PT, R29.reuse, R25, PT ;  /* 0x000000191d00720c */ /* 0x040fe40003f24070 */
[C---:B------:R-:W-:Y:S02]  /*1d6c0*/  ISETP.GT.U32.AND P2, PT, R29.reuse, R26, PT ;  /* 0x0000001a1d00720c */ /* 0x040fe40003f44070 */
[C---:B------:R-:W-:Y:S02]  /*1d6d0*/  ISETP.GT.U32.AND P3, PT, R29.reuse, R5, PT ;  /* 0x000000051d00720c */ /* 0x040fe40003f64070 */
[C---:B------:R-:W-:Y:S02]  /*1d6e0*/  ISETP.GT.U32.AND P4, PT, R29.reuse, R6, PT ;  /* 0x000000061d00720c */ /* 0x040fe40003f84070 */
[----:B------:R-:W-:-:S03]  /*1d6f0*/  ISETP.GT.U32.AND P5, PT, R29, R7, PT ;  /* 0x000000071d00720c */ /* 0x000fc60003fa4070 */
[--C-:B------:R-:W-:Y:S02]  /*1d700*/  @!P6 IMAD.IADD R10, R10, 0x1, -R29.reuse ;  /* 0x000000010a0ae824 */ /* 0x100fe400078e0a1d */
[----:B------:R-:W-:-:S03]  /*1d710*/  @!P1 IMAD.IADD R25, R25, 0x1, -R29 ;  /* 0x0000000119199824 */ /* 0x000fc600078e0a1d */
[C---:B------:R-:W-:Y:S01]  /*1d720*/  ISETP.GT.U32.AND P0, PT, R29.reuse, R10, PT ;  /* 0x0000000a1d00720c */ /* 0x040fe20003f04070 */
[--C-:B------:R-:W-:Y:S01]  /*1d730*/  @!P2 IMAD.IADD R26, R26, 0x1, -R29.reuse ;  /* 0x000000011a1aa824 */ /* 0x100fe200078e0a1d */
[----:B------:R-:W-:Y:S01]  /*1d740*/  ISETP.GT.U32.AND P1, PT, R29, R27, PT ;  /* 0x0000001b1d00720c */ /* 0x000fe20003f24070 */
[--C-:B------:R-:W-:Y:S01]  /*1d750*/  @!P3 IMAD.IADD R5, R5, 0x1, -R29.reuse ;  /* 0x000000010505b824 */ /* 0x100fe200078e0a1d */
[C---:B------:R-:W-:Y:S01]  /*1d760*/  ISETP.GT.U32.AND P6, PT, R29.reuse, R9, PT ;  /* 0x000000091d00720c */ /* 0x040fe20003fc4070 */
[--C-:B------:R-:W-:Y:S01]  /*1d770*/  @!P4 IMAD.IADD R6, R6, 0x1, -R29.reuse ;  /* 0x000000010606c824 */ /* 0x100fe200078e0a1d */
[C---:B------:R-:W-:Y:S02]  /*1d780*/  ISETP.GT.U32.AND P2, PT, R29.reuse, R0, PT ;  /* 0x000000001d00720c */ /* 0x040fe40003f44070 */
[----:B------:R-:W-:Y:S01]  /*1d790*/  ISETP.GT.U32.AND P3, PT, R29, R2, PT ;  /* 0x000000021d00720c */ /* 0x000fe20003f64070 */
[----:B------:R-:W-:-:S04]  /*1d7a0*/  @!P5 IMAD.IADD R7, R7, 0x1, -R29 ;  /* 0x000000010707d824 */ /* 0x000fc800078e0a1d */
[--C-:B------:R-:W-:Y:S01]  /*1d7b0*/  @!P0 IMAD.IADD R10, R10, 0x1, -R29.reuse ;  /* 0x000000010a0a8824 */ /* 0x100fe200078e0a1d */
[C---:B------:R-:W-:Y:S02]  /*1d7c0*/  ISETP.GT.U32.AND P4, PT, R29.reuse, R3, PT ;  /* 0x000000031d00720c */ /* 0x040fe40003f84070 */
[----:B------:R-:W-:Y:S01]  /*1d7d0*/  ISETP.GT.U32.AND P5, PT, R29, R4, PT ;  /* 0x000000041d00720c */ /* 0x000fe20003fa4070 */
[--C-:B------:R-:W-:Y:S02]  /*1d7e0*/  @!P1 IMAD.IADD R27, R27, 0x1, -R29.reuse ;  /* 0x000000011b1b9824 */ /* 0x100fe400078e0a1d */
[--C-:B------:R-:W-:Y:S02]  /*1d7f0*/  @!P2 IMAD.IADD R0, R0, 0x1, -R29.reuse ;  /* 0x000000010000a824 */ /* 0x100fe400078e0a1d */
[--C-:B------:R-:W-:Y:S02]  /*1d800*/  @!P3 IMAD.IADD R2, R2, 0x1, -R29.reuse ;  /* 0x000000010202b824 */ /* 0x100fe400078e0a1d */
[----:B------:R-:W-:Y:S01]  /*1d810*/  @!P6 IMAD.IADD R9, R9, 0x1, -R29 ;  /* 0x000000010909e824 */ /* 0x000fe200078e0a1d */
[----:B------:R-:W-:-:S03]  /*1d820*/  ISETP.GT.U32.AND P6, PT, R29, R11, PT ;  /* 0x0000000b1d00720c */ /* 0x000fc60003fc4070 */
[--C-:B------:R-:W-:Y:S02]  /*1d830*/  @!P4 IMAD.IADD R3, R3, 0x1, -R29.reuse ;  /* 0x000000010303c824 */ /* 0x100fe400078e0a1d */
[--C-:B------:R-:W-:Y:S01]  /*1d840*/  @!P5 IMAD.IADD R4, R4, 0x1, -R29.reuse ;  /* 0x000000010404d824 */ /* 0x100fe200078e0a1d */
[----:B------:R0:W-:Y:S07]  /*1d850*/  STL [R1+0x164], R25 ;  /* 0x0001641901007387 */ /* 0x0001ee0000100800 */
[----:B------:R-:W-:Y:S01]  /*1d860*/  @!P6 IMAD.IADD R11, R11, 0x1, -R29 ;  /* 0x000000010b0be824 */ /* 0x000fe200078e0a1d */
[----:B0-----:R-:W5:Y:S04]  /*1d870*/  LDL.LU R25, [R1+0x3ea0] ;  /* 0x003ea00001197983 */ /* 0x001f680000300800 */
[----:B------:R0:W-:Y:S04]  /*1d880*/  STL [R1+0x17c], R26 ;  /* 0x00017c1a01007387 */ /* 0x0001e80000100800 */
[----:B0-----:R-:W5:Y:S04]  /*1d890*/  LDL.LU R26, [R1+0x3e9c] ;  /* 0x003e9c00011a7983 */ /* 0x001f680000300800 */
[----:B------:R0:W-:Y:S04]  /*1d8a0*/  STL [R1+0x160], R5 ;  /* 0x0001600501007387 */ /* 0x0001e80000100800 */
[----:B------:R1:W-:Y:S04]  /*1d8b0*/  STL [R1+0x158], R6 ;  /* 0x0001580601007387 */ /* 0x0003e80000100800 */
[----:B------:R1:W-:Y:S04]  /*1d8c0*/  STL [R1+0x11c], R7 ;  /* 0x00011c0701007387 */ /* 0x0003e80000100800 */
[----:B0-----:R-:W5:Y:S04]  /*1d8d0*/  LDL.LU R5, [R1+0x10] ;  /* 0x0000100001057983 */ /* 0x001f680000300800 */
[----:B------:R0:W-:Y:S04]  /*1d8e0*/  STL [R1+0x130], R9 ;  /* 0x0001300901007387 */ /* 0x0001e80000100800 */
[----:B-1----:R-:W5:Y:S04]  /*1d8f0*/  LDL.LU R6, [R1+0xc] ;  /* 0x00000c0001067983 */ /* 0x002f680000300800 */
[----:B------:R-:W5:Y:S04]  /*1d900*/  LDL.LU R7, [R1+0x8] ;  /* 0x0000080001077983 */ /* 0x000f680000300800 */
[----:B------:R1:W-:Y:S04]  /*1d910*/  STL [R1+0x134], R10 ;  /* 0x0001340a01007387 */ /* 0x0003e80000100800 */
[----:B0-----:R-:W5:Y:S01]  /*1d920*/  LDL.LU R9, [R1+0x4] ;  /* 0x0000040001097983 */ /* 0x001f620000300800 */
[----:B------:R-:W-:-:S03]  /*1d930*/  IMAD.HI.U32 R12, R28, R19, RZ ;  /* 0x000000131c0c7227 */ /* 0x000fc600078e00ff */
[----:B-1----:R-:W5:Y:S01]  /*1d940*/  LDL.LU R10, [R1] ;  /* 0x00000000010a7983 */ /* 0x002f620000300800 */
[----:B------:R-:W-:-:S04]  /*1d950*/  IMAD.MOV R12, RZ, RZ, -R12 ;  /* 0x000000ffff0c7224 */ /* 0x000fc800078e0a0c */
[C---:B------:R-:W-:Y:S01]  /*1d960*/  IMAD R19, R29.reuse, R12, R19 ;  /* 0x0000000c1d137224 */ /* 0x040fe200078e0213 */
[C---:B--2---:R-:W-:Y:S02]  /*1d970*/  ISETP.GT.U32.AND P0, PT, R29.reuse, R13, PT ;  /* 0x0000000d1d00720c */ /* 0x044fe40003f04070 */
[C---:B----4-:R-:W-:Y:S02]  /*1d980*/  ISETP.GT.U32.AND P1, PT, R29.reuse, R14, PT ;  /* 0x0000000e1d00720c */ /* 0x050fe40003f24070 */
[----:B------:R-:W-:-:S09]  /*1d990*/  ISETP.GT.U32.AND P2, PT, R29, R15, PT ;  /* 0x0000000f1d00720c */ /* 0x000fd20003f44070 */
[--C-:B------:R-:W-:Y:S01]  /*1d9a0*/  @!P0 IMAD.IADD R13, R13, 0x1, -R29.reuse ;  /* 0x000000010d0d8824 */ /* 0x100fe200078e0a1d */
[C---:B------:R-:W-:Y:S02]  /*1d9b0*/  ISETP.GT.U32.AND P3, PT, R29.reuse, R8, PT ;  /* 0x000000081d00720c */ /* 0x040fe40003f64070 */
[C---:B---3--:R-:W-:Y:S01]  /*1d9c0*/  ISETP.GT.U32.AND P4, PT, R29.reuse, R16, PT ;  /* 0x000000101d00720c */ /* 0x048fe20003f84070 */
[--C-:B------:R-:W-:Y:S01]  /*1d9d0*/  @!P1 IMAD.IADD R14, R14, 0x1, -R29.reuse ;  /* 0x000000010e0e9824 */ /* 0x100fe200078e0a1d */
[----:B------:R-:W-:Y:S01]  /*1d9e0*/  ISETP.GT.U32.AND P0, PT, R29, R27, PT ;  /* 0x0000001b1d00720c */ /* 0x000fe20003f04070 */
[----:B------:R-:W-:Y:S01]  /*1d9f0*/  @!P2 IMAD.IADD R15, R15, 0x1, -R29 ;  /* 0x000000010f0fa824 */ /* 0x000fe200078e0a1d */
[C---:B------:R-:W-:Y:S02]  /*1da00*/  ISETP.GT.U32.AND P1, PT, R29.reuse, R0, PT ;  /* 0x000000001d00720c */ /* 0x040fe40003f24070 */
[C---:B------:R-:W-:Y:S02]  /*1da10*/  ISETP.GT.U32.AND P2, PT, R29.reuse, R2, PT ;  /* 0x000000021d00720c */ /* 0x040fe40003f44070 */
[----:B------:R-:W-:-:S03]  /*1da20*/  ISETP.GT.U32.AND P5, PT, R29, R18, PT ;  /* 0x000000121d00720c */ /* 0x000fc60003fa4070 */
[--C-:B------:R-:W-:Y:S01]  /*1da30*/  @!P3 IMAD.IADD R8, R8, 0x1, -R29.reuse ;  /* 0x000000010808b824 */ /* 0x100fe200078e0a1d */
[C---:B------:R-:W-:Y:S01]  /*1da40*/  ISETP.GT.U32.AND P3, PT, R29.reuse, R3, PT ;  /* 0x000000031d00720c */ /* 0x040fe20003f64070 */
[--C-:B------:R-:W-:Y:S01]  /*1da50*/  @!P4 IMAD.IADD R16, R16, 0x1, -R29.reuse ;  /* 0x000000011010c824 */ /* 0x100fe200078e0a1d */
[C---:B------:R-:W-:Y:S02]  /*1da60*/  ISETP.GT.U32.AND P6, PT, R29.reuse, R17, PT ;  /* 0x000000111d00720c */ /* 0x040fe40003fc4070 */
[----:B------:R-:W-:Y:S01]  /*1da70*/  ISETP.GT.U32.AND P4, PT, R29, R4, PT ;  /* 0x000000041d00720c */ /* 0x000fe20003f84070 */
[----:B------:R-:W-:Y:S01]  /*1da80*/  @!P0 IMAD.IADD R27, R27, 0x1, -R29 ;  /* 0x000000011b1b8824 */ /* 0x000fe200078e0a1d */
[----:B------:R-:W-:-:S03]  /*1da90*/  ISETP.GT.U32.AND P0, PT, R29, R13, PT ;  /* 0x0000000d1d00720c */ /* 0x000fc60003f04070 */
[--C-:B------:R-:W-:Y:S01]  /*1daa0*/  @!P5 IMAD.IADD R18, R18, 0x1, -R29.reuse ;  /* 0x000000011212d824 */ /* 0x100fe200078e0a1d */
[C---:B------:R-:W-:Y:S01]  /*1dab0*/  ISETP.GT.U32.AND P5, PT, R29.reuse, R11, PT ;  /* 0x0000000b1d00720c */ /* 0x040fe20003fa4070 */
[--C-:B------:R-:W-:Y:S01]  /*1dac0*/  @!P1 IMAD.IADD R0, R0, 0x1, -R29.reuse ;  /* 0x0000000100009824 */ /* 0x100fe200078e0a1d */
[C---:B------:R-:W-:Y:S01]  /*1dad0*/  ISETP.GT.U32.AND P1, PT, R29.reuse, R14, PT ;  /* 0x0000000e1d00720c */ /* 0x040fe20003f24070 */
[--C-:B------:R-:W-:Y:S01]  /*1dae0*/  @!P2 IMAD.IADD R2, R2, 0x1, -R29.reuse ;  /* 0x000000010202a824 */ /* 0x100fe200078e0a1d */
[----:B------:R-:W-:Y:S01]  /*1daf0*/  ISETP.GT.U32.AND P2, PT, R29, R15, PT ;  /* 0x0000000f1d00720c */ /* 0x000fe20003f44070 */
[----:B------:R0:W-:Y:S01]  /*1db00*/  STL [R1+0x12c], R27 ;  /* 0x00012c1b01007387 */ /* 0x0001e20000100800 */
[--C-:B------:R-:W-:Y:S01]  /*1db10*/  @!P3 IMAD.IADD R3, R3, 0x1, -R29.reuse ;  /* 0x000000010303b824 */ /* 0x100fe200078e0a1d */
[----:B------:R-:W-:Y:S01]  /*1db20*/  ISETP.GT.U32.AND P3, PT, R29, R8, PT ;  /* 0x000000081d00720c */ /* 0x000fe20003f64070 */
[--C-:B------:R-:W-:Y:S02]  /*1db30*/  @!P6 IMAD.IADD R17, R17, 0x1, -R29.reuse ;  /* 0x000000011111e824 */ /* 0x100fe400078e0a1d */
[--C-:B------:R-:W-:Y:S01]  /*1db40*/  @!P4 IMAD.IADD R4, R4, 0x1, -R29.reuse ;  /* 0x000000010404c824 */ /* 0x100fe200078e0a1d */
[----:B------:R-:W-:Y:S01]  /*1db50*/  ISETP.GT.U32.AND P4, PT, R29, R16, PT ;  /* 0x000000101d00720c */ /* 0x000fe20003f84070 */
[----:B0-----:R-:W2:Y:S01]  /*1db60*/  LDL.LU R27, [R1+0x3e98] ;  /* 0x003e9800011b7983 */ /* 0x001ea20000300800 */
[----:B------:R-:W-:-:S03]  /*1db70*/  @!P5 IMAD.IADD R11, R11, 0x1, -R29 ;  /* 0x000000010b0bd824 */ /* 0x000fc600078e0a1d */
[----:B------:R0:W-:Y:S01]  /*1db80*/  STL [R1+0xdc], R0 ;  /* 0x0000dc0001007387 */ /* 0x0001e20000100800 */
[----:B------:R-:W-:Y:S01]  /*1db90*/  ISETP.GT.U32.AND P6, PT, R29, R18, PT ;  /* 0x000000121d00720c */ /* 0x000fe20003fc4070 */
[--C-:B------:R-:W-:Y:S01]  /*1dba0*/  @!P0 IMAD.IADD R13, R13, 0x1, -R29.reuse ;  /* 0x000000010d0d8824 */ /* 0x100fe200078e0a1d */
[----:B------:R-:W-:Y:S01]  /*1dbb0*/  ISETP.GT.U32.AND P5, PT, R29, R17, PT ;  /* 0x000000111d00720c */ /* 0x000fe20003fa4070 */
[----:B0-----:R-:W3:Y:S04]  /*1dbc0*/  LDL.LU R0, [R1+0x3e94] ;  /* 0x003e940001007983 */ /* 0x001ee80000300800 */
[----:B------:R0:W-:Y:S01]  /*1dbd0*/  STL [R1+0xec], R2 ;  /* 0x0000ec0201007387 */ /* 0x0001e20000100800 */
[--C-:B------:R-:W-:Y:S02]  /*1dbe0*/  @!P1 IMAD.IADD R14, R14, 0x1, -R29.reuse ;  /* 0x000000010e0e9824 */ /* 0x100fe400078e0a1d */
[--C-:B------:R-:W-:Y:S01]  /*1dbf0*/  @!P2 IMAD.IADD R15, R15, 0x1, -R29.reuse ;  /* 0x000000010f0fa824 */ /* 0x100fe200078e0a1d */
[----:B0-----:R-:W4:Y:S04]  /*1dc00*/  LDL.LU R2, [R1+0x3e90] ;  /* 0x003e900001027983 */ /* 0x001f280000300800 */
[----:B------:R0:W-:Y:S01]  /*1dc10*/  STL [R1+0xf4], R3 ;  /* 0x0000f40301007387 */ /* 0x0001e20000100800 */
[----:B------:R-:W-:-:S03]  /*1dc20*/  @!P3 IMAD.IADD R8, R8, 0x1, -R29 ;  /* 0x000000010808b824 */ /* 0x000fc600078e0a1d */
[----:B0-----:R-:W2:Y:S04]  /*1dc30*/  LDL.LU R3, [R1+0x3e8c] ;  /* 0x003e8c0001037983 */ /* 0x001ea80000300800 */
[----:B------:R0:W-:Y:S01]  /*1dc40*/  STL [R1+0x10c], R4 ;  /* 0x00010c0401007387 */ /* 0x0001e20000100800 */
[----:B------:R-:W-:-:S03]  /*1dc50*/  @!P4 IMAD.IADD R16, R16, 0x1, -R29 ;  /* 0x000000011010c824 */ /* 0x000fc600078e0a1d */
[----:B0-----:R-:W2:Y:S04]  /*1dc60*/  LDL.LU R4, [R1+0x3e88] ;  /* 0x003e880001047983 */ /* 0x001ea80000300800 */
[----:B------:R0:W-:Y:S01]  /*1dc70*/  STL [R1+0xf0], R11 ;  /* 0x0000f00b01007387 */ /* 0x0001e20000100800 */
[----:B------:R-:W-:-:S03]  /*1dc80*/  @!P6 IMAD.IADD R18, R18, 0x1, -R29 ;  /* 0x000000011212e824 */ /* 0x000fc600078e0a1d */
[----:B0-----:R-:W2:Y:S04]  /*1dc90*/  LDL.LU R11, [R1+0x3e84] ;  /* 0x003e8400010b7983 */ /* 0x001ea80000300800 */
[----:B------:R-:W2:Y:S04]  /*1dca0*/  LDL.LU R12, [R1+0x3e80] ;  /* 0x003e8000010c7983 */ /* 0x000ea80000300800 */
[----:B------:R0:W-:Y:S01]  /*1dcb0*/  STL [R1+0xe4], R13 ;  /* 0x0000e40d01007387 */ /* 0x0001e20000100800 */
[----:B------:R-:W-:-:S03]  /*1dcc0*/  @!P5 IMAD.IADD R17, R17, 0x1, -R29 ;  /* 0x000000011111d824 */ /* 0x000fc600078e0a1d */
[----:B0-----:R-:W3:Y:S04]  /*1dcd0*/  LDL.LU R13, [R1+0x3e7c] ;  /* 0x003e7c00010d7983 */ /* 0x001ee80000300800 */
[----:B------:R0:W-:Y:S04]  /*1dce0*/  STL [R1+0x1c], R14 ;  /* 0x00001c0e01007387 */ /* 0x0001e80000100800 */
[----:B0-----:R-:W4:Y:S04]  /*1dcf0*/  LDL.LU R14, [R1+0x3e78] ;  /* 0x003e7800010e7983 */ /* 0x001f280000300800 */
[----:B------:R0:W-:Y:S04]  /*1dd00*/  STL [R1+0xb8], R15 ;  /* 0x0000b80f01007387 */ /* 0x0001e80000100800 */
[----:B0-----:R-:W4:Y:S04]  /*1dd10*/  LDL.LU R15, [R1+0x3e74] ;  /* 0x003e7400010f7983 */ /* 0x001f280000300800 */
[----:B------:R0:W-:Y:S04]  /*1dd20*/  STL [R1+0xbc], R8 ;  /* 0x0000bc0801007387 */ /* 0x0001e80000100800 */
[----:B0-----:R-:W4:Y:S04]  /*1dd30*/  LDL R8, [R1+0x340c] ;  /* 0x00340c0001087983 */ /* 0x001f280000100800 */
[----:B------:R0:W-:Y:S04]  /*1dd40*/  STL [R1+0xb4], R16 ;  /* 0x0000b41001007387 */ /* 0x0001e80000100800 */
[----:B0-----:R-:W4:Y:S04]  /*1dd50*/  LDL.LU R16, [R1+0x3e70] ;  /* 0x003e700001107983 */ /* 0x001f280000300800 */
[----:B------:R0:W-:Y:S04]  /*1dd60*/  STL [R1+0x18], R18 ;  /* 0x0000181201007387 */ /* 0x0001e80000100800 */
[----:B0-----:R-:W4:Y:S04]  /*1dd70*/  LDL.LU R18, [R1+0x3e6c] ;  /* 0x003e6c0001127983 */ /* 0x001f280000300800 */
[----:B------:R0:W-:Y:S04]  /*1dd80*/  STL [R1+0x14], R17 ;  /* 0x0000141101007387 */ /* 0x0001e80000100800 */
[----:B0-----:R-:W4:Y:S01]  /*1dd90*/  LDL.LU R17, [R1+0x3e68] ;  /* 0x003e680001117983 */ /* 0x001f220000300800 */
[----:B-----5:R-:W-:-:S02]  /*1dda0*/  ISETP.GT.U32.AND P0, PT, R29, R5, PT ;  /* 0x000000051d00720c */ /* 0x020fc40003f04070 */
        /* <DEDUP_REMOVED lines=9> */
[C---:B--2---:R-:W-:Y:S02]  /*1de40*/  ISETP.GT.U32.AND P4, PT, R29.reuse, R12, PT ;  /* 0x0000000c1d00720c */ /* 0x044fe40003f84070 */
[----:B---3--:R-:W-:-:S02]  /*1de50*/  ISETP.GT.U32.AND P3, PT, R29, R13, PT ;  /* 0x0000000d1d00720c */ /* 0x008fc40003f64070 */
[C---:B----4-:R-:W-:Y:S02]  /*1de60*/  ISETP.GT.U32.AND P2, PT, R29.reuse, R14, PT ;  /* 0x0000000e1d00720c */ /* 0x050fe40003f44070 */
[----:B------:R-:W-:-:S11]  /*1de70*/  ISETP.GT.U32.AND P1, PT, R29, R15, PT ;  /* 0x0000000f1d00720c */ /* 0x000fd60003f24070 */
[--C-:B------:R-:W-:Y:S01]  /*1de80*/  @!P2 IMAD.IADD R14, R14, 0x1, -R29.reuse ;  /* 0x000000010e0ea824 */ /* 0x100fe200078e0a1d */
[----:B------:R-:W-:Y:S01]  /*1de90*/  ISETP.GT.U32.AND P2, PT, R29, R9, PT ;  /* 0x000000091d00720c */ /* 0x000fe20003f44070 */
[--C-:B------:R-:W-:Y:S01]  /*1dea0*/  @!P3 IMAD.IADD R13, R13, 0x1, -R29.reuse ;  /* 0x000000010d0db824 */ /* 0x100fe200078e0a1d */
[----:B------:R-:W-:Y:S01]  /*1deb0*/  ISETP.GT.U32.AND P3, PT, R29, R10, PT ;  /* 0x0000000a1d00720c */ /* 0x000fe20003f64070 */
[----:B------:R-:W-:Y:S01]  /*1dec0*/  @!P1 IMAD.IADD R15, R15, 0x1, -R29 ;  /* 0x000000010f0f9824 */ /* 0x000fe200078e0a1d */
[C---:B------:R-:W-:Y:S02]  /*1ded0*/  ISETP.GT.U32.AND P0, PT, R29.reuse, R16, PT ;  /* 0x000000101d00720c */ /* 0x040fe40003f04070 */
[C---:B------:R-:W-:Y:S02]  /*1dee0*/  ISETP.GT.U32.AND P1, PT, R29.reuse, R7, PT ;  /* 0x000000071d00720c */ /* 0x040fe40003f24070 */
[C---:B------:R-:W-:Y:S02]  /*1def0*/  ISETP.GT.U32.AND P6, PT, R29.reuse, R18, PT ;  /* 0x000000121d00720c */ /* 0x040fe40003fc4070 */
[----:B------:R-:W-:-:S07]  /*1df00*/  ISETP.GT.U32.AND P5, PT, R29, R17, PT ;  /* 0x000000111d00720c */ /* 0x000fce0003fa4070 */
[----:B------:R-:W-:Y:S01]  /*1df10*/  @!P0 IMAD.IADD R16, R16, 0x1, -R29 ;  /* 0x0000000110108824 */ /* 0x000fe200078e0a1d */
[----:B------:R-:W-:-:S05]  /*1df20*/  ISETP.GT.U32.AND P0, PT, R29, R6, PT ;  /* 0x000000061d00720c */ /* 0x000fca0003f04070 */
[--C-:B------:R-:W-:Y:S01]  /*1df30*/  @!P5 IMAD.IADD R17, R17, 0x1, -R29.reuse ;  /* 0x000000011111d824 */ /* 0x100fe200078e0a1d */
[----:B------:R-:W-:Y:S01]  /*1df40*/  ISETP.GT.U32.AND P5, PT, R29, R5, PT ;  /* 0x000000051d00720c */ /* 0x000fe20003fa4070 */
[--C-:B------:R-:W-:Y:S02]  /*1df50*/  @!P6 IMAD.IADD R18, R18, 0x1, -R29.reuse ;  /* 0x000000011212e824 */ /* 0x100fe400078e0a1d */
[----:B------:R-:W-:-:S04]  /*1df60*/  @!P4 IMAD.IADD R12, R12, 0x1, -R29 ;  /* 0x000000010c0cc824 */ /* 0x000fc800078e0a1d */
[--C-:B------:R-:W-:Y:S01]  /*1df70*/  @!P0 IMAD.IADD R6, R6, 0x1, -R29.reuse ;  /* 0x0000000106068824 */ /* 0x100fe200078e0a1d */
[----:B------:R-:W-:Y:S01]  /*1df80*/  ISETP.GT.U32.AND P4, PT, R29, R18, PT ;  /* 0x000000121d00720c */ /* 0x000fe20003f84070 */
[----:B------:R-:W-:-:S04]  /*1df90*/  @!P1 IMAD.IADD R7, R7, 0x1, -R29 ;  /* 0x0000000107079824 */ /* 0x000fc800078e0a1d */
[--C-:B------:R-:W-:Y:S02]  /*1dfa0*/  @!P5 IMAD.IADD R5, R5, 0x1, -R29.reuse ;  /* 0x000000010505d824 */ /* 0x100fe400078e0a1d */
[----:B------:R-:W-:-:S03]  /*1dfb0*/  @!P2 IMAD.IADD R9, R9, 0x1, -R29 ;  /* 0x000000010909a824 */ /* 0x000fc600078e0a1d */
[----:B------:R0:W-:Y:S01]  /*1dfc0*/  STL [R1+0x10], R5 ;  /* 0x0000100501007387 */ /* 0x0001e20000100800 */
[----:B------:R-:W-:-:S03]  /*1dfd0*/  @!P3 IMAD.IADD R10, R10, 0x1, -R29 ;  /* 0x000000010a0ab824 */ /* 0x000fc600078e0a1d */
[----:B0-----:R-:W2:Y:S04]  /*1dfe0*/  LDL.LU R5, [R1+0x3e64] ;  /* 0x003e640001057983 */ /* 0x001ea80000300800 */
[----:B------:R0:W-:Y:S01]  /*1dff0*/  STL [R1+0xc], R6 ;  /* 0x00000c0601007387 */ /* 0x0001e20000100800 */
[----:B------:R-:W-:-:S03]  /*1e000*/  @!P4 IMAD.IADD R18, R18, 0x1, -R29 ;  /* 0x000000011212c824 */ /* 0x000fc600078e0a1d */
[----:B0-----:R-:W3:Y:S04]  /*1e010*/  LDL.LU R6, [R1+0x3e60] ;  /* 0x003e600001067983 */ /* 0x001ee80000300800 */
[----:B------:R0:W-:Y:S01]  /*1e020*/  STL [R1+0x8], R7 ;  /* 0x0000080701007387 */ /* 0x0001e20000100800 */
[----:B------:R-:W-:-:S03]  /*1e030*/  IABS R8, R8 ;  /* 0x0000000800087213 */ /* 0x000fc60000000000 */
[----:B0-----:R-:W4:Y:S04]  /*1e040*/  LDL.LU R7, [R1+0x3e5c] ;  /* 0x003e5c0001077983 */ /* 0x001f280000300800 */
[----:B------:R0:W-:Y:S04]  /*1e050*/  STL [R1+0x4], R9 ;  /* 0x0000040901007387 */ /* 0x0001e80000100800 */
[----:B0-----:R-:W5:Y:S04]  /*1e060*/  LDL.LU R9, [R1+0x3e58] ;  /* 0x003e580001097983 */ /* 0x001f680000300800 */
[----:B------:R0:W-:Y:S04]  /*1e070*/  STL [R1], R10 ;  /* 0x0000000a01007387 */ /* 0x0001e80000100800 */
[----:B0-----:R-:W5:Y:S04]  /*1e080*/  LDL.LU R10, [R1+0x3e54] ;  /* 0x003e5400010a7983 */ /* 0x001f680000300800 */
[----:B------:R0:W-:Y:S02]  /*1e090*/  STL [R1+0x3e30], R18 ;  /* 0x003e301201007387 */ /* 0x0001e40000100800 */
[----:B0-----:R-:W-:-:S02]  /*1e0a0*/  IMAD.MOV.U32 R18, RZ, RZ, R8 ;  /* 0x000000ffff127224 */ /* 0x001fc400078e0008 */
[----:B------:R-:W5:Y:S01]  /*1e0b0*/  LDL.LU R8, [R1+0x3e50] ;  /* 0x003e500001087983 */ /* 0x000f620000300800 */
[C---:B------:R-:W-:Y:S02]  /*1e0c0*/  ISETP.GT.U32.AND P6, PT, R29.reuse, R11, PT ;  /* 0x0000000b1d00720c */ /* 0x040fe40003fc4070 */
[C---:B------:R-:W-:Y:S02]  /*1e0d0*/  ISETP.GT.U32.AND P5, PT, R29.reuse, R17, PT ;  /* 0x000000111d00720c */ /* 0x040fe40003fa4070 */
[C---:B------:R-:W-:Y:S02]  /*1e0e0*/  ISETP.GT.U32.AND P0, PT, R29.reuse, R16, PT ;  /* 0x000000101d00720c */ /* 0x040fe40003f04070 */
[C---:B------:R-:W-:Y:S02]  /*1e0f0*/  ISETP.GT.U32.AND P1, PT, R29.reuse, R15, PT ;  /* 0x0000000f1d00720c */ /* 0x040fe40003f24070 */
[C---:B------:R-:W-:Y:S02]  /*1e100*/  ISETP.GT.U32.AND P2, PT, R29.reuse, R14, PT ;  /* 0x0000000e1d00720c */ /* 0x040fe40003f44070 */
[----:B------:R-:W-:-:S03]  /*1e110*/  ISETP.GT.U32.AND P3, PT, R29, R13, PT ;  /* 0x0000000d1d00720c */ /* 0x000fc60003f64070 */
[--C-:B------:R-:W-:Y:S01]  /*1e120*/  @!P6 IMAD.IADD R11, R11, 0x1, -R29.reuse ;  /* 0x000000010b0be824 */ /* 0x100fe200078e0a1d */
[----:B------:R-:W-:Y:S01]  /*1e130*/  ISETP.GT.U32.AND P4, PT, R29, R12, PT ;  /* 0x0000000c1d00720c */ /* 0x000fe20003f84070 */
[----:B------:R-:W-:-:S03]  /*1e140*/  @!P5 IMAD.IADD R17, R17, 0x1, -R29 ;  /* 0x000000011111d824 */ /* 0x000fc600078e0a1d */
[----:B------:R-:W-:Y:S01]  /*1e150*/  ISETP.GT.U32.AND P6, PT, R29, R11, PT ;  /* 0x0000000b1d00720c */ /* 0x000fe20003fc4070 */
[--C-:B------:R-:W-:Y:S02]  /*1e160*/  @!P0 IMAD.IADD R16, R16, 0x1, -R29.reuse ;  /* 0x0000000110108824 */ /* 0x100fe400078e0a1d */
[--C-:B------:R-:W-:Y:S02]  /*1e170*/  @!P1 IMAD.IADD R15, R15, 0x1, -R29.reuse ;  /* 0x000000010f0f9824 */ /* 0x100fe400078e0a1d */
[--C-:B------:R-:W-:Y:S02]  /*1e180*/  @!P2 IMAD.IADD R14, R14, 0x1, -R29.reuse ;  /* 0x000000010e0ea824 */ /* 0x100fe400078e0a1d */
[--C-:B------:R-:W-:Y:S02]  /*1e190*/  @!P3 IMAD.IADD R13, R13, 0x1, -R29.reuse ;  /* 0x000000010d0db824 */ /* 0x100fe400078e0a1d */
[----:B------:R-:W-:-:S04]  /*1e1a0*/  @!P4 IMAD.IADD R12, R12, 0x1, -R29 ;  /* 0x000000010c0cc824 */ /* 0x000fc800078e0a1d */
[--C-:B------:R-:W-:Y:S01]  /*1e1b0*/  @!P6 IMAD.IADD R11, R11, 0x1, -R29.reuse ;  /* 0x000000010b0be824 */ /* 0x100fe200078e0a1d */
[C---:B------:R-:W-:Y:S01]  /*1e1c0*/  ISETP.GT.U32.AND P6, PT, R29.reuse, R4, PT ;  /* 0x000000041d00720c */ /* 0x040fe20003fc4070 */
[----:B------:R0:W-:Y:S04]  /*1e1d0*/  STL [R1+0x5c], R18 ;  /* 0x00005c1201007387 */ /* 0x0001e80000100800 */
[----:B0-----:R-:W5:Y:S08]  /*1e1e0*/  LDL.LU R18, [R1+0x79c] ;  /* 0x00079c0001127983 */ /* 0x001f700000300800 */
[----:B------:R-:W-:Y:S01]  /*1e1f0*/  @!P6 IMAD.IADD R4, R4, 0x1, -R29 ;  /* 0x000000010404e824 */ /* 0x000fe200078e0a1d */
[----:B------:R0:W-:Y:S04]  /*1e200*/  STL [R1+0x3e2c], R17 ;  /* 0x003e2c1101007387 */ /* 0x0001e80000100800 */
[----:B0-----:R-:W5:Y:S04]  /*1e210*/  LDL R17, [R1+0x1bc0] ;  /* 0x001bc00001117983 */ /* 0x001f680000100800 */
[----:B------:R-:W-:Y:S04]  /*1e220*/  STL [R1+0x3e24], R16 ;  /* 0x003e241001007387 */ /* 0x000fe80000100800 */
[----:B------:R0:W-:Y:S04]  /*1e230*/  STL [R1+0x3e28], R15 ;  /* 0x003e280f01007387 */ /* 0x0001e80000100800 */
[----:B0-----:R-:W5:Y:S04]  /*1e240*/  LDL.LU R15, [R1+0x5c] ;  /* 0x00005c00010f7983 */ /* 0x001f680000300800 */
[----:B------:R-:W-:Y:S04]  /*1e250*/  STL [R1+0x3e20], R14 ;  /* 0x003e200e01007387 */ /* 0x000fe80000100800 */
[----:B------:R0:W-:Y:S04]  /*1e260*/  STL [R1+0x3e34], R13 ;  /* 0x003e340d01007387 */ /* 0x0001e80000100800 */
[----:B0-----:R-:W5:Y:S04]  /*1e270*/  LDL R13, [R1+0x1bc4] ;  /* 0x001bc400010d7983 */ /* 0x001f680000100800 */
[----:B------:R-:W-:Y:S04]  /*1e280*/  STL [R1+0x3e38], R12 ;  /* 0x003e380c01007387 */ /* 0x000fe80000100800 */
[----:B------:R-:W-:Y:S01]  /*1e290*/  STL [R1+0x3e3c], R11 ;  /* 0x003e3c0b01007387 */ /* 0x000fe20000100800 */
[----:B--2---:R-:W-:-:S02]  /*1e2a0*/  ISETP.GT.U32.AND P4, PT, R29, R5, PT ;  /* 0x000000051d00720c */ /* 0x004fc40003f84070 */
[C---:B---3--:R-:W-:Y:S02]  /*1e2b0*/  ISETP.GT.U32.AND P3, PT, R29.reuse, R6, PT ;  /* 0x000000061d00720c */ /* 0x048fe40003f64070 */
[C---:B----4-:R-:W-:Y:S02]  /*1e2c0*/  ISETP.GT.U32.AND P2, PT, R29.reuse, R7, PT ;  /* 0x000000071d00720c */ /* 0x050fe40003f44070 */
[C---:B-----5:R-:W-:Y:S02]  /*1e2d0*/  ISETP.GT.U32.AND P0, PT, R29.reuse, R9, PT ;  /* 0x000000091d00720c */ /* 0x060fe40003f04070 */
[----:B------:R-:W-:-:S11]  /*1e2e0*/  ISETP.GT.U32.AND P5, PT, R29, R10, PT ;  /* 0x0000000a1d00720c */ /* 0x000fd60003fa4070 */
[--C-:B------:R-:W-:Y:S01]  /*1e2f0*/  @!P0 IMAD.IADD R9, R9, 0x1, -R29.reuse ;  /* 0x0000000109098824 */ /* 0x100fe200078e0a1d */
[C---:B------:R-:W-:Y:S01]  /*1e300*/  ISETP.GT.U32.AND P1, PT, R29.reuse, R8, PT ;  /* 0x000000081d00720c */ /* 0x040fe20003f24070 */
[--C-:B------:R-:W-:Y:S01]  /*1e310*/  @!P5 IMAD.IADD R10, R10, 0x1, -R29.reuse ;  /* 0x000000010a0ad824 */ /* 0x100fe200078e0a1d */
[----:B------:R-:W-:Y:S01]  /*1e320*/  ISETP.GT.U32.AND P5, PT, R29, R3, PT ;  /* 0x000000031d00720c */ /* 0x000fe20003fa4070 */
[--C-:B------:R-:W-:Y:S02]  /*1e330*/  @!P2 IMAD.IADD R7, R7, 0x1, -R29.reuse ;  /* 0x000000010707a824 */ /* 0x100fe400078e0a1d */
[--C-:B------:R-:W-:Y:S01]  /*1e340*/  @!P3 IMAD.IADD R6, R6, 0x1, -R29.reuse ;  /* 0x000000010606b824 */ /* 0x100fe200078e0a1d */
[----:B------:R-:W-:Y:S01]  /*1e350*/  ISETP.GT.U32.AND P3, PT, R29, R10, PT ;  /* 0x0000000a1d00720c */ /* 0x000fe20003f64070 */
[----:B------:R-:W-:Y:S01]  /*1e360*/  @!P4 IMAD.IADD R5, R5, 0x1, -R29 ;  /* 0x000000010505c824 */ /* 0x000fe200078e0a1d */
[----:B------:R-:W-:-:S05]  /*1e370*/  ISETP.GT.U32.AND P4, PT, R29, R9, PT ;  /* 0x000000091d00720c */ /* 0x000fca0003f84070 */
[--C-:B------:R-:W-:Y:S02]  /*1e380*/  @!P1 IMAD.IADD R8, R8, 0x1, -R29.reuse ;  /* 0x0000000108089824 */ /* 0x100fe400078e0a1d */
[--C-:B------:R-:W-:Y:S01]  /*1e390*/  @!P5 IMAD.IADD R3, R3, 0x1, -R29.reuse ;  /* 0x000000010303d824 */ /* 0x100fe200078e0a1d */
[C---:B------:R-:W-:Y:S02]  /*1e3a0*/  ISETP.GT.U32.AND P5, PT, R29.reuse, R7, PT ;  /* 0x000000071d00720c */ /* 0x040fe40003fa4070 */
[----:B------:R-:W-:Y:S01]  /*1e3b0*/  ISETP.GT.U32.AND P6, PT, R29, R8, PT ;  /* 0x000000081d00720c */ /* 0x000fe20003fc4070 */
[--C-:B------:R-:W-:Y:S02]  /*1e3c0*/  @!P3 IMAD.IADD R10, R10, 0x1, -R29.reuse ;  /* 0x000000010a0ab824 */ /* 0x100fe400078e0a1d */
[----:B------:R-:W-:-:S03]  /*1e3d0*/  @!P4 IMAD.IADD R9, R9, 0x1, -R29 ;  /* 0x000000010909c824 */ /* 0x000fc600078e0a1d */
[----:B------:R-:W-:Y:S05]  /*1e3e0*/  STL [R1+0x3e40], R10 ;  /* 0x003e400a01007387 */ /* 0x000fea0000100800 */
[--C-:B------:R-:W-:Y:S02]  /*1e3f0*/  @!P5 IMAD.IADD R7, R7, 0x1, -R29.reuse ;  /* 0x000000010707d824 */ /* 0x100fe400078e0a1d */
[----:B------:R-:W-:Y:S01]  /*1e400*/  @!P6 IMAD.IADD R8, R8, 0x1, -R29 ;  /* 0x000000010808e824 */ /* 0x000fe200078e0a1d */
[----:B------:R-:W-:Y:S04]  /*1e410*/  STL [R1+0x3e44], R9 ;  /* 0x003e440901007387 */ /* 0x000fe80000100800 */
[----:B------:R-:W-:Y:S04]  /*1e420*/  STL [R1+0x3e48], R8 ;  /* 0x003e480801007387 */ /* 0x000fe80000100800 */
[----:B------:R0:W-:Y:S04]  /*1e430*/  STL [R1+0x3e4c], R7 ;  /* 0x003e4c0701007387 */ /* 0x0001e80000100800 */
[----:B------:R-:W2:Y:S01]  /*1e440*/  LDL R14, [R1+0x3bf0] ;  /* 0x003bf000010e7983 */ /* 0x000ea20000100800 */
[----:B------:R-:W-:-:S02]  /*1e450*/  ISETP.GT.U32.AND P1, PT, R29, R0, PT ;  /* 0x000000001d00720c */ /* 0x000fc40003f24070 */
[----:B------:R-:W-:-:S11]  /*1e460*/  ISETP.GT.U32.AND P2, PT, R29, R27, PT ;  /* 0x0000001b1d00720c */ /* 0x000fd60003f44070 */
[--C-:B------:R-:W-:Y:S01]  /*1e470*/  @!P1 IMAD.IADD R0, R0, 0x1, -R29.reuse ;  /* 0x0000000100009824 */ /* 0x100fe200078e0a1d */
[C---:B------:R-:W-:Y:S02]  /*1e480*/  ISETP.GT.U32.AND P1, PT, R29.reuse, R5, PT ;  /* 0x000000051d00720c */ /* 0x040fe40003f24070 */
[C---:B------:R-:W-:Y:S02]  /*1e490*/  ISETP.GT.U32.AND P3, PT, R29.reuse, R3, PT ;  /* 0x000000031d00720c */ /* 0x040fe40003f64070 */
[----:B------:R-:W-:Y:S01]  /*1e4a0*/  ISETP.GT.U32.AND P5, PT, R29, R0, PT ;  /* 0x000000001d00720c */ /* 0x000fe20003fa4070 */
[----:B------:R-:W-:Y:S01]  /*1e4b0*/  @!P2 IMAD.IADD R27, R27, 0x1, -R29 ;  /* 0x000000011b1ba824 */ /* 0x000fe200078e0a1d */
[----:B------:R-:W-:-:S07]  /*1e4c0*/  ISETP.GT.U32.AND P2, PT, R29, R4, PT ;  /* 0x000000041d00720c */ /* 0x000fce0003f44070 */
[--C-:B------:R-:W-:Y:S01]  /*1e4d0*/  @!P1 IMAD.IADD R5, R5, 0x1, -R29.reuse ;  /* 0x0000000105059824 */ /* 0x100fe200078e0a1d */
[----:B------:R-:W-:Y:S01]  /*1e4e0*/  ISETP.GT.U32.AND P1, PT, R29, R25, PT ;  /* 0x000000191d00720c */ /* 0x000fe20003f24070 */
[----:B------:R-:W0:Y:S01]  /*1e4f0*/  S2R R16, SR_TID.X ;  /* 0x0000000000107919 */ /* 0x000e220000002100 */
[--C-:B------:R-:W-:Y:S01]  /*1e500*/  @!P3 IMAD.IADD R3, R3, 0x1, -R29.reuse ;  /* 0x000000010303b824 */ /* 0x100fe200078e0a1d */
[C---:B------:R-:W-:Y:S01]  /*1e510*/  ISETP.GT.U32.AND P3, PT, R29.reuse, R23, PT ;  /* 0x000000171d00720c */ /* 0x040fe20003f64070 */
[--C-:B------:R-:W-:Y:S01]  /*1e520*/  @!P5 IMAD.IADD R0, R0, 0x1, -R29.reuse ;  /* 0x000000010000d824 */ /* 0x100fe200078e0a1d */
[C---:B------:R-:W-:Y:S01]  /*1e530*/  ISETP.GT.U32.AND P5, PT, R29.reuse, R21, PT ;  /* 0x000000151d00720c */ /* 0x040fe20003fa4070 */
[----:B------:R-:W-:Y:S01]  /*1e540*/  @!P2 IMAD.IADD R4, R4, 0x1, -R29 ;  /* 0x000000010404a824 */ /* 0x000fe200078e0a1d */
[----:B------:R-:W-:-:S06]  /*1e550*/  ISETP.GT.U32.AND P2, PT, R29, R24, PT ;  /* 0x000000181d00720c */ /* 0x000fcc0003f44070 */
[----:B------:R-:W-:-:S05]  /*1e560*/  @!P1 IMAD.IADD R25, R25, 0x1, -R29 ;  /* 0x0000000119199824 */ /* 0x000fca00078e0a1d */
[----:B------:R-:W-:Y:S01]  /*1e570*/  ISETP.GT.U32.AND P1, PT, R29, R25, PT ;  /* 0x000000191d00720c */ /* 0x000fe20003f24070 */
[--C-:B------:R-:W-:Y:S02]  /*1e580*/  @!P3 IMAD.IADD R23, R23, 0x1, -R29.reuse ;  /* 0x000000011717b824 */ /* 0x100fe400078e0a1d */
[--C-:B------:R-:W-:Y:S02]  /*1e590*/  @!P5 IMAD.IADD R21, R21, 0x1, -R29.reuse ;  /* 0x000000011515d824 */ /* 0x100fe400078e0a1d */
[----:B------:R-:W-:Y:S01]  /*1e5a0*/  @!P2 IMAD.IADD R24, R24, 0x1, -R29 ;  /* 0x000000011818a824 */ /* 0x000fe200078e0a1d */
[C---:B------:R-:W-:Y:S02]  /*1e5b0*/  ISETP.GT.U32.AND P2, PT, R29.reuse, R19, PT ;  /* 0x000000131d00720c */ /* 0x040fe40003f44070 */
[----:B------:R-:W-:-:S05]  /*1e5c0*/  ISETP.GT.U32.AND P5, PT, R29, R23, PT ;  /* 0x000000171d00720c */ /* 0x000fca0003fa4070 */
[----:B------:R-:W-:Y:S01]  /*1e5d0*/  @!P1 IMAD.IADD R25, R25, 0x1, -R29 ;  /* 0x0000000119199824 */ /* 0x000fe200078e0a1d */
[----:B------:R-:W-:Y:S01]  /*1e5e0*/  ISETP.GT.U32.AND P1, PT, R29, R21, PT ;  /* 0x000000151d00720c */ /* 0x000fe20003f24070 */
[----:B------:R-:W-:-:S04]  /*1e5f0*/  IMAD.HI.U32 R28, R28, R15, RZ ;  /* 0x0000000f1c1c7227 */ /* 0x000fc800078e00ff */
[----:B0-----:R-:W-:Y:S02]  /*1e600*/  IMAD.SHL.U32 R7, R16, 0x100, RZ ;  /* 0x0000010010077824 */ /* 0x001fe400078e00ff */
[----:B------:R-:W-:-:S03]  /*1e610*/  IMAD.MOV R28, RZ, RZ, -R28 ;  /* 0x000000ffff1c7224 */ /* 0x000fc600078e0a1c */
[----:B------:R-:W-:Y:S01]  /*1e620*/  LOP3.LUT R7, R18, 0x1000, R7, 0xf8, !PT ;  /* 0x0000100012077812 */ /* 0x000fe200078ef807 */
[----:B------:R-:W-:Y:S01]  /*1e630*/  IMAD R28, R29, R28, R15 ;  /* 0x0000001c1d1c7224 */ /* 0x000fe200078e020f */
[----:B------:R-:W3:Y:S01]  /*1e640*/  LDL R18, [R1+0x3bf8] ;  /* 0x003bf80001127983 */ /* 0x000ee20000100800 */
[--C-:B------:R-:W-:Y:S01]  /*1e650*/  @!P2 IMAD.IADD R19, R19, 0x1, -R29.reuse ;  /* 0x000000011313a824 */ /* 0x100fe200078e0a1d */
[----:B------:R-:W-:Y:S01]  /*1e660*/  ISETP.GE.AND P2, PT, R17, RZ, PT ;  /* 0x000000ff1100720c */ /* 0x000fe20003f46270 */
[--C-:B------:R-:W-:Y:S01]  /*1e670*/  @!P5 IMAD.IADD R23, R23, 0x1, -R29.reuse ;  /* 0x000000011717d824 */ /* 0x100fe200078e0a1d */
[----:B------:R-:W4:Y:S01]  /*1e680*/  LDL R15, [R1+0x3bf4] ;  /* 0x003bf400010f7983 */ /* 0x000f220000100800 */
[----:B------:R-:W-:Y:S01]  /*1e690*/  @!P1 IMAD.IADD R21, R21, 0x1, -R29 ;  /* 0x0000000115159824 */ /* 0x000fe200078e0a1d */
[----:B------:R-:W-:Y:S02]  /*1e6a0*/  ISETP.GE.AND P5, PT, R13, RZ, PT ;  /* 0x000000ff0d00720c */ /* 0x000fe40003fa6270 */
[----:B------:R0:W-:Y:S04]  /*1e6b0*/  STL [R1+0xe00], R7 ;  /* 0x000e000701007387 */ /* 0x0001e80000100800 */
[----:B------:R-:W5:Y:S04]  /*1e6c0*/  LDL R17, [R1+0x3be8] ;  /* 0x003be80001117983 */ /* 0x000f680000100800 */
[----:B------:R-:W3:Y:S04]  /*1e6d0*/  LDL R9, [R1+0x3bec] ;  /* 0x003bec0001097983 */ /* 0x000ee80000100800 */
[----:B------:R-:W3:Y:S04]  /*1e6e0*/  LDL R16, [R1+0x3be0] ;  /* 0x003be00001107983 */ /* 0x000ee80000100800 */
[----:B------:R-:W3:Y:S04]  /*1e6f0*/  LDL R12, [R1+0x3be4] ;  /* 0x003be400010c7983 */ /* 0x000ee80000100800 */
[----:B------:R-:W3:Y:S01]  /*1e700*/  LDL R13, [R1+0x3bd8] ;  /* 0x003bd800010d7983 */ /* 0x000ee20000100800 */
[----:B--2---:R-:W-:-:S03]  /*1e710*/  ISETP.GE.AND P1, PT, R14, RZ, PT ;  /* 0x000000ff0e00720c */ /* 0x004fc60003f26270 */
[----:B------:R-:W2:Y:S04]  /*1e720*/  LDL R14, [R1+0x3bdc] ;  /* 0x003bdc00010e7983 */ /* 0x000ea80000100800 */
[----:B0-----:R-:W2:Y:S04]  /*1e730*/  LDL.LU R7, [R1+0x58] ;  /* 0x0000580001077983 */ /* 0x001ea80000300800 */
[----:B------:R-:W3:Y:S01]  /*1e740*/  LDL.LU R8, [R1+0x54] ;  /* 0x0000540001087983 */ /* 0x000ee20000300800 */
[C---:B------:R-:W-:Y:S02]  /*1e750*/  ISETP.GT.U32.AND P0, PT, R29.reuse, R2, PT ;  /* 0x000000021d00720c */ /* 0x040fe40003f04070 */
[C---:B------:R-:W-:Y:S01]  /*1e760*/  ISETP.GT.U32.AND P6, PT, R29.reuse, R27, PT ;  /* 0x0000001b1d00720c */ /* 0x040fe20003fc4070 */
[----:B------:R-:W5:Y:S10]  /*1e770*/  LDL R11, [R1+0x3bd0] ;  /* 0x003bd000010b7983 */ /* 0x000f740000100800 */
[----:B------:R-:W-:Y:S01]  /*1e780*/  @!P0 IMAD.IADD R2, R2, 0x1, -R29 ;  /* 0x0000000102028824 */ /* 0x000fe200078e0a1d */
[----:B------:R-:W-:-:S04]  /*1e790*/  ISETP.GT.U32.AND P0, PT, R29, R6, PT ;  /* 0x000000061d00720c */ /* 0x000fc80003f04070 */
[----:B------:R-:W-:-:S09]  /*1e7a0*/  ISETP.GT.U32.AND P4, PT, R29, R2, PT ;  /* 0x000000021d00720c */ /* 0x000fd20003f84070 */
[----:B------:R-:W-:Y:S01]  /*1e7b0*/  @!P0 IMAD.IADD R6, R6, 0x1, -R29 ;  /* 0x0000000106068824 */ /* 0x000fe200078e0a1d */
[----:B------:R-:W-:-:S03]  /*1e7c0*/  ISETP.GT.U32.AND P0, PT, R29, R26, PT ;  /* 0x0000001a1d00720c */ /* 0x000fc60003f04070 */
[--C-:B------:R-:W-:Y:S01]  /*1e7d0*/  @!P4 IMAD.IADD R2, R2, 0x1, -R29.reuse ;  /* 0x000000010202c824 */ /* 0x100fe200078e0a1d */
[C---:B------:R-:W-:Y:S02]  /*1e7e0*/  ISETP.GT.U32.AND P4, PT, R29.reuse, R22, PT ;  /* 0x000000161d00720c */ /* 0x040fe40003f84070 */
[----:B------:R-:W-:Y:S01]  /*1e7f0*/  ISETP.GT.U32.AND P3, PT, R29, R28, PT ;  /* 0x0000001c1d00720c */ /* 0x000fe20003f64070 */
[----:B------:R-:W-:-:S06]  /*1e800*/  @!P6 IMAD.IADD R27, R27, 0x1, -R29 ;  /* 0x000000011b1be824 */ /* 0x000fcc00078e0a1d */
[----:B------:R-:W-:Y:S01]  /*1e810*/  @!P0 IMAD.IADD R26, R26, 0x1, -R29 ;  /* 0x000000011a1a8824 */ /* 0x000fe200078e0a1d */
[----:B------:R-:W-:-:S03]  /*1e820*/  ISETP.GT.U32.AND P0, PT, R29, R20, PT ;  /* 0x000000141d00720c */ /* 0x000fc60003f04070 */
[--C-:B------:R-:W-:Y:S01]  /*1e830*/  @!P4 IMAD.IADD R22, R22, 0x1, -R29.reuse ;  /* 0x000000011616c824 */ /* 0x100fe200078e0a1d */
[C---:B------:R-:W-:Y:S02]  /*1e840*/  ISETP.GT.U32.AND P6, PT, R29.reuse, R26, PT ;  /* 0x0000001a1d00720c */ /* 0x040fe40003fc4070 */
[C---:B------:R-:W-:Y:S01]  /*1e850*/  ISETP.GT.U32.AND P4, PT, R29.reuse, R24, PT ;  /* 0x000000181d00720c */ /* 0x040fe20003f84070 */
[----:B------:R-:W-:Y:S01]  /*1e860*/  @!P3 IMAD.IADD R28, R28, 0x1, -R29 ;  /* 0x000000011c1cb824 */ /* 0x000fe200078e0a1d */
[----:B------:R-:W-:-:S05]  /*1e870*/  ISETP.GT.U32.AND P3, PT, R29, R19, PT ;  /* 0x000000131d00720c */ /* 0x000fca0003f64070 */
[----:B------:R-:W-:Y:S01]  /*1e880*/  @!P0 IMAD.IADD R20, R20, 0x1, -R29 ;  /* 0x0000000114148824 */ /* 0x000fe200078e0a1d */
[----:B------:R-:W-:-:S03]  /*1e890*/  ISETP.GT.U32.AND P0, PT, R29, R22, PT ;  /* 0x000000161d00720c */ /* 0x000fc60003f04070 */
[--C-:B------:R-:W-:Y:S01]  /*1e8a0*/  @!P6 IMAD.IADD R26, R26, 0x1, -R29.reuse ;  /* 0x000000011a1ae824 */ /* 0x100fe200078e0a1d */
[C---:B------:R-:W-:Y:S01]  /*1e8b0*/  ISETP.GT.U32.AND P6, PT, R29.reuse, R20, PT ;  /* 0x000000141d00720c */ /* 0x040fe20003fc4070 */
[--C-:B------:R-:W-:Y:S01]  /*1e8c0*/  @!P4 IMAD.IADD R24, R24, 0x1, -R29.reuse ;  /* 0x000000011818c824 */ /* 0x100fe200078e0a1d */
[----:B------:R-:W-:Y:S02]  /*1e8d0*/  ISETP.GT.U32.AND P4, PT, R29, R28, PT ;  /* 0x0000001c1d00720c */ /* 0x000fe40003f84070 */
[----:B------:R-:W-:Y:S01]  /*1e8e0*/  LOP3.LUT R10, RZ, c[0x0][0x178], RZ, 0x33, !PT ;  /* 0x00005e00ff0a7a12 */ /* 0x000fe200078e33ff */
[----:B------:R-:W-:-:S04]  /*1e8f0*/  @!P3 IMAD.IADD R19, R19, 0x1, -R29 ;  /* 0x000000011313b824 */ /* 0x000fc800078e0a1d */
[----:B------:R-:W-:Y:S01]  /*1e900*/  @!P0 IMAD.IADD R22, R22, 0x1, -R29 ;  /* 0x0000000116168824 */ /* 0x000fe200078e0a1d */
[----:B------:R-:W-:-:S03]  /*1e910*/  ISETP.NE.AND P0, PT, RZ, c[0x0][0x178], PT ;  /* 0x00005e00ff007a0c */ /* 0x000fc60003f05270 */
[--C-:B------:R-:W-:Y:S02]  /*1e920*/  @!P6 IMAD.IADD R20, R20, 0x1, -R29.reuse ;  /* 0x000000011414e824 */ /* 0x100fe400078e0a1d */
[----:B------:R-:W-:Y:S01]  /*1e930*/  @!P4 IMAD.IADD R28, R28, 0x1, -R29 ;  /* 0x000000011c1cc824 */ /* 0x000fe200078e0a1d */
[----:B----4-:R-:W-:Y:S02]  /*1e940*/  ISETP.GE.AND P6, PT, R15, RZ, PT ;  /* 0x000000ff0f00720c */ /* 0x010fe40003fc6270 */
[----:B------:R-:W4:Y:S01]  /*1e950*/  LDL R15, [R1+0x3bd4] ;  /* 0x003bd400010f7983 */ /* 0x000f220000100800 */
[----:B--2---:R-:W-:Y:S02]  /*1e960*/  @!P2 IMAD.MOV R7, RZ, RZ, -R7 ;  /* 0x000000ffff07a224 */ /* 0x004fe400078e0a07 */
[----:B---3--:R-:W-:-:S03]  /*1e970*/  @!P5 IMAD.MOV R8, RZ, RZ, -R8 ;  /* 0x000000ffff08d224 */ /* 0x008fc600078e0a08 */
[----:B------:R-:W-:Y:S02]  /*1e980*/  SEL R29, R10, R7, !P0 ;  /* 0x000000070a1d7207 */ /* 0x000fe40004000000 */
[----:B------:R-:W-:Y:S02]  /*1e990*/  ISETP.GE.AND P2, PT, R18, RZ, PT ;  /* 0x000000ff1200720c */ /* 0x000fe40003f46270 */
[----:B------:R-:W2:Y:S01]  /*1e9a0*/  LDL R18, [R1+0x3bcc] ;  /* 0x003bcc0001127983 */ /* 0x000ea20000100800 */
[----:B------:R-:W-:-:S03]  /*1e9b0*/  SEL R10, R10, R8, !P0 ;  /* 0x000000080a0a7207 */ /* 0x000fc60004000000 */
[----:B------:R-:W3:Y:S01]  /*1e9c0*/  LDL.LU R7, [R1+0x3e4c] ;  /* 0x003e4c0001077983 */ /* 0x000ee20000300800 */
[----:B-----5:R-:W-:-:S03]  /*1e9d0*/  ISETP.GE.AND P0, PT, R17, RZ, PT ;  /* 0x000000ff1100720c */ /* 0x020fc60003f06270 */
[----:B------:R-:W5:Y:S04]  /*1e9e0*/  LDL.LU R8, [R1+0x3e48] ;  /* 0x003e480001087983 */ /* 0x000f680000300800 */
[----:B------:R-:W-:Y:S04]  /*1e9f0*/  STL [R1+0x8e0], R29 ;  /* 0x0008e01d01007387 */ /* 0x000fe80000100800 */
[----:B------:R-:W2:Y:S04]  /*1ea00*/  LDL R17, [R1+0x3bc8] ;  /* 0x003bc80001117983 */ /* 0x000ea80000100800 */
[----:B------:R0:W-:Y:S04]  /*1ea10*/  STL [R1+0x8e4], R10 ;  /* 0x0008e40a01007387 */ /* 0x0001e80000100800 */
[----:B0-----:R-:W2:Y:S01]  /*1ea20*/  LDL.LU R10, [R1+0x50] ;  /* 0x00005000010a7983 */ /* 0x001ea20000300800 */
[----:B------:R-:W-:-:S02]  /*1ea30*/  ISETP.GE.AND P3, PT, R16, RZ, PT ;  /* 0x000000ff1000720c */ /* 0x000fc40003f66270 */
[----:B------:R-:W-:Y:S01]  /*1ea40*/  ISETP.GE.AND P4, PT, R9, RZ, PT ;  /* 0x000000ff0900720c */ /* 0x000fe20003f86270 */
[----:B------:R-:W3:Y:S04]  /*1ea50*/  LDL R16, [R1+0x3bc4] ;  /* 0x003bc40001107983 */ /* 0x000ee80000100800 */
[----:B------:R-:W3:Y:S01]  /*1ea60*/  LDL.LU R9, [R1+0x4c] ;  /* 0x00004c0001097983 */ /* 0x000ee20000300800 */
[----:B--2---:R-:W-:Y:S01]  /*1ea70*/  @!P1 IMAD.MOV R10, RZ, RZ, -R10 ;  /* 0x000000ffff0a9224 */ /* 0x004fe200078e0a0a */
[----:B------:R-:W-:Y:S02]  /*1ea80*/  ISETP.GE.AND P1, PT, R12, RZ, PT ;  /* 0x000000ff0c00720c */ /* 0x000fe40003f26270 */
[----:B------:R-:W2:Y:S04]  /*1ea90*/  LDL R12, [R1+0x3bc0] ;  /* 0x003bc000010c7983 */ /* 0x000ea80000100800 */
[----:B------:R0:W-:Y:S04]  /*1eaa0*/  STL [R1+0x7d8], R10 ;  /* 0x0007d80a01007387 */ /* 0x0001e80000100800 */
[----:B0-----:R-:W2:Y:S01]  /*1eab0*/  LDL.LU R10, [R1+0x48] ;  /* 0x00004800010a7983 */ /* 0x001ea20000300800 */
[----:B---3--:R-:W-:Y:S01]  /*1eac0*/  @!P6 IMAD.MOV R9, RZ, RZ, -R9 ;  /* 0x000000ffff09e224 */ /* 0x008fe200078e0a09 */
[----:B------:R-:W-:-:S02]  /*1ead0*/  ISETP.GE.AND P5, PT, R13, RZ, PT ;  /* 0x000000ff0d00720c */ /* 0x000fc40003fa6270 */
[----:B------:R-:W3:Y:S04]  /*1eae0*/  LDL R13, [R1+0x3bbc] ;  /* 0x003bbc00010d7983 */ /* 0x000ee80000100800 */
[----:B------:R0:W-:Y:S04]  /*1eaf0*/  STL [R1+0x7d4], R9 ;  /* 0x0007d40901007387 */ /* 0x0001e80000100800 */
[----:B0-----:R-:W3:Y:S01]  /*1eb00*/  LDL.LU R9, [R1+0x44] ;  /* 0x0000440001097983 */ /* 0x001ee20000300800 */
[----:B--2---:R-:W-:Y:S01]  /*1eb10*/  @!P2 IMAD.MOV R10, RZ, RZ, -R10 ;  /* 0x000000ffff0aa224 */ /* 0x004fe200078e0a0a */
[----:B------:R-:W-:-:S02]  /*1eb20*/  ISETP.GE.AND P2, PT, R14, RZ, PT ;  /* 0x000000ff0e00720c */ /* 0x000fc40003f46270 */
[----:B------:R-:W2:Y:S04]  /*1eb30*/  LDL R14, [R1+0x3bb8] ;  /* 0x003bb800010e7983 */ /* 0x000ea80000100800 */
[----:B------:R0:W-:Y:S04]  /*1eb40*/  STL [R1+0x7d0], R10 ;  /* 0x0007d00a01007387 */ /* 0x0001e80000100800 */
[----:B0-----:R-:W2:Y:S01]  /*1eb50*/  LDL.LU R10, [R1+0x40] ;  /* 0x00004000010a7983 */ /* 0x001ea20000300800 */
[----:B---3--:R-:W-:Y:S01]  /*1eb60*/  @!P0 IMAD.MOV R9, RZ, RZ, -R9 ;  /* 0x000000ffff098224 */ /* 0x008fe200078e0a09 */
[----:B----4-:R-:W-:-:S02]  /*1eb70*/  ISETP.GE.AND P0, PT, R15, RZ, PT ;  /* 0x000000ff0f00720c */ /* 0x010fc40003f06270 */
[----:B------:R-:W3:Y:S04]  /*1eb80*/  LDL R15, [R1+0x3bb4] ;  /* 0x003bb400010f7983 */ /* 0x000ee80000100800 */
[----:B------:R0:W-:Y:S04]  /*1eb90*/  STL [R1+0x7cc], R9 ;  /* 0x0007cc0901007387 */ /* 0x0001e80000100800 */
[----:B0-----:R-:W4:Y:S01]  /*1eba0*/  LDL.LU R9, [R1+0x3c] ;  /* 0x00003c0001097983 */ /* 0x001f220000300800 */
[----:B--2---:R-:W-:Y:S01]  /*1ebb0*/  @!P4 IMAD.MOV R10, RZ, RZ, -R10 ;  /* 0x000000ffff0ac224 */ /* 0x004fe200078e0a0a */
[----:B------:R-:W-:-:S02]  /*1ebc0*/  ISETP.GE.AND P4, PT, R11, RZ, PT ;  /* 0x000000ff0b00720c */ /* 0x000fc40003f86270 */
[----:B------:R-:W2:Y:S04]  /*1ebd0*/  LDL R11, [R1+0x3bb0] ;  /* 0x003bb000010b7983 */ /* 0x000ea80000100800 */
[----:B------:R0:W-:Y:S04]  /*1ebe0*/  STL [R1+0x7c8], R10 ;  /* 0x0007c80a01007387 */ /* 0x0001e80000100800 */
[----:B0-----:R-:W2:Y:S01]  /*1ebf0*/  LDL.LU R10, [R1+0x38] ;  /* 0x00003800010a7983 */ /* 0x001ea20000300800 */
[----:B----4-:R-:W-:Y:S01]  /*1ec00*/  @!P3 IMAD.MOV R9, RZ, RZ, -R9 ;  /* 0x000000ffff09b224 */ /* 0x010fe200078e0a09 */
[----:B------:R-:W-:-:S02]  /*1ec10*/  ISETP.GE.AND P3, PT, R18, RZ, PT ;  /* 0x000000ff1200720c */ /* 0x000fc40003f66270 */
[----:B------:R-:W4:Y:S04]  /*1ec20*/  LDL R18, [R1+0x3bac] ;  /* 0x003bac0001127983 */ /* 0x000f280000100800 */
        /* <DEDUP_REMOVED lines=1088> */
[----:B----4-:R-:W-:-:S04]  /*23030*/  ISETP.GE.AND P5, PT, R16, RZ, PT ;  /* 0x000000ff1000720c */ /* 0x010fc80003fa6270 */
[----:B------:R0:W-:Y:S04]  /*23040*/  STL [R1+0x45c], R9 ;  /* 0x00045c0901007387 */ /* 0x0001e80000100800 */
[----:B0-----:R-:W3:Y:S04]  /*23050*/  LDL.LU R9, [R1+0x450] ;  /* 0x0004500001097983 */ /* 0x001ee80000300800 */
[----:B------:R-:W4:Y:S01]  /*23060*/  LDL R16, [R1+0x3848] ;  /* 0x0038480001107983 */ /* 0x000f220000100800 */
[----:B--2---:R-:W-:-:S05]  /*23070*/  @!P2 IMAD.MOV R10, RZ, RZ, -R10 ;  /* 0x000000ffff0aa224 */ /* 0x004fca00078e0a0a */
[----:B------:R0:W-:Y:S04]  /*23080*/  STL [R1+0x458], R10 ;  /* 0x0004580a01007387 */ /* 0x0001e80000100800 */
[----:B0-----:R-:W2:Y:S01]  /*23090*/  LDL.LU R10, [R1+0x448] ;  /* 0x00044800010a7983 */ /* 0x001ea20000300800 */
[----:B---3--:R-:W-:Y:S01]  /*230a0*/  @!P0 IMAD.MOV R9, RZ, RZ, -R9 ;  /* 0x000000ffff098224 */ /* 0x008fe200078e0a09 */
[----:B------:R-:W-:Y:S02]  /*230b0*/  ISETP.GE.AND P2, PT, R12, RZ, PT ;  /* 0x000000ff0c00720c */ /* 0x000fe40003f46270 */
[----:B------:R-:W3:Y:S04]  /*230c0*/  LDL R12, [R1+0x384c] ;  /* 0x00384c00010c7983 */ /* 0x000ee80000100800 */
[----:B------:R0:W-:Y:S01]  /*230d0*/  STL [R1+0x454], R9 ;  /* 0x0004540901007387 */ /* 0x0001e20000100800 */
[----:B------:R-:W-:-:S03]  /*230e0*/  ISETP.GE.AND P0, PT, R13, RZ, PT ;  /* 0x000000ff0d00720c */ /* 0x000fc60003f06270 */
[----:B0-----:R-:W3:Y:S04]  /*230f0*/  LDL.LU R9, [R1+0x42c] ;  /* 0x00042c0001097983 */ /* 0x001ee80000300800 */
[----:B------:R-:W4:Y:S01]  /*23100*/  LDL R13, [R1+0x3840] ;  /* 0x00384000010d7983 */ /* 0x000f220000100800 */
[----:B--2---:R-:W-:-:S05]  /*23110*/  @!P4 IMAD.MOV R10, RZ, RZ, -R10 ;  /* 0x000000ffff0ac224 */ /* 0x004fca00078e0a0a */
[----:B------:R0:W-:Y:S04]  /*23120*/  STL [R1+0x450], R10 ;  /* 0x0004500a01007387 */ /* 0x0001e80000100800 */
[----:B0-----:R-:W2:Y:S01]  /*23130*/  LDL.LU R10, [R1+0x434] ;  /* 0x00043400010a7983 */ /* 0x001ea20000300800 */
[----:B---3--:R-:W-:Y:S01]  /*23140*/  @!P3 IMAD.MOV R9, RZ, RZ, -R9 ;  /* 0x000000ffff09b224 */ /* 0x008fe200078e0a09 */
[----:B------:R-:W-:Y:S02]  /*23150*/  ISETP.GE.AND P4, PT, R14, RZ, PT ;  /* 0x000000ff0e00720c */ /* 0x000fe40003f86270 */
[----:B------:R-:W3:Y:S01]  /*23160*/  LDL R14, [R1+0x3844] ;  /* 0x00384400010e7983 */ /* 0x000ee20000100800 */
[----:B------:R-:W-:-:S03]  /*23170*/  ISETP.GE.AND P3, PT, R15, RZ, PT ;  /* 0x000000ff0f00720c */ /* 0x000fc60003f66270 */
[----:B------:R0:W-:Y:S04]  /*23180*/  STL [R1+0x44c], R9 ;  /* 0x00044c0901007387 */ /* 0x0001e80000100800 */
[----:B0-----:R-:W3:Y:S04]  /*23190*/  LDL.LU R9, [R1+0x43c] ;  /* 0x00043c0001097983 */ /* 0x001ee80000300800 */
[----:B------:R-:W4:Y:S01]  /*231a0*/  LDL R15, [R1+0x3838] ;  /* 0x00383800010f7983 */ /* 0x000f220000100800 */
[----:B--2---:R-:W-:Y:S01]  /*231b0*/  @!P1 IMAD.MOV R10, RZ, RZ, -R10 ;  /* 0x000000ffff0a9224 */ /* 0x004fe200078e0a0a */
[----:B------:R-:W-:-:S02]  /*231c0*/  ISETP.GE.AND P1, PT, R11, RZ, PT ;  /* 0x000000ff0b00720c */ /* 0x000fc40003f26270 */
[----:B------:R-:W2:Y:S04]  /*231d0*/  LDL.LU R11, [R1+0x440] ;  /* 0x00044000010b7983 */ /* 0x000ea80000300800 */
[----:B------:R0:W-:Y:S04]  /*231e0*/  STL [R1+0x448], R10 ;  /* 0x0004480a01007387 */ /* 0x0001e80000100800 */
[----:B0-----:R-:W4:Y:S01]  /*231f0*/  LDL R10, [R1+0x383c] ;  /* 0x00383c00010a7983 */ /* 0x001f220000100800 */
[----:B---3--:R-:W-:Y:S01]  /*23200*/  @!P5 IMAD.MOV R9, RZ, RZ, -R9 ;  /* 0x000000ffff09d224 */ /* 0x008fe200078e0a09 */
[----:B------:R-:W-:-:S02]  /*23210*/  ISETP.GE.AND P5, PT, R18, RZ, PT ;  /* 0x000000ff1200720c */ /* 0x000fc40003fa6270 */
[----:B------:R-:W3:Y:S04]  /*23220*/  LDL.LU R18, [R1+0x438] ;  /* 0x0004380001127983 */ /* 0x000ee80000300800 */
[----:B------:R0:W-:Y:S04]  /*23230*/  STL [R1+0x444], R9 ;  /* 0x0004440901007387 */ /* 0x0001e80000100800 */
[----:B0-----:R-:W5:Y:S01]  /*23240*/  LDL R9, [R1+0x3830] ;  /* 0x0038300001097983 */ /* 0x001f620000100800 */
[----:B--2---:R-:W-:Y:S01]  /*23250*/  @!P2 IMAD.MOV R11, RZ, RZ, -R11 ;  /* 0x000000ffff0ba224 */ /* 0x004fe200078e0a0b */
[----:B------:R-:W-:-:S04]  /*23260*/  ISETP.GE.AND P2, PT, R17, RZ, PT ;  /* 0x000000ff1100720c */ /* 0x000fc80003f46270 */
[----:B------:R0:W-:Y:S04]  /*23270*/  STL [R1+0x440], R11 ;  /* 0x0004400b01007387 */ /* 0x0001e80000100800 */
[----:B0-----:R-:W2:Y:S04]  /*23280*/  LDL R11, [R1+0x3834] ;  /* 0x00383400010b7983 */ /* 0x001ea80000100800 */
[----:B------:R-:W2:Y:S01]  /*23290*/  LDL.LU R17, [R1+0x430] ;  /* 0x0004300001117983 */ /* 0x000ea20000300800 */
[----:B---3--:R-:W-:Y:S01]  /*232a0*/  @!P0 IMAD.MOV R18, RZ, RZ, -R18 ;  /* 0x000000ffff128224 */ /* 0x008fe200078e0a12 */
[----:B----4-:R-:W-:-:S04]  /*232b0*/  ISETP.GE.AND P0, PT, R16, RZ, PT ;  /* 0x000000ff1000720c */ /* 0x010fc80003f06270 */
[----:B------:R0:W-:Y:S04]  /*232c0*/  STL [R1+0x43c], R18 ;  /* 0x00043c1201007387 */ /* 0x0001e80000100800 */
[----:B0-----:R-:W3:Y:S04]  /*232d0*/  LDL R18, [R1+0x3828] ;  /* 0x0038280001127983 */ /* 0x001ee80000100800 */
[----:B------:R-:W4:Y:S01]  /*232e0*/  LDL.LU R16, [R1+0x41c] ;  /* 0x00041c0001107983 */ /* 0x000f220000300800 */
[----:B--2---:R-:W-:Y:S01]  /*232f0*/  @!P4 IMAD.MOV R17, RZ, RZ, -R17 ;  /* 0x000000ffff11c224 */ /* 0x004fe200078e0a11 */
[----:B------:R-:W-:-:S04]  /*23300*/  ISETP.GE.AND P4, PT, R12, RZ, PT ;  /* 0x000000ff0c00720c */ /* 0x000fc80003f86270 */
[----:B------:R0:W-:Y:S04]  /*23310*/  STL [R1+0x438], R17 ;  /* 0x0004381101007387 */ /* 0x0001e80000100800 */
[----:B0-----:R-:W2:Y:S04]  /*23320*/  LDL R17, [R1+0x382c] ;  /* 0x00382c0001117983 */ /* 0x001ea80000100800 */
[----:B------:R-:W2:Y:S01]  /*23330*/  LDL.LU R12, [R1+0x424] ;  /* 0x00042400010c7983 */ /* 0x000ea20000300800 */
[----:B----4-:R-:W-:Y:S01]  /*23340*/  @!P3 IMAD.MOV R16, RZ, RZ, -R16 ;  /* 0x000000ffff10b224 */ /* 0x010fe200078e0a10 */
[----:B------:R-:W-:-:S04]  /*23350*/  ISETP.GE.AND P3, PT, R13, RZ, PT ;  /* 0x000000ff0d00720c */ /* 0x000fc80003f66270 */
[----:B------:R0:W-:Y:S04]  /*23360*/  STL [R1+0x434], R16 ;  /* 0x0004341001007387 */ /* 0x0001e80000100800 */
[----:B0-----:R-:W4:Y:S04]  /*23370*/  LDL R16, [R1+0x3820] ;  /* 0x0038200001107983 */ /* 0x001f280000100800 */
[----:B------:R-:W3:Y:S01]  /*23380*/  LDL.LU R13, [R1+0x428] ;  /* 0x00042800010d7983 */ /* 0x000ee20000300800 */
[----:B--2---:R-:W-:Y:S01]  /*23390*/  @!P1 IMAD.MOV R12, RZ, RZ, -R12 ;  /* 0x000000ffff0c9224 */ /* 0x004fe200078e0a0c */
[----:B------:R-:W-:-:S04]  /*233a0*/  ISETP.GE.AND P1, PT, R14, RZ, PT ;  /* 0x000000ff0e00720c */ /* 0x000fc80003f26270 */
[----:B------:R0:W-:Y:S04]  /*233b0*/  STL [R1+0x430], R12 ;  /* 0x0004300c01007387 */ /* 0x0001e80000100800 */
[----:B0-----:R-:W2:Y:S04]  /*233c0*/  LDL R12, [R1+0x3824] ;  /* 0x00382400010c7983 */ /* 0x001ea80000100800 */
[----:B------:R-:W2:Y:S01]  /*233d0*/  LDL.LU R14, [R1+0x420] ;  /* 0x00042000010e7983 */ /* 0x000ea20000300800 */
[----:B---3--:R-:W-:Y:S01]  /*233e0*/  @!P5 IMAD.MOV R13, RZ, RZ, -R13 ;  /* 0x000000ffff0dd224 */ /* 0x008fe200078e0a0d */
[----:B------:R-:W-:-:S04]  /*233f0*/  ISETP.GE.AND P5, PT, R15, RZ, PT ;  /* 0x000000ff0f00720c */ /* 0x000fc80003fa6270 */
[----:B------:R0:W-:Y:S04]  /*23400*/  STL [R1+0x42c], R13 ;  /* 0x00042c0d01007387 */ /* 0x0001e80000100800 */
[----:B0-----:R-:W3:Y:S04]  /*23410*/  LDL R13, [R1+0x3818] ;  /* 0x00381800010d7983 */ /* 0x001ee80000100800 */
[----:B------:R-:W3:Y:S01]  /*23420*/  LDL.LU R15, [R1+0x404] ;  /* 0x00040400010f7983 */ /* 0x000ee20000300800 */
[----:B--2---:R-:W-:Y:S01]  /*23430*/  @!P2 IMAD.MOV R14, RZ, RZ, -R14 ;  /* 0x000000ffff0ea224 */ /* 0x004fe200078e0a0e */
[----:B------:R-:W-:-:S04]  /*23440*/  ISETP.GE.AND P2, PT, R10, RZ, PT ;  /* 0x000000ff0a00720c */ /* 0x000fc80003f46270 */
[----:B------:R0:W-:Y:S04]  /*23450*/  STL [R1+0x428], R14 ;  /* 0x0004280e01007387 */ /* 0x0001e80000100800 */
[----:B0-----:R-:W2:Y:S04]  /*23460*/  LDL R14, [R1+0x381c] ;  /* 0x00381c00010e7983 */ /* 0x001ea80000100800 */
[----:B------:R-:W2:Y:S01]  /*23470*/  LDL.LU R10, [R1+0x40c] ;  /* 0x00040c00010a7983 */ /* 0x000ea20000300800 */
[----:B---3--:R-:W-:Y:S01]  /*23480*/  @!P0 IMAD.MOV R15, RZ, RZ, -R15 ;  /* 0x000000ffff0f8224 */ /* 0x008fe200078e0a0f */
[----:B-----5:R-:W-:-:S04]  /*23490*/  ISETP.GE.AND P0, PT, R9, RZ, PT ;  /* 0x000000ff0900720c */ /* 0x020fc80003f06270 */
[----:B------:R0:W-:Y:S04]  /*234a0*/  STL [R1+0x424], R15 ;  /* 0x0004240f01007387 */ /* 0x0001e80000100800 */
[----:B0-----:R-:W3:Y:S04]  /*234b0*/  LDL R15, [R1+0x3810] ;  /* 0x00381000010f7983 */ /* 0x001ee80000100800 */
[----:B------:R-:W5:Y:S01]  /*234c0*/  LDL.LU R9, [R1+0x414] ;  /* 0x0004140001097983 */ /* 0x000f620000300800 */
[----:B--2---:R-:W-:-:S05]  /*234d0*/  @!P4 IMAD.MOV R10, RZ, RZ, -R10 ;  /* 0x000000ffff0ac224 */ /* 0x004fca00078e0a0a */
[----:B------:R0:W-:Y:S04]  /*234e0*/  STL [R1+0x420], R10 ;  /* 0x0004200a01007387 */ /* 0x0001e80000100800 */
[----:B0-----:R-:W2:Y:S01]  /*234f0*/  LDL.LU R10, [R1+0x418] ;  /* 0x00041800010a7983 */ /* 0x001ea20000300800 */
[----:B-----5:R-:W-:Y:S01]  /*23500*/  @!P3 IMAD.MOV R9, RZ, RZ, -R9 ;  /* 0x000000ffff09b224 */ /* 0x020fe200078e0a09 */
[----:B------:R-:W-:Y:S02]  /*23510*/  ISETP.GE.AND P3, PT, R18, RZ, PT ;  /* 0x000000ff1200720c */ /* 0x000fe40003f66270 */
[----:B------:R-:W5:Y:S04]  /*23520*/  LDL R18, [R1+0x3814] ;  /* 0x0038140001127983 */ /* 0x000f680000100800 */
        /* <DEDUP_REMOVED lines=10> */
[----:B------:R0:W-:Y:S01]  /*235d0*/  STL [R1+0x414], R9 ;  /* 0x0004140901007387 */ /* 0x0001e20000100800 */
[----:B------:R-:W-:-:S03]  /*235e0*/  ISETP.GE.AND P4, PT, R11, RZ, PT ;  /* 0x000000ff0b00720c */ /* 0x000fc60003f86270 */
[----:B0-----:R-:W4:Y:S04]  /*235f0*/  LDL.LU R9, [R1+0x3f4] ;  /* 0x0003f40001097983 */ /* 0x001f280000300800 */
[----:B------:R-:W3:Y:S01]  /*23600*/  LDL R11, [R1+0x3804] ;  /* 0x00380400010b7983 */ /* 0x000ee20000100800 */
[----:B--2---:R-:W-:-:S05]  /*23610*/  @!P2 IMAD.MOV R10, RZ, RZ, -R10 ;  /* 0x000000ffff0aa224 */ /* 0x004fca00078e0a0a */
[----:B------:R0:W-:Y:S04]  /*23620*/  STL [R1+0x410], R10 ;  /* 0x0004100a01007387 */ /* 0x0001e80000100800 */
[----:B0-----:R-:W2:Y:S01]  /*23630*/  LDL.LU R10, [R1+0x3fc] ;  /* 0x0003fc00010a7983 */ /* 0x001ea20000300800 */
[----:B------:R-:W-:-:S03]  /*23640*/  ISETP.GE.AND P2, PT, R12, RZ, PT ;  /* 0x000000ff0c00720c */ /* 0x000fc60003f46270 */
[----:B------:R-:W3:Y:S01]  /*23650*/  LDL R12, [R1+0x3800] ;  /* 0x00380000010c7983 */ /* 0x000ee20000100800 */
[----:B----4-:R-:W-:-:S05]  /*23660*/  @!P0 IMAD.MOV R9, RZ, RZ, -R9 ;  /* 0x000000ffff098224 */ /* 0x010fca00078e0a09 */
[----:B------:R0:W-:Y:S04]  /*23670*/  STL [R1+0x40c], R9 ;  /* 0x00040c0901007387 */ /* 0x0001e80000100800 */
[----:B0-----:R-:W4:Y:S01]  /*23680*/  LDL.LU R9, [R1+0x400] ;  /* 0x0004000001097983 */ /* 0x001f220000300800 */
[----:B--2---:R-:W-:Y:S01]  /*23690*/  @!P4 IMAD.MOV R10, RZ, RZ, -R10 ;  /* 0x000000ffff0ac224 */ /* 0x004fe200078e0a0a */
[----:B------:R-:W-:Y:S02]  /*236a0*/  ISETP.GE.AND P4, PT, R14, RZ, PT ;  /* 0x000000ff0e00720c */ /* 0x000fe40003f86270 */
[----:B------:R-:W2:Y:S04]  /*236b0*/  LDL R14, [R1+0x37f8] ;  /* 0x0037f800010e7983 */ /* 0x000ea80000100800 */
[----:B------:R0:W-:Y:S04]  /*236c0*/  STL [R1+0x408], R10 ;  /* 0x0004080a01007387 */ /* 0x0001e80000100800 */
[----:B0-----:R-:W2:Y:S01]  /*236d0*/  LDL.LU R10, [R1+0x3f8] ;  /* 0x0003f800010a7983 */ /* 0x001ea20000300800 */
[----:B------:R-:W-:-:S03]  /*236e0*/  ISETP.GE.AND P0, PT, R13, RZ, PT ;  /* 0x000000ff0d00720c */ /* 0x000fc60003f06270 */
[----:B------:R-:W3:Y:S01]  /*236f0*/  LDL R13, [R1+0x37fc] ;  /* 0x0037fc00010d7983 */ /* 0x000ee20000100800 */
[----:B----4-:R-:W-:Y:S01]  /*23700*/  @!P3 IMAD.MOV R9, RZ, RZ, -R9 ;  /* 0x000000ffff09b224 */ /* 0x010fe200078e0a09 */
[----:B------:R-:W-:-:S04]  /*23710*/  ISETP.GE.AND P3, PT, R15, RZ, PT ;  /* 0x000000ff0f00720c */ /* 0x000fc80003f66270 */
[----:B------:R0:W-:Y:S04]  /*23720*/  STL [R1+0x404], R9 ;  /* 0x0004040901007387 */ /* 0x0001e80000100800 */
[----:B0-----:R-:W4:Y:S04]  /*23730*/  LDL.LU R9, [R1+0x3dc] ;  /* 0x0003dc0001097983 */ /* 0x001f280000300800 */
[----:B------:R-:W3:Y:S01]  /*23740*/  LDL R15, [R1+0x37f4] ;  /* 0x0037f400010f7983 */ /* 0x000ee20000100800 */
[----:B--2---:R-:W-:-:S05]  /*23750*/  @!P1 IMAD.MOV R10, RZ, RZ, -R10 ;  /* 0x000000ffff0a9224 */ /* 0x004fca00078e0a0a */
[----:B------:R0:W-:Y:S04]  /*23760*/  STL [R1+0x400], R10 ;  /* 0x0004000a01007387 */ /* 0x0001e80000100800 */
[----:B0-----:R-:W2:Y:S01]  /*23770*/  LDL.LU R10, [R1+0x3e4] ;  /* 0x0003e400010a7983 */ /* 0x001ea20000300800 */
[----:B----4-:R-:W-:Y:S01]  /*23780*/  @!P5 IMAD.MOV R9, RZ, RZ, -R9 ;  /* 0x000000ffff09d224 */ /* 0x010fe200078e0a09 */
[----:B-----5:R-:W-:Y:S02]  /*23790*/  ISETP.GE.AND P5, PT, R18, RZ, PT ;  /* 0x000000ff1200720c */ /* 0x020fe40003fa6270 */
[----:B------:R-:W4:Y:S04]  /*237a0*/  LDL R18, [R1+0x37f0] ;  /* 0x0037f00001127983 */ /* 0x000f280000100800 */
[----:B------:R0:W-:Y:S04]  /*237b0*/  STL [R1+0x3fc], R9 ;  /* 0x0003fc0901007387 */ /* 0x0001e80000100800 */
[----:B0-----:R-:W5:Y:S01]  /*237c0*/  LDL.LU R9, [R1+0x3ec] ;  /* 0x0003ec0001097983 */ /* 0x001f620000300800 */
[----:B--2---:R-:W-:Y:S01]  /*237d0*/  @!P2 IMAD.MOV R10, RZ, RZ, -R10 ;  /* 0x000000ffff0aa224 */ /* 0x004fe200078e0a0a */
[----:B------:R-:W-:-:S02]  /*237e0*/  ISETP.GE.AND P2, PT, R17, RZ, PT ;  /* 0x000000ff1100720c */ /* 0x000fc40003f46270 */
[----:B------:R-:W2:Y:S04]  /*237f0*/  LDL R17, [R1+0x37e8] ;  /* 0x0037e80001117983 */ /* 0x000ea80000100800 */
[----:B------:R0:W-:Y:S04]  /*23800*/  STL [R1+0x3f8], R10 ;  /* 0x0003f80a01007387 */ /* 0x0001e80000100800 */
[----:B0-----:R-:W2:Y:S01]  /*23810*/  LDL.LU R10, [R1+0x3f0] ;  /* 0x0003f000010a7983 */ /* 0x001ea20000300800 */
[----:B-----5:R-:W-:Y:S01]  /*23820*/  @!P0 IMAD.MOV R9, RZ, RZ, -R9 ;  /* 0x000000ffff098224 */ /* 0x020fe200078e0a09 */
[----:B---3--:R-:W-:-:S02]  /*23830*/  ISETP.GE.AND P0, PT, R16, RZ, PT ;  /* 0x000000ff1000720c */ /* 0x008fc40003f06270 */
[----:B------:R-:W3:Y:S04]  /*23840*/  LDL R16, [R1+0x37ec] ;  /* 0x0037ec0001107983 */ /* 0x000ee80000100800 */
        /* <DEDUP_REMOVED lines=8> */
[----:B------:R-:W-:-:S02]  /*238d0*/  ISETP.GE.AND P3, PT, R12, RZ, PT ;  /* 0x000000ff0c00720c */ /* 0x000fc40003f66270 */
        /* <DEDUP_REMOVED lines=39> */
[----:B-----5:R-:W-:-:S02]  /*23b50*/  ISETP.GE.AND P0, PT, R12, RZ, PT ;  /* 0x000000ff0c00720c */ /* 0x020fc40003f06270 */
        /* <DEDUP_REMOVED lines=99> */
[----:B-----5:R-:W-:-:S04]  /*24190*/  ISETP.GE.AND P0, PT, R18, RZ, PT ;  /* 0x000000ff1200720c */ /* 0x020fc80003f06270 */
[----:B------:R0:W-:Y:S04]  /*241a0*/  STL [R1+0x37c], R9 ;  /* 0x00037c0901007387 */ /* 0x0001e80000100800 */
[----:B------:R-:W3:Y:S04]  /*241b0*/  LDL R18, [R1+0x3774] ;  /* 0x0037740001127983 */ /* 0x000ee80000100800 */
        /* <DEDUP_REMOVED lines=488> */
[----:B------:R-:W4:Y:S02]  /*26040*/  LDL R16, [R1+0x35ec] ;  /* 0x0035ec0001107983 */ /* 0x000f240000100800 */
[----:B------:R0:W-:Y:S02]  /*26050*/  STL [R1+0x1f4], R9 ;  /* 0x0001f40901007387 */ /* 0x0001e40000100800 */
[----:B0-----:R-:W3:Y:S01]  /*26060*/  LDL.LU R9, [R1+0x1e4] ;  /* 0x0001e40001097983 */ /* 0x001ee20000300800 */
[----:B--2---:R-:W-:Y:S01]  /*26070*/  @!P2 IMAD.MOV R10, RZ, RZ, -R10 ;  /* 0x000000ffff0aa224 */ /* 0x004fe200078e0a0a */
[----:B------:R-:W-:Y:S02]  /*26080*/  ISETP.GE.AND P2, PT, R11, RZ, PT ;  /* 0x000000ff0b00720c */ /* 0x000fe40003f46270 */
[----:B------:R-:W2:Y:S02]  /*26090*/  LDL R11, [R1+0x35e4] ;  /* 0x0035e400010b7983 */ /* 0x000ea40000100800 */
[----:B------:R0:W-:Y:S02]  /*260a0*/  STL [R1+0x1f0], R10 ;  /* 0x0001f00a01007387 */ /* 0x0001e40000100800 */
[----:B0-----:R-:W2:Y:S01]  /*260b0*/  LDL.LU R10, [R1+0x1e8] ;  /* 0x0001e800010a7983 */ /* 0x001ea20000300800 */
[----:B---3--:R-:W-:Y:S01]  /*260c0*/  @!P0 IMAD.MOV R9, RZ, RZ, -R9 ;  /* 0x000000ffff098224 */ /* 0x008fe200078e0a09 */
[----:B-----5:R-:W-:-:S02]  /*260d0*/  ISETP.GE.AND P0, PT, R12, RZ, PT ;  /* 0x000000ff0c00720c */ /* 0x020fc40003f06270 */
[----:B------:R-:W3:Y:S02]  /*260e0*/  LDL R12, [R1+0x35e0] ;  /* 0x0035e000010c7983 */ /* 0x000ee40000100800 */
[----:B------:R0:W-:Y:S02]  /*260f0*/  STL [R1+0x1ec], R9 ;  /* 0x0001ec0901007387 */ /* 0x0001e40000100800 */
[----:B0-----:R-:W5:Y:S01]  /*26100*/  LDL.LU R9, [R1+0x1e0] ;  /* 0x0001e00001097983 */ /* 0x001f620000300800 */
[----:B--2---:R-:W-:Y:S01]  /*26110*/  @!P4 IMAD.MOV R10, RZ, RZ, -R10 ;  /* 0x000000ffff0ac224 */ /* 0x004fe200078e0a0a */
[----:B------:R-:W-:Y:S02]  /*26120*/  ISETP.GE.AND P4, PT, R14, RZ, PT ;  /* 0x000000ff0e00720c */ /* 0x000fe40003f86270 */
[----:B------:R-:W2:Y:S02]  /*26130*/  LDL R14, [R1+0x35d8] ;  /* 0x0035d800010e7983 */ /* 0x000ea40000100800 */
[----:B------:R0:W-:Y:S02]  /*26140*/  STL [R1+0x1e8], R10 ;  /* 0x0001e80a01007387 */ /* 0x0001e40000100800 */
[----:B0-----:R-:W2:Y:S01]  /*26150*/  LDL.LU R10, [R1+0x1d8] ;  /* 0x0001d800010a7983 */ /* 0x001ea20000300800 */
[----:B-----5:R-:W-:Y:S01]  /*26160*/  @!P3 IMAD.MOV R9, RZ, RZ, -R9 ;  /* 0x000000ffff09b224 */ /* 0x020fe200078e0a09 */
[----:B------:R-:W-:-:S02]  /*26170*/  ISETP.GE.AND P3, PT, R13, RZ, PT ;  /* 0x000000ff0d00720c */ /* 0x000fc40003f66270 */
[----:B------:R-:W5:Y:S02]  /*26180*/  LDL R13, [R1+0x35dc] ;  /* 0x0035dc00010d7983 */ /* 0x000f640000100800 */
        /* <DEDUP_REMOVED lines=8> */
[----:B------:R-:W-:-:S02]  /*26210*/  ISETP.GE.AND P2, PT, R18, RZ, PT ;  /* 0x000000ff1200720c */ /* 0x000fc40003f46270 */
[----:B------:R-:W3:Y:S02]  /*26220*/  LDL R18, [R1+0x35d0] ;  /* 0x0035d00001127983 */ /* 0x000ee40000100800 */
        /* <DEDUP_REMOVED lines=8> */
[----:B----4-:R-:W-:-:S02]  /*262b0*/  ISETP.GE.AND P4, PT, R16, RZ, PT ;  /* 0x000000ff1000720c */ /* 0x010fc40003f86270 */
[----:B------:R-:W3:Y:S02]  /*262c0*/  LDL R16, [R1+0x35cc] ;  /* 0x0035cc0001107983 */ /* 0x000ee40000100800 */
[----:B------:R0:W-:Y:S02]  /*262d0*/  STL [R1+0x1d4], R9 ;  /* 0x0001d40901007387 */ /* 0x0001e40000100800 */
[----:B0-----:R-:W4:Y:S01]  /*262e0*/  LDL.LU R9, [R1+0x1a8] ;  /* 0x0001a80001097983 */ /* 0x001f220000300800 */
[----:B--2---:R-:W-:Y:S01]  /*262f0*/  @!P3 IMAD.MOV R10, RZ, RZ, -R10 ;  /* 0x000000ffff0ab224 */ /* 0x004fe200078e0a0a */
[----:B------:R-:W-:Y:S02]  /*26300*/  ISETP.GE.AND P3, PT, R11, RZ, PT ;  /* 0x000000ff0b00720c */ /* 0x000fe40003f66270 */
[----:B------:R-:W2:Y:S02]  /*26310*/  LDL R11, [R1+0x35c4] ;  /* 0x0035c400010b7983 */ /* 0x000ea40000100800 */
[----:B------:R0:W-:Y:S02]  /*26320*/  STL [R1+0x1cc], R10 ;  /* 0x0001cc0a01007387 */ /* 0x0001e40000100800 */
        /* <DEDUP_REMOVED lines=382> */
[----:B------:R-:W-:-:S04]  /*27b10*/  ISETP.GE.AND P2, PT, R18, RZ, PT ;  /* 0x000000ff1200720c */ /* 0x000fc80003f46270 */
[----:B------:R0:W-:Y:S04]  /*27b20*/  STL [R1+0x54], R9 ;  /* 0x0000540901007387 */ /* 0x0001e80000100800 */
[----:B0-----:R-:W3:Y:S01]  /*27b30*/  LDL.LU R9, [R1+0x134] ;  /* 0x0001340001097983 */ /* 0x001ee20000300800 */
[----:B------:R-:W4:Y:S02]  /*27b40*/  LDL R18, [R1+0x3494] ;  /* 0x0034940001127983 */ /* 0x000f240000100800 */
[----:B--2---:R-:W-:-:S05]  /*27b50*/  @!P0 IMAD.MOV R10, RZ, RZ, -R10 ;  /* 0x000000ffff0a8224 */ /* 0x004fca00078e0a0a */
[----:B------:R0:W-:Y:S04]  /*27b60*/  STL [R1+0x50], R10 ;  /* 0x0000500a01007387 */ /* 0x0001e80000100800 */
[----:B0-----:R-:W2:Y:S01]  /*27b70*/  LDL.LU R10, [R1+0x12c] ;  /* 0x00012c00010a7983 */ /* 0x001ea20000300800 */
[----:B------:R-:W-:Y:S02]  /*27b80*/  ISETP.GE.AND P0, PT, R17, RZ, PT ;  /* 0x000000ff1100720c */ /* 0x000fe40003f06270 */
[----:B------:R-:W5:Y:S02]  /*27b90*/  LDL R17, [R1+0x3488] ;  /* 0x0034880001117983 */ /* 0x000f640000100800 */
[----:B---3--:R-:W-:Y:S01]  /*27ba0*/  @!P4 IMAD.MOV R9, RZ, RZ, -R9 ;  /* 0x000000ffff09c224 */ /* 0x008fe200078e0a09 */
[----:B----4-:R-:W-:-:S04]  /*27bb0*/  ISETP.GE.AND P4, PT, R16, RZ, PT ;  /* 0x000000ff1000720c */ /* 0x010fc80003f86270 */
[----:B------:R0:W-:Y:S04]  /*27bc0*/  STL [R1+0x4c], R9 ;  /* 0x00004c0901007387 */ /* 0x0001e80000100800 */
[----:B0-----:R-:W3:Y:S01]  /*27bd0*/  LDL.LU R9, [R1+0xdc] ;  /* 0x0000dc0001097983 */ /* 0x001ee20000300800 */
[----:B------:R-:W4:Y:S02]  /*27be0*/  LDL R16, [R1+0x348c] ;  /* 0x00348c0001107983 */ /* 0x000f240000100800 */
[----:B--2---:R-:W-:-:S05]  /*27bf0*/  @!P3 IMAD.MOV R10, RZ, RZ, -R10 ;  /* 0x000000ffff0ab224 */ /* 0x004fca00078e0a0a */
[----:B------:R0:W-:Y:S04]  /*27c00*/  STL [R1+0x48], R10 ;  /* 0x0000480a01007387 */ /* 0x0001e80000100800 */
[----:B0-----:R-:W2:Y:S01]  /*27c10*/  LDL.LU R10, [R1+0xec] ;  /* 0x0000ec00010a7983 */ /* 0x001ea20000300800 */
[----:B---3--:R-:W-:Y:S01]  /*27c20*/  @!P5 IMAD.MOV R9, RZ, RZ, -R9 ;  /* 0x000000ffff09d224 */ /* 0x008fe200078e0a09 */
[----:B------:R-:W-:-:S04]  /*27c30*/  ISETP.GE.AND P3, PT, R11, RZ, PT ;  /* 0x000000ff0b00720c */ /* 0x000fc80003f66270 */
[----:B------:R0:W-:Y:S01]  /*27c40*/  STL [R1+0x44], R9 ;  /* 0x0000440901007387 */ /* 0x0001e20000100800 */
[----:B------:R-:W-:-:S03]  /*27c50*/  ISETP.GE.AND P5, PT, R12, RZ, PT ;  /* 0x000000ff0c00720c */ /* 0x000fc60003fa6270 */
[----:B0-----:R-:W3:Y:S01]  /*27c60*/  LDL R9, [R1+0x3480] ;  /* 0x0034800001097983 */ /* 0x001ee20000100800 */
[----:B------:R-:W3:Y:S02]  /*27c70*/  LDL.LU R11, [R1+0xf4] ;  /* 0x0000f400010b7983 */ /* 0x000ee40000300800 */
[----:B--2---:R-:W-:-:S05]  /*27c80*/  @!P2 IMAD.MOV R10, RZ, RZ, -R10 ;  /* 0x000000ffff0aa224 */ /* 0x004fca00078e0a0a */
[----:B------:R0:W-:Y:S04]  /*27c90*/  STL [R1+0x40], R10 ;  /* 0x0000400a01007387 */ /* 0x0001e80000100800 */
[----:B0-----:R-:W2:Y:S01]  /*27ca0*/  LDL R10, [R1+0x3484] ;  /* 0x00348400010a7983 */ /* 0x001ea20000100800 */
[----:B------:R-:W2:Y:S01]  /*27cb0*/  LDL.LU R12, [R1+0x10c] ;  /* 0x00010c00010c7983 */ /* 0x000ea20000300800 */
[----:B------:R-:W-:Y:S02]  /*27cc0*/  ISETP.GE.AND P2, PT, R14, RZ, PT ;  /* 0x000000ff0e00720c */ /* 0x000fe40003f46270 */
[----:B------:R-:W4:Y:S01]  /*27cd0*/  LDL R14, [R1+0x3478] ;  /* 0x00347800010e7983 */ /* 0x000f220000100800 */
[----:B---3--:R-:W-:Y:S01]  /*27ce0*/  @!P0 IMAD.MOV R11, RZ, RZ, -R11 ;  /* 0x000000ffff0b8224 */ /* 0x008fe200078e0a0b */
[----:B-----5:R-:W-:-:S04]  /*27cf0*/  ISETP.GE.AND P0, PT, R13, RZ, PT ;  /* 0x000000ff0d00720c */ /* 0x020fc80003f06270 */
[----:B------:R0:W-:Y:S04]  /*27d00*/  STL [R1+0x3c], R11 ;  /* 0x00003c0b01007387 */ /* 0x0001e80000100800 */
[----:B0-----:R-:W3:Y:S01]  /*27d10*/  LDL R11, [R1+0x347c] ;  /* 0x00347c00010b7983 */ /* 0x001ee20000100800 */
[----:B------:R-:W5:Y:S02]  /*27d20*/  LDL.LU R13, [R1+0xf0] ;  /* 0x0000f000010d7983 */ /* 0x000f640000300800 */
[----:B--2---:R-:W-:-:S05]  /*27d30*/  @!P4 IMAD.MOV R12, RZ, RZ, -R12 ;  /* 0x000000ffff0cc224 */ /* 0x004fca00078e0a0c */
[----:B------:R0:W-:Y:S04]  /*27d40*/  STL [R1+0x38], R12 ;  /* 0x0000380c01007387 */ /* 0x0001e80000100800 */
[----:B0-----:R-:W2:Y:S01]  /*27d50*/  LDL R12, [R1+0x3470] ;  /* 0x00347000010c7983 */ /* 0x001ea20000100800 */
[----:B------:R-:W2:Y:S02]  /*27d60*/  LDL.LU R29, [R1+0xe4] ;  /* 0x0000e400011d7983 */ /* 0x000ea40000300800 */
[----:B-----5:R-:W-:Y:S01]  /*27d70*/  @!P3 IMAD.MOV R13, RZ, RZ, -R13 ;  /* 0x000000ffff0db224 */ /* 0x020fe200078e0a0d */
[----:B------:R-:W-:Y:S02]  /*27d80*/  ISETP.GE.AND P4, PT, R15, RZ, PT ;  /* 0x000000ff0f00720c */ /* 0x000fe40003f86270 */
[----:B------:R-:W-:-:S02]  /*27d90*/  ISETP.GE.AND P3, PT, R18, RZ, PT ;  /* 0x000000ff1200720c */ /* 0x000fc40003f66270 */
[----:B------:R0:W-:Y:S04]  /*27da0*/  STL [R1+0x34], R13 ;  /* 0x0000340d01007387 */ /* 0x0001e80000100800 */
[----:B0-----:R-:W5:Y:S01]  /*27db0*/  LDL R13, [R1+0x3474] ;  /* 0x00347400010d7983 */ /* 0x001f620000100800 */
[----:B------:R-:W3:Y:S02]  /*27dc0*/  LDL.LU R15, [R1+0x1c] ;  /* 0x00001c00010f7983 */ /* 0x000ee40000300800 */
[----:B------:R-:W4:Y:S02]  /*27dd0*/  LDL R18, [R1+0x3468] ;  /* 0x0034680001127983 */ /* 0x000f240000100800 */
[----:B--2---:R-:W-:Y:S01]  /*27de0*/  @!P5 IMAD.MOV R29, RZ, RZ, -R29 ;  /* 0x000000ffff1dd224 */ /* 0x004fe200078e0a1d */
[----:B------:R-:W-:-:S02]  /*27df0*/  ISETP.GE.AND P5, PT, R17, RZ, PT ;  /* 0x000000ff1100720c */ /* 0x000fc40003fa6270 */
[----:B------:R-:W2:Y:S02]  /*27e00*/  LDL R17, [R1+0x346c] ;  /* 0x00346c0001117983 */ /* 0x000ea40000100800 */
[----:B------:R0:W-:Y:S02]  /*27e10*/  STL [R1+0x30], R29 ;  /* 0x0000301d01007387 */ /* 0x0001e40000100800 */
[----:B0-----:R-:W2:Y:S01]  /*27e20*/  LDL.LU R29, [R1+0xb8] ;  /* 0x0000b800011d7983 */ /* 0x001ea20000300800 */
[----:B---3--:R-:W-:Y:S01]  /*27e30*/  @!P2 IMAD.MOV R15, RZ, RZ, -R15 ;  /* 0x000000ffff0fa224 */ /* 0x008fe200078e0a0f */
[----:B----4-:R-:W-:-:S04]  /*27e40*/  ISETP.GE.AND P2, PT, R16, RZ, PT ;  /* 0x000000ff1000720c */ /* 0x010fc80003f46270 */
[----:B------:R0:W-:Y:S04]  /*27e50*/  STL [R1+0x2c], R15 ;  /* 0x00002c0f01007387 */ /* 0x0001e80000100800 */
[----:B0-----:R-:W3:Y:S01]  /*27e60*/  LDL R15, [R1+0x3460] ;  /* 0x00346000010f7983 */ /* 0x001ee20000100800 */
[----:B------:R-:W4:Y:S02]  /*27e70*/  LDL.LU R16, [R1+0xbc] ;  /* 0x0000bc0001107983 */ /* 0x000f240000300800 */
[----:B--2---:R-:W-:Y:S01]  /*27e80*/  @!P0 IMAD.MOV R29, RZ, RZ, -R29 ;  /* 0x000000ffff1d8224 */ /* 0x004fe200078e0a1d */
[----:B------:R-:W-:-:S04]  /*27e90*/  ISETP.GE.AND P0, PT, R9, RZ, PT ;  /* 0x000000ff0900720c */ /* 0x000fc80003f06270 */
[----:B------:R0:W-:Y:S04]  /*27ea0*/  STL [R1+0x28], R29 ;  /* 0x0000281d01007387 */ /* 0x0001e80000100800 */
[----:B0-----:R-:W2:Y:S01]  /*27eb0*/  LDL R29, [R1+0x3464] ;  /* 0x00346400011d7983 */ /* 0x001ea20000100800 */
[----:B------:R-:W2:Y:S02]  /*27ec0*/  LDL.LU R9, [R1+0xb4] ;  /* 0x0000b40001097983 */ /* 0x000ea40000300800 */
[----:B----4-:R-:W-:Y:S01]  /*27ed0*/  @!P4 IMAD.MOV R16, RZ, RZ, -R16 ;  /* 0x000000ffff10c224 */ /* 0x010fe200078e0a10 */
[----:B------:R-:W-:-:S04]  /*27ee0*/  ISETP.GE.AND P4, PT, R10, RZ, PT ;  /* 0x000000ff0a00720c */ /* 0x000fc80003f86270 */
[----:B------:R0:W-:Y:S04]  /*27ef0*/  STL [R1+0x24], R16 ;  /* 0x0000241001007387 */ /* 0x0001e80000100800 */
[----:B0-----:R-:W4:Y:S01]  /*27f00*/  LDL R16, [R1+0x3458] ;  /* 0x0034580001107983 */ /* 0x001f220000100800 */
[----:B------:R-:W3:Y:S02]  /*27f10*/  LDL.LU R10, [R1+0x18] ;  /* 0x00001800010a7983 */ /* 0x000ee40000300800 */
[----:B--2---:R-:W-:Y:S01]  /*27f20*/  @!P3 IMAD.MOV R9, RZ, RZ, -R9 ;  /* 0x000000ffff09b224 */ /* 0x004fe200078e0a09 */
[----:B------:R-:W-:-:S04]  /*27f30*/  ISETP.GE.AND P3, PT, R14, RZ, PT ;  /* 0x000000ff0e00720c */ /* 0x000fc80003f66270 */
[----:B------:R0:W-:Y:S04]  /*27f40*/  STL [R1+0x20], R9 ;  /* 0x0000200901007387 */ /* 0x0001e80000100800 */
[----:B0-----:R-:W2:Y:S01]  /*27f50*/  LDL.LU R9, [R1+0x3e44] ;  /* 0x003e440001097983 */ /* 0x001ea20000300800 */
[----:B------:R-:W2:Y:S02]  /*27f60*/  LDL.LU R14, [R1+0x14] ;  /* 0x00001400010e7983 */ /* 0x000ea40000300800 */
[----:B---3--:R-:W-:Y:S01]  /*27f70*/  @!P5 IMAD.MOV R10, RZ, RZ, -R10 ;  /* 0x000000ffff0ad224 */ /* 0x008fe200078e0a0a */
[----:B------:R-:W-:-:S04]  /*27f80*/  ISETP.GE.AND P5, PT, R11, RZ, PT ;  /* 0x000000ff0b00720c */ /* 0x000fc80003fa6270 */
[----:B------:R0:W-:Y:S04]  /*27f90*/  STL [R1+0x1c], R10 ;  /* 0x00001c0a01007387 */ /* 0x0001e80000100800 */
[----:B0-----:R-:W3:Y:S01]  /*27fa0*/  LDL.LU R10, [R1+0x3e40] ;  /* 0x003e4000010a7983 */ /* 0x001ee20000300800 */
[----:B------:R-:W3:Y:S02]  /*27fb0*/  LDL.LU R11, [R1+0x10] ;  /* 0x00001000010b7983 */ /* 0x000ee40000300800 */
[----:B--2---:R-:W-:Y:S01]  /*27fc0*/  @!P2 IMAD.MOV R14, RZ, RZ, -R14 ;  /* 0x000000ffff0ea224 */ /* 0x004fe200078e0a0e */
[----:B------:R-:W-:-:S04]  /*27fd0*/  ISETP.GE.AND P2, PT, R12, RZ, PT ;  /* 0x000000ff0c00720c */ /* 0x000fc80003f46270 */
[----:B------:R0:W-:Y:S04]  /*27fe0*/  STL [R1+0x18], R14 ;  /* 0x0000180e01007387 */ /* 0x0001e80000100800 */
[----:B0-----:R-:W2:Y:S01]  /*27ff0*/  LDL R14, [R1+0x3450] ;  /* 0x00345000010e7983 */ /* 0x001ea20000100800 */
[----:B------:R-:W2:Y:S02]  /*28000*/  LDL.LU R12, [R1+0xc] ;  /* 0x00000c00010c7983 */ /* 0x000ea40000300800 */
[----:B---3--:R-:W-:Y:S01]  /*28010*/  @!P0 IMAD.MOV R11, RZ, RZ, -R11 ;  /* 0x000000ffff0b8224 */ /* 0x008fe200078e0a0b */
[----:B-----5:R-:W-:-:S04]  /*28020*/  ISETP.GE.AND P0, PT, R13, RZ, PT ;  /* 0x000000ff0d00720c */ /* 0x020fc80003f06270 */
[----:B------:R0:W-:Y:S04]  /*28030*/  STL [R1+0x14], R11 ;  /* 0x0000140b01007387 */ /* 0x0001e80000100800 */
[----:B0-----:R-:W3:Y:S01]  /*28040*/  LDL.LU R11, [R1+0x3e3c] ;  /* 0x003e3c00010b7983 */ /* 0x001ee20000300800 */
[----:B------:R-:W5:Y:S02]  /*28050*/  LDL.LU R13, [R1+0x8] ;  /* 0x00000800010d7983 */ /* 0x000f640000300800 */
[----:B--2---:R-:W-:Y:S01]  /*28060*/  @!P4 IMAD.MOV R12, RZ, RZ, -R12 ;  /* 0x000000ffff0cc224 */ /* 0x004fe200078e0a0c */
[----:B------:R-:W-:-:S04]  /*28070*/  ISETP.GE.AND P4, PT, R18, RZ, PT ;  /* 0x000000ff1200720c */ /* 0x000fc80003f86270 */
[----:B------:R0:W-:Y:S04]  /*28080*/  STL [R1+0x10], R12 ;  /* 0x0000100c01007387 */ /* 0x0001e80000100800 */
[----:B0-----:R-:W2:Y:S01]  /*28090*/  LDL.LU R12, [R1+0x3e38] ;  /* 0x003e3800010c7983 */ /* 0x001ea20000300800 */
[----:B------:R-:W2:Y:S02]  /*280a0*/  LDL.LU R18, [R1+0x4] ;  /* 0x0000040001127983 */ /* 0x000ea40000300800 */
[----:B-----5:R-:W-:Y:S01]  /*280b0*/  @!P3 IMAD.MOV R13, RZ, RZ, -R13 ;  /* 0x000000ffff0db224 */ /* 0x020fe200078e0a0d */
[----:B------:R-:W-:-:S04]  /*280c0*/  ISETP.GE.AND P3, PT, R17, RZ, PT ;  /* 0x000000ff1100720c */ /* 0x000fc80003f66270 */
[----:B------:R0:W-:Y:S04]  /*280d0*/  STL [R1+0xc], R13 ;  /* 0x00000c0d01007387 */ /* 0x0001e80000100800 */
[----:B0-----:R-:W5:Y:S01]  /*280e0*/  LDL.LU R13, [R1+0x3e34] ;  /* 0x003e3400010d7983 */ /* 0x001f620000300800 */
[----:B------:R-:W3:Y:S02]  /*280f0*/  LDL.LU R17, [R1] ;  /* 0x0000000001117983 */ /* 0x000ee40000300800 */
[----:B--2---:R-:W-:-:S05]  /*28100*/  @!P5 IMAD.MOV R18, RZ, RZ, -R18 ;  /* 0x000000ffff12d224 */ /* 0x004fca00078e0a12 */
[----:B------:R0:W-:Y:S04]  /*28110*/  STL [R1+0x8], R18 ;  /* 0x0000081201007387 */ /* 0x0001e80000100800 */
[----:B0-----:R-:W2:Y:S01]  /*28120*/  LDL.LU R18, [R1+0x3e30] ;  /* 0x003e300001127983 */ /* 0x001ea20000300800 */
[----:B------:R-:W-:Y:S01]  /*28130*/  ISETP.GE.AND P5, PT, R15, RZ, PT ;  /* 0x000000ff0f00720c */ /* 0x000fe20003fa6270 */
[----:B---3--:R-:W-:Y:S02]  /*28140*/  @!P2 IMAD.MOV R17, RZ, RZ, -R17 ;  /* 0x000000ffff11a224 */ /* 0x008fe400078e0a11 */
[----:B--2---:R-:W-:Y:S02]  /*28150*/  IMAD.MOV.U32 R15, RZ, RZ, R18 ;  /* 0x000000ffff0f7224 */ /* 0x004fe400078e0012 */
[----:B------:R-:W2:Y:S01]  /*28160*/  LDL R18, [R1+0x345c] ;  /* 0x00345c0001127983 */ /* 0x000ea20000100800 */
[----:B------:R0:W-:Y:S03]  /*28170*/  STL [R1+0x4], R17 ;  /* 0x0000041101007387 */ /* 0x0001e60000100800 */
[----:B0-----:R-:W3:Y:S01]  /*28180*/  LDL.LU R17, [R1+0x3e2c] ;  /* 0x003e2c0001117983 */ /* 0x001ee20000300800 */
[----:B------:R-:W-:Y:S01]  /*28190*/  @!P0 IMAD.MOV R15, RZ, RZ, -R15 ;  /* 0x000000ffff0f8224 */ /* 0x000fe200078e0a0f */
[----:B------:R-:W-:-:S02]  /*281a0*/  ISETP.GE.AND P2, PT, R29, RZ, PT ;  /* 0x000000ff1d00720c */ /* 0x000fc40003f46270 */
[----:B----4-:R-:W-:Y:S01]  /*281b0*/  ISETP.GE.AND P0, PT, R16, RZ, PT ;  /* 0x000000ff1000720c */ /* 0x010fe20003f06270 */
[----:B---3--:R-:W-:Y:S02]  /*281c0*/  IMAD.MOV.U32 R29, RZ, RZ, R17 ;  /* 0x000000ffff1d7224 */ /* 0x008fe400078e0011 */
[----:B------:R-:W3:Y:S01]  /*281d0*/  LDL R17, [R1+0x344c] ;  /* 0x00344c0001117983 */ /* 0x000ee20000100800 */
[----:B------:R0:W-:Y:S03]  /*281e0*/  STL [R1], R15 ;  /* 0x0000000f01007387 */ /* 0x0001e60000100800 */
[----:B0-----:R-:W4:Y:S01]  /*281f0*/  LDL.LU R15, [R1+0x3e28] ;  /* 0x003e2800010f7983 */ /* 0x001f220000300800 */
[----:B------:R-:W3:Y:S02]  /*28200*/  LDL.LU R16, [R1+0x3e24] ;  /* 0x003e240001107983 */ /* 0x000ee40000300800 */
[----:B------:R-:W-:Y:S01]  /*28210*/  @!P4 IMAD.MOV R29, RZ, RZ, -R29 ;  /* 0x000000ffff1dc224 */ /* 0x000fe200078e0a1d */
[----:B--2---:R-:W-:-:S04]  /*28220*/  ISETP.GE.AND P4, PT, R18, RZ, PT ;  /* 0x000000ff1200720c */ /* 0x004fc80003f86270 */
[----:B------:R0:W-:Y:S01]  /*28230*/  STL [R1+0x3d00], R29 ;  /* 0x003d001d01007387 */ /* 0x0001e20000100800 */
[----:B------:R-:W2:Y:S03]  /*28240*/  LDL R18, [R1+0x3438] ;  /* 0x0034380001127983 */ /* 0x000ea60000100800 */
[----:B0-----:R-:W2:Y:S01]  /*28250*/  LDL R29, [R1+0x3440] ;  /* 0x00344000011d7983 */ /* 0x001ea20000100800 */
[----:B---3--:R-:W-:Y:S02]  /*28260*/  @!P3 IMAD.MOV R16, RZ, RZ, -R16 ;  /* 0x000000ffff10b224 */ /* 0x008fe400078e0a10 */
[----:B----4-:R-:W-:Y:S01]  /*28270*/  @!P5 IMAD.MOV R15, RZ, RZ, -R15 ;  /* 0x000000ffff0fd224 */ /* 0x010fe200078e0a0f */
[----:B------:R-:W-:Y:S02]  /*28280*/  ISETP.GE.AND P3, PT, R14, RZ, PT ;  /* 0x000000ff0e00720c */ /* 0x000fe40003f66270 */
[----:B------:R0:W-:Y:S04]  /*28290*/  STL [R1+0x3d04], R16 ;  /* 0x003d041001007387 */ /* 0x0001e80000100800 */
[----:B0-----:R-:W3:Y:S01]  /*282a0*/  LDL R16, [R1+0x3448] ;  /* 0x0034480001107983 */ /* 0x001ee20000100800 */
[----:B------:R-:W4:Y:S02]  /*282b0*/  LDL.LU R14, [R1+0x3e20] ;  /* 0x003e2000010e7983 */ /* 0x000f240000300800 */
[----:B------:R0:W-:Y:S02]  /*282c0*/  STL [R1+0x3d08], R15 ;  /* 0x003d080f01007387 */ /* 0x0001e40000100800 */
[----:B0-----:R-:W2:Y:S01]  /*282d0*/  LDL R15, [R1+0x3454] ;  /* 0x00345400010f7983 */ /* 0x001ea20000100800 */
[----:B-----5:R-:W-:Y:S01]  /*282e0*/  @!P0 IMAD.MOV R13, RZ, RZ, -R13 ;  /* 0x000000ffff0d8224 */ /* 0x020fe200078e0a0d */
[----:B------:R-:W-:Y:S01]  /*282f0*/  ISETP.GE.AND P0, PT, R17, RZ, PT ;  /* 0x000000ff1100720c */ /* 0x000fe20003f06270 */
[----:B----4-:R-:W-:Y:S01]  /*28300*/  @!P2 IMAD.MOV R14, RZ, RZ, -R14 ;  /* 0x000000ffff0ea224 */ /* 0x010fe200078e0a0e */
[----:B---3--:R-:W-:-:S02]  /*28310*/  ISETP.GE.AND P2, PT, R16, RZ, PT ;  /* 0x000000ff1000720c */ /* 0x008fc40003f46270 */
[----:B--2---:R-:W-:Y:S02]  /*28320*/  ISETP.GE.AND P5, PT, R15, RZ, PT ;  /* 0x000000ff0f00720c */ /* 0x004fe40003fa6270 */
[----:B------:R-:W2:Y:S01]  /*28330*/  LDL R15, [R1+0x3430] ;  /* 0x00343000010f7983 */ /* 0x000ea20000100800 */
[----:B------:R0:W-:Y:S02]  /*28340*/  STL [R1+0x3d0c], R14 ;  /* 0x003d0c0e01007387 */ /* 0x0001e40000100800 */
[----:B------:R-:W3:Y:S01]  /*28350*/  LDL R16, [R1+0x3434] ;  /* 0x0034340001107983 */ /* 0x000ee20000100800 */
[----:B0-----:R-:W4:Y:S01]  /*28360*/  LDL R14, [R1+0x343c] ;  /* 0x00343c00010e7983 */ /* 0x001f220000100800 */
[----:B------:R0:W-:Y:S02]  /*28370*/  STL [R1+0x3d10], R13 ;  /* 0x003d100d01007387 */ /* 0x0001e40000100800 */
[----:B------:R-:W5:Y:S01]  /*28380*/  LDL R17, [R1+0x3428] ;  /* 0x0034280001117983 */ /* 0x000f620000100800 */
[----:B0-----:R-:W3:Y:S01]  /*28390*/  LDL R13, [R1+0x3444] ;  /* 0x00344400010d7983 */ /* 0x001ee20000100800 */
[----:B------:R-:W-:Y:S01]  /*283a0*/  @!P4 IMAD.MOV R12, RZ, RZ, -R12 ;  /* 0x000000ffff0cc224 */ /* 0x000fe200078e0a0c */
[----:B------:R-:W-:Y:S01]  /*283b0*/  ISETP.GE.AND P4, PT, R29, RZ, PT ;  /* 0x000000ff1d00720c */ /* 0x000fe20003f86270 */
[----:B------:R-:W-:-:S02]  /*283c0*/  @!P3 IMAD.MOV R11, RZ, RZ, -R11 ;  /* 0x000000ffff0bb224 */ /* 0x000fc400078e0a0b */
[----:B------:R-:W-:Y:S01]  /*283d0*/  @!P5 IMAD.MOV R10, RZ, RZ, -R10 ;  /* 0x000000ffff0ad224 */ /* 0x000fe200078e0a0a */
[----:B------:R0:W-:Y:S01]  /*283e0*/  STL [R1+0x3d14], R12 ;  /* 0x003d140c01007387 */ /* 0x0001e20000100800 */
[----:B------:R-:W5:Y:S02]  /*283f0*/  LDL R29, [R1+0x342c] ;  /* 0x00342c00011d7983 */ /* 0x000f640000100800 */
[----:B------:R-:W-:Y:S02]  /*28400*/  STL [R1+0x3d18], R11 ;  /* 0x003d180b01007387 */ /* 0x000fe40000100800 */
[----:B------:R-:W-:Y:S01]  /*28410*/  STL [R1+0x3d1c], R10 ;  /* 0x003d1c0a01007387 */ /* 0x000fe20000100800 */
[----:B------:R-:W-:Y:S02]  /*28420*/  ISETP.GE.AND P5, PT, R18, RZ, PT ;  /* 0x000000ff1200720c */ /* 0x000fe40003fa6270 */
[----:B------:R-:W5:Y:S01]  /*28430*/  LDL R18, [R1+0x3420] ;  /* 0x0034200001127983 */ /* 0x000f620000100800 */
[----:B------:R-:W-:-:S02]  /*28440*/  @!P2 IMAD.MOV R9, RZ, RZ, -R9 ;  /* 0x000000ffff09a224 */ /* 0x000fc400078e0a09 */
[----:B------:R-:W-:Y:S02]  /*28450*/  @!P0 IMAD.MOV R8, RZ, RZ, -R8 ;  /* 0x000000ffff088224 */ /* 0x000fe400078e0a08 */
[----:B------:R-:W-:Y:S01]  /*28460*/  @!P4 IMAD.MOV R7, RZ, RZ, -R7 ;  /* 0x000000ffff07c224 */ /* 0x000fe200078e0a07 */
[----:B------:R-:W-:Y:S01]  /*28470*/  STL [R1+0x3d20], R9 ;  /* 0x003d200901007387 */ /* 0x000fe20000100800 */
[----:B0-----:R-:W5:Y:S01]  /*28480*/  LDL R12, [R1+0x3424] ;  /* 0x00342400010c7983 */ /* 0x001f620000100800 */
[----:B--2---:R-:W-:Y:S02]  /*28490*/  ISETP.GE.AND P0, PT, R15, RZ, PT ;  /* 0x000000ff0f00720c */ /* 0x004fe40003f06270 */
[----:B---3--:R-:W-:Y:S02]  /*284a0*/  ISETP.GE.AND P3, PT, R13, RZ, PT ;  /* 0x000000ff0d00720c */ /* 0x008fe40003f66270 */
[----:B----4-:R-:W-:Y:S01]  /*284b0*/  ISETP.GE.AND P2, PT, R14, RZ, PT ;  /* 0x000000ff0e00720c */ /* 0x010fe20003f46270 */
[----:B------:R-:W2:Y:S01]  /*284c0*/  LDL R13, [R1+0x3418] ;  /* 0x00341800010d7983 */ /* 0x000ea20000100800 */
[----:B------:R-:W-:Y:S02]  /*284d0*/  STL [R1+0x3d24], R8 ;  /* 0x003d240801007387 */ /* 0x000fe40000100800 */
[----:B------:R-:W3:Y:S02]  /*284e0*/  LDL R14, [R1+0x341c] ;  /* 0x00341c00010e7983 */ /* 0x000ee40000100800 */
[----:B------:R-:W-:Y:S01]  /*284f0*/  STL [R1+0x3d28], R7 ;  /* 0x003d280701007387 */ /* 0x000fe20000100800 */
[----:B------:R-:W4:Y:S04]  /*28500*/  LDL R15, [R1+0x3410] ;  /* 0x00341000010f7983 */ /* 0x000f280000100800 */
[----:B------:R-:W-:Y:S01]  /*28510*/  @!P3 IMAD.MOV R6, RZ, RZ, -R6 ;  /* 0x000000ffff06b224 */ /* 0x000fe200078e0a06 */
[----:B-----5:R-:W-:-:S04]  /*28520*/  ISETP.GE.AND P3, PT, R17, RZ, PT ;  /* 0x000000ff1100720c */ /* 0x020fc80003f66270 */
[----:B------:R-:W-:Y:S01]  /*28530*/  STL [R1+0x3d2c], R6 ;  /* 0x003d2c0601007387 */ /* 0x000fe20000100800 */
[----:B------:R-:W5:Y:S02]  /*28540*/  LDL R17, [R1+0xe0c] ;  /* 0x000e0c0001117983 */ /* 0x000f640000100800 */
[----:B------:R-:W-:Y:S01]  /*28550*/  @!P2 IMAD.MOV R4, RZ, RZ, -R4 ;  /* 0x000000ffff04a224 */ /* 0x000fe200078e0a04 */
[----:B------:R-:W-:Y:S02]  /*28560*/  ISETP.GE.AND P2, PT, R18, RZ, PT ;  /* 0x000000ff1200720c */ /* 0x000fe40003f46270 */
[----:B------:R-:W-:Y:S01]  /*28570*/  ISETP.GE.AND P4, PT, R16, RZ, PT ;  /* 0x000000ff1000720c */ /* 0x000fe20003f86270 */
[----:B------:R-:W-:Y:S01]  /*28580*/  @!P5 IMAD.MOV R5, RZ, RZ, -R5 ;  /* 0x000000ffff05d224 */ /* 0x000fe200078e0a05 */
[----:B------:R-:W-:Y:S01]  /*28590*/  ISETP.GE.AND P5, PT, R29, RZ, PT ;  /* 0x000000ff1d00720c */ /* 0x000fe20003fa6270 */
[----:B------:R-:W-:-:S08]  /*285a0*/  @!P0 IMAD.MOV R3, RZ, RZ, -R3 ;  /* 0x000000ffff038224 */ /* 0x000fd000078e0a03 */
[----:B------:R-:W-:Y:S01]  /*285b0*/  @!P2 IMAD.MOV R26, RZ, RZ, -R26 ;  /* 0x000000ffff1aa224 */ /* 0x000fe200078e0a1a */
[----:B------:R-:W-:Y:S01]  /*285c0*/  ISETP.GE.AND P0, PT, R12, RZ, PT ;  /* 0x000000ff0c00720c */ /* 0x000fe20003f06270 */
[----:B------:R-:W-:Y:S02]  /*285d0*/  @!P4 IMAD.MOV R2, RZ, RZ, -R2 ;  /* 0x000000ffff02c224 */ /* 0x000fe400078e0a02 */
[----:B------:R-:W-:Y:S01]  /*285e0*/  @!P3 IMAD.MOV R0, RZ, RZ, -R0 ;  /* 0x000000ffff00b224 */ /* 0x000fe200078e0a00 */
[----:B------:R-:W-:Y:S01]  /*285f0*/  STL [R1+0x3d30], R5 ;  /* 0x003d300501007387 */ /* 0x000fe20000100800 */
[----:B------:R-:W4:Y:S02]  /*28600*/  LDL R16, [R1+0x3414] ;  /* 0x0034140001107983 */ /* 0x000f240000100800 */
[----:B------:R-:W4:Y:S02]  /*28610*/  LDL R29, [R1+0x3408] ;  /* 0x00340800011d7983 */ /* 0x000f240000100800 */
[----:B------:R-:W-:Y:S01]  /*28620*/  STL [R1+0x3d34], R4 ;  /* 0x003d340401007387 */ /* 0x000fe20000100800 */
[----:B------:R-:W4:Y:S01]  /*28630*/  LDL R18, [R1+0x340c] ;  /* 0x00340c0001127983 */ /* 0x000f220000100800 */
[----:B------:R-:W-:-:S02]  /*28640*/  @!P5 IMAD.MOV R27, RZ, RZ, -R27 ;  /* 0x000000ffff1bd224 */ /* 0x000fc400078e0a1b */
[----:B------:R-:W-:Y:S02]  /*28650*/  STL [R1+0x3d38], R3 ;  /* 0x003d380301007387 */ /* 0x000fe40000100800 */
[----:B------:R-:W-:Y:S01]  /*28660*/  STL [R1+0x3d3c], R2 ;  /* 0x003d3c0201007387 */ /* 0x000fe20000100800 */
[----:B------:R-:W-:Y:S01]  /*28670*/  STL [R1+0x3d40], R0 ;  /* 0x003d400001007387 */ /* 0x000fe20000100800 */
[----:B------:R-:W-:Y:S02]  /*28680*/  @!P0 IMAD.MOV R25, RZ, RZ, -R25 ;  /* 0x000000ffff198224 */ /* 0x000fe400078e0a19 */
[----:B------:R-:W-:Y:S01]  /*28690*/  STL [R1+0x3d44], R27 ;  /* 0x003d441b01007387 */ /* 0x000fe20000100800 */
[----:B------:R-:W-:Y:S02]  /*286a0*/  STL [R1+0x3d48], R26 ;  /* 0x003d481a01007387 */ /* 0x000fe40000100800 */
[----:B------:R0:W-:Y:S01]  /*286b0*/  STL [R1+0x3d4c], R25 ;  /* 0x003d4c1901007387 */ /* 0x0001e20000100800 */
[----:B--2---:R-:W-:-:S02]  /*286c0*/  ISETP.GE.AND P4, PT, R13, RZ, PT ;  /* 0x000000ff0d00720c */ /* 0x004fc40003f86270 */
[----:B---3--:R-:W-:Y:S02]  /*286d0*/  ISETP.GE.AND P3, PT, R14, RZ, PT ;  /* 0x000000ff0e00720c */ /* 0x008fe40003f66270 */
[----:B-----5:R-:W-:Y:S02]  /*286e0*/  ISETP.GE.AND P2, PT, R17, RZ, PT ;  /* 0x000000ff1100720c */ /* 0x020fe40003f46270 */
[----:B------:R-:W1:Y:S07]  /*286f0*/  S2R R17, SR_TID.X ;  /* 0x0000000000117919 */ /* 0x000e6e0000002100 */
[----:B------:R-:W-:-:S02]  /*28700*/  @!P4 IMAD.MOV R24, RZ, RZ, -R24 ;  /* 0x000000ffff18c224 */ /* 0x000fc400078e0a18 */
[----:B------:R-:W-:-:S03]  /*28710*/  @!P3 IMAD.MOV R23, RZ, RZ, -R23 ;  /* 0x000000ffff17b224 */ /* 0x000fc600078e0a17 */
[----:B------:R-:W-:Y:S02]  /*28720*/  STL [R1+0x3d50], R24 ;  /* 0x003d501801007387 */ /* 0x000fe40000100800 */
[----:B------:R-:W-:Y:S02]  /*28730*/  STL [R1+0x3d54], R23 ;  /* 0x003d541701007387 */ /* 0x000fe40000100800 */
[----:B0-----:R-:W2:Y:S02]  /*28740*/  LDL.LU R25, [R1+0x7d8] ;  /* 0x0007d80001197983 */ /* 0x001ea40000300800 */
[----:B------:R-:W3:Y:S01]  /*28750*/  LDL.LU R26, [R1+0x7d4] ;  /* 0x0007d400011a7983 */ /* 0x000ee20000300800 */
[----:B------:R-:W5:Y:S01]  /*28760*/  LDL.LU R27, [R1+0x7d0] ;  /* 0x0007d000011b7983 */ /* 0x000f620000300800 */
[----:B-1----:R-:W-:-:S05]  /*28770*/  LOP3.LUT R17, R17, 0x7f, RZ, 0xc0, !PT ;  /* 0x0000007f11117812 */ /* 0x002fca00078ec0ff */
[----:B------:R-:W-:-:S05]  /*28780*/  IMAD R0, R17, c[0x0][0x18c], RZ ;  /* 0x0000630011007a24 */ /* 0x000fca00078e02ff */
[----:B------:R-:W-:Y:S02]  /*28790*/  LEA R17, P6, R0, c[0x0][0x168], 0x1 ;  /* 0x00005a0000117a11 */ /* 0x000fe400078c08ff */
[----:B------:R-:W5:Y:S01]  /*287a0*/  LDL.LU R0, [R1+0x7cc] ;  /* 0x0007cc0001007983 */ /* 0x000f620000300800 */
[----:B------:R-:W5:Y:S02]  /*287b0*/  LDL.LU R2, [R1+0x7c8] ;  /* 0x0007c80001027983 */ /* 0x000f640000300800 */
[----:B------:R-:W5:Y:S02]  /*287c0*/  LDL.LU R3, [R1+0x7c4] ;  /* 0x0007c40001037983 */ /* 0x000f640000300800 */
[----:B------:R-:W5:Y:S01]  /*287d0*/  LDL.LU R4, [R1+0x7c0] ;  /* 0x0007c00001047983 */ /* 0x000f620000300800 */
        /* <DEDUP_REMOVED lines=9> */
[----:B----4-:R-:W-:Y:S01]  /*28870*/  ISETP.GE.AND P5, PT, R15, RZ, PT ;  /* 0x000000ff0f00720c */ /* 0x010fe20003fa6270 */
[----:B------:R-:W4:Y:S02]  /*28880*/  LDL.LU R14, [R1+0x798] ;  /* 0x00079800010e7983 */ /* 0x000f240000300800 */
[----:B------:R-:W4:Y:S01]  /*28890*/  LDL.LU R15, [R1+0x794] ;  /* 0x00079400010f7983 */ /* 0x000f220000300800 */
[----:B------:R-:W-:-:S02]  /*288a0*/  ISETP.GE.AND P0, PT, R16, RZ, PT ;  /* 0x000000ff1000720c */ /* 0x000fc40003f06270 */
[----:B------:R-:W-:Y:S02]  /*288b0*/  ISETP.GE.AND P4, PT, R29, RZ, PT ;  /* 0x000000ff1d00720c */ /* 0x000fe40003f86270 */
[----:B------:R-:W-:Y:S02]  /*288c0*/  ISETP.GE.AND P3, PT, R18, RZ, PT ;  /* 0x000000ff1200720c */ /* 0x000fe40003f66270 */
[----:B------:R-:W-:Y:S01]  /*288d0*/  ISETP.NE.AND P1, PT, RZ, c[0x0][0x17c], PT ;  /* 0x00005f00ff007a0c */ /* 0x000fe20003f25270 */
[----:B------:R-:W-:Y:S02]  /*288e0*/  LOP3.LUT R18, RZ, c[0x0][0x17c], RZ, 0x33, !PT ;  /* 0x00005f00ff127a12 */ /* 0x000fe400078e33ff */
[----:B------:R-:W-:Y:S01]  /*288f0*/  @!P2 IMAD.MOV R21, RZ, RZ, -R21 ;  /* 0x000000ffff15a224 */ /* 0x000fe200078e0a15 */
[----:B------:R-:W4:Y:S01]  /*28900*/  LDL.LU R16, [R1+0x790] ;  /* 0x0007900001107983 */ /* 0x000f220000300800 */
[----:B------:R-:W4:Y:S02]  /*28910*/  LDL.LU R29, [R1+0x78c] ;  /* 0x00078c00011d7983 */ /* 0x000f240000300800 */
[----:B------:R-:W-:Y:S01]  /*28920*/  @!P5 IMAD.MOV R22, RZ, RZ, -R22 ;  /* 0x000000ffff16d224 */ /* 0x000fe200078e0a16 */
[----:B------:R2:W-:Y:S01]  /*28930*/  STL [R1+0x3c58], R17 ;  /* 0x003c581101007387 */ /* 0x0005e20000100800 */
[----:B------:R-:W-:-:S02]  /*28940*/  @!P0 IMAD.MOV R20, RZ, RZ, -R20 ;  /* 0x000000ffff148224 */ /* 0x000fc400078e0a14 */
[----:B------:R-:W-:Y:S02]  /*28950*/  @!P4 IMAD.MOV R19, RZ, RZ, -R19 ;  /* 0x000000ffff13c224 */ /* 0x000fe400078e0a13 */
[----:B------:R-:W-:Y:S01]  /*28960*/  @!P3 IMAD.MOV R28, RZ, RZ, -R28 ;  /* 0x000000ffff1cb224 */ /* 0x000fe200078e0a1c */
[----:B------:R-:W-:Y:S01]  /*28970*/  STL [R1+0x3d58], R22 ;  /* 0x003d581601007387 */ /* 0x000fe20000100800 */
[----:B------:R-:W-:Y:S02]  /*28980*/  STL [R1+0x3d5c], R21 ;  /* 0x003d5c1501007387 */ /* 0x000fe40000100800 */
[----:B------:R3:W-:Y:S02]  /*28990*/  STL [R1+0x3d60], R20 ;  /* 0x003d601401007387 */ /* 0x0007e40000100800 */
[----:B------:R5:W-:Y:S01]  /*289a0*/  STL [R1+0x3d64], R19 ;  /* 0x003d641301007387 */ /* 0x000be20000100800 */
[----:B------:R-:W-:Y:S01]  /*289b0*/  STL [R1+0x3d68], R28 ;  /* 0x003d681c01007387 */ /* 0x000fe20000100800 */
[----:B--2---:R-:W-:-:S02]  /*289c0*/  SEL R17, R18, R25, !P1 ;  /* 0x0000001912117207 */ /* 0x004fc40004800000 */
[C---:B---3--:R-:W-:Y:S02]  /*289d0*/  SEL R20, R18.reuse, R26, !P1 ;  /* 0x0000001a12147207 */ /* 0x048fe40004800000 */
[C---:B-----5:R-:W-:Y:S01]  /*289e0*/  SEL R19, R18.reuse, R27, !P1 ;  /* 0x0000001b12137207 */ /* 0x060fe20004800000 */
[----:B------:R0:W-:Y:S02]  /*289f0*/  STL [R1+0x8dc], R17 ;  /* 0x0008dc1101007387 */ /* 0x0001e40000100800 */
[----:B------:R-:W-:Y:S02]  /*28a00*/  STL [R1+0x8d8], R20 ;  /* 0x0008d81401007387 */ /* 0x000fe40000100800 */
[----:B------:R-:W-:Y:S01]  /*28a10*/  STL [R1+0x8d4], R19 ;  /* 0x0008d41301007387 */ /* 0x000fe20000100800 */
[C---:B0-----:R-:W-:Y:S01]  /*28a20*/  SEL R17, R18.reuse, R0, !P1 ;  /* 0x0000000012117207 */ /* 0x041fe20004800000 */
[C---:B------:R-:W-:Y:S01]  /*28a30*/  SEL R0, R18.reuse, R2, !P1 ;  /* 0x0000000212007207 */ /* 0x040fe20004800000 */
[----:B------:R-:W-:-:S02]  /*28a40*/  SEL R3, R18, R3, !P1 ;  /* 0x0000000312037207 */ /* 0x000fc40004800000 */
[C---:B------:R-:W-:Y:S01]  /*28a50*/  SEL R2, R18.reuse, R4, !P1 ;  /* 0x0000000412027207 */ /* 0x040fe20004800000 */
[----:B------:R-:W-:Y:S01]  /*28a60*/  STL [R1+0x8d0], R17 ;  /* 0x0008d01101007387 */ /* 0x000fe20000100800 */
[----:B------:R0:W-:Y:S02]  /*28a70*/  STL [R1+0xb8], R0 ;  /* 0x0000b80001007387 */ /* 0x0001e40000100800 */
[----:B------:R1:W-:Y:S02]  /*28a80*/  STL [R1+0x8cc], R3 ;  /* 0x0008cc0301007387 */ /* 0x0003e40000100800 */
[----:B------:R2:W-:Y:S01]  /*28a90*/  STL [R1+0x8c8], R2 ;  /* 0x0008c80201007387 */ /* 0x0005e20000100800 */
[C---:B0-----:R-:W-:Y:S02]  /*28aa0*/  SEL R0, R18.reuse, R5, !P1 ;  /* 0x0000000512007207 */ /* 0x041fe40004800000 */
[C---:B-1----:R-:W-:Y:S02]  /*28ab0*/  SEL R3, R18.reuse, R6, !P1 ;  /* 0x0000000612037207 */ /* 0x042fe40004800000 */
[C---:B--2---:R-:W-:Y:S01]  /*28ac0*/  SEL R2, R18.reuse, R7, !P1 ;  /* 0x0000000712027207 */ /* 0x044fe20004800000 */
[----:B------:R0:W-:Y:S02]  /*28ad0*/  STL [R1+0x8c4], R0 ;  /* 0x0008c40001007387 */ /* 0x0001e40000100800 */
[----:B------:R1:W-:Y:S02]  /*28ae0*/  STL [R1+0x8c0], R3 ;  /* 0x0008c00301007387 */ /* 0x0003e40000100800 */
[----:B------:R2:W-:Y:S01]  /*28af0*/  STL [R1+0x8bc], R2 ;  /* 0x0008bc0201007387 */ /* 0x0005e20000100800 */
[----:B0-----:R-:W-:-:S02]  /*28b00*/  SEL R0, R18, R8, !P1 ;  /* 0x0000000812007207 */ /* 0x001fc40004800000 */
[C---:B-1----:R-:W-:Y:S02]  /*28b10*/  SEL R3, R18.reuse, R9, !P1 ;  /* 0x0000000912037207 */ /* 0x042fe40004800000 */
[C---:B--2---:R-:W-:Y:S01]  /*28b20*/  SEL R2, R18.reuse, R10, !P1 ;  /* 0x0000000a12027207 */ /* 0x044fe20004800000 */
[----:B------:R0:W-:Y:S02]  /*28b30*/  STL [R1+0x8b8], R0 ;  /* 0x0008b80001007387 */ /* 0x0001e40000100800 */
[----:B------:R1:W-:Y:S02]  /*28b40*/  STL [R1+0x8b4], R3 ;  /* 0x0008b40301007387 */ /* 0x0003e40000100800 */
[----:B------:R2:W-:Y:S01]  /*28b50*/  STL [R1+0x8b0], R2 ;  /* 0x0008b00201007387 */ /* 0x0005e20000100800 */
[C---:B0-----:R-:W-:Y:S02]  /*28b60*/  SEL R0, R18.reuse, R11, !P1 ;  /* 0x0000000b12007207 */ /* 0x041fe40004800000 */
[----:B-1----:R-:W-:-:S02]  /*28b70*/  SEL R3, R18, R12, !P1 ;  /* 0x0000000c12037207 */ /* 0x002fc40004800000 */
[C---:B--2---:R-:W-:Y:S01]  /*28b80*/  SEL R2, R18.reuse, R13, !P1 ;  /* 0x0000000d12027207 */ /* 0x044fe20004800000 */
[----:B------:R4:W-:Y:S02]  /*28b90*/  STL [R1+0x8ac], R0 ;  /* 0x0008ac0001007387 */ /* 0x0009e40000100800 */
[----:B------:R0:W-:Y:S02]  /*28ba0*/  STL [R1+0x8a8], R3 ;  /* 0x0008a80301007387 */ /* 0x0001e40000100800 */
[----:B------:R1:W-:Y:S01]  /*28bb0*/  STL [R1+0x8a4], R2 ;  /* 0x0008a40201007387 */ /* 0x0003e20000100800 */
[C---:B----4-:R-:W-:Y:S02]  /*28bc0*/  SEL R0, R18.reuse, R14, !P1 ;  /* 0x0000000e12007207 */ /* 0x050fe40004800000 */
[----:B0-----:R-:W-:-:S03]  /*28bd0*/  SEL R3, R18, R15, !P1 ;  /* 0x0000000f12037207 */ /* 0x001fc60004800000 */
[----:B------:R0:W-:Y:S02]  /*28be0*/  STL [R1+0x8a0], R0 ;  /* 0x0008a00001007387 */ /* 0x0001e40000100800 */
[----:B------:R-:W-:Y:S02]  /*28bf0*/  STL [R1+0x89c], R3 ;  /* 0x00089c0301007387 */ /* 0x000fe40000100800 */
[----:B------:R-:W2:Y:S01]  /*28c00*/  LDL.LU R28, [R1+0x77c] ;  /* 0x00077c00011c7983 */ /* 0x000ea20000300800 */
[C---:B-1----:R-:W-:Y:S02]  /*28c10*/  SEL R2, R18.reuse, R16, !P1 ;  /* 0x0000001012027207 */ /* 0x042fe40004800000 */
[----:B0-----:R-:W-:-:S03]  /*28c20*/  SEL R0, R18, R29, !P1 ;  /* 0x0000001d12007207 */ /* 0x001fc60004800000 */
[----:B------:R-:W-:Y:S04]  /*28c30*/  STL [R1+0x898], R2 ;  /* 0x0008980201007387 */ /* 0x000fe80000100800 */
[----:B--2---:R0:W-:Y:S01]  /*28c40*/  STL [R1+0x3e14], R28 ;  /* 0x003e141c01007387 */ /* 0x0041e20000100800 */
[----:B------:R-:W-:Y:S03]  /*28c50*/  STL [R1+0x894], R0 ;  /* 0x0008940001007387 */ /* 0x000fe60000100800 */
[----:B0-----:R-:W2:Y:S04]  /*28c60*/  LDL.LU R28, [R1+0x780] ;  /* 0x00078000011c7983 */ /* 0x001ea80000300800 */
[----:B--2---:R0:W-:Y:S04]  /*28c70*/  STL [R1+0x3e18], R28 ;  /* 0x003e181c01007387 */ /* 0x0041e80000100800 */
[----:B0-----:R-:W2:Y:S04]  /*28c80*/  LDL.LU R28, [R1+0x784] ;  /* 0x00078400011c7983 */ /* 0x001ea80000300800 */
[----:B--2---:R0:W-:Y:S04]  /*28c90*/  STL [R1+0x3e1c], R28 ;  /* 0x003e1c1c01007387 */ /* 0x0041e80000100800 */
[----:B0-----:R-:W2:Y:S01]  /*28ca0*/  LDL.LU R28, [R1+0x788] ;  /* 0x00078800011c7983 */ /* 0x001ea20000300800 */
[----:B------:R-:W3:Y:S02]  /*28cb0*/  LDL.LU R19, [R1+0x778] ;  /* 0x0007780001137983 */ /* 0x000ee40000300800 */
[----:B------:R-:W4:Y:S02]  /*28cc0*/  LDL.LU R20, [R1+0x774] ;  /* 0x0007740001147983 */ /* 0x000f240000300800 */
[----:B------:R-:W5:Y:S01]  /*28cd0*/  LDL.LU R21, [R1+0x770] ;  /* 0x0007700001157983 */ /* 0x000f620000300800 */
[----:B------:R-:W3:Y:S01]  /*28ce0*/  LDL.LU R22, [R1+0x76c] ;  /* 0x00076c0001167983 */ /* 0x000ee20000300800 */
[----:B------:R-:W3:Y:S02]  /*28cf0*/  LDL.LU R17, [R1+0x768] ;  /* 0x0007680001117983 */ /* 0x000ee40000300800 */
[----:B------:R-:W3:Y:S02]  /*28d00*/  LDL.LU R23, [R1+0x764] ;  /* 0x0007640001177983 */ /* 0x000ee40000300800 */
[----:B------:R-:W3:Y:S01]  /*28d10*/  LDL.LU R24, [R1+0x760] ;  /* 0x0007600001187983 */ /* 0x000ee20000300800 */
        /* <DEDUP_REMOVED lines=20> */
[----:B--2---:R-:W-:-:S05]  /*28e60*/  SEL R28, R18, R28, !P1 ;  /* 0x0000001c121c7207 */ /* 0x004fca0004800000 */
[----:B------:R0:W-:Y:S04]  /*28e70*/  STL [R1+0x890], R28 ;  /* 0x0008901c01007387 */ /* 0x0001e80000100800 */
[----:B0-----:R-:W2:Y:S02]  /*28e80*/  LDL.LU R28, [R1+0x3e1c] ;  /* 0x003e1c00011c7983 */ /* 0x001ea40000300800 */
[----:B--2---:R-:W-:-:S05]  /*28e90*/  SEL R28, R18, R28, !P1 ;  /* 0x0000001c121c7207 */ /* 0x004fca0004800000 */
[----:B------:R0:W-:Y:S04]  /*28ea0*/  STL [R1+0x88c], R28 ;  /* 0x00088c1c01007387 */ /* 0x0001e80000100800 */
[----:B0-----:R-:W2:Y:S02]  /*28eb0*/  LDL.LU R28, [R1+0x3e18] ;  /* 0x003e1800011c7983 */ /* 0x001ea40000300800 */
[----:B--2---:R-:W-:-:S05]  /*28ec0*/  SEL R28, R18, R28, !P1 ;  /* 0x0000001c121c7207 */ /* 0x004fca0004800000 */
[----:B------:R0:W-:Y:S04]  /*28ed0*/  STL [R1+0x888], R28 ;  /* 0x0008881c01007387 */ /* 0x0001e80000100800 */
[----:B0-----:R-:W2:Y:S01]  /*28ee0*/  LDL.LU R28, [R1+0x3e14] ;  /* 0x003e1400011c7983 */ /* 0x001ea20000300800 */
[C---:B---3--:R-:W-:Y:S02]  /*28ef0*/  SEL R19, R18.reuse, R19, !P1 ;  /* 0x0000001312137207 */ /* 0x048fe40004800000 */
[C---:B------:R-:W-:Y:S02]  /*28f00*/  SEL R17, R18.reuse, R17, !P1 ;  /* 0x0000001112117207 */ /* 0x040fe40004800000 */
[C---:B------:R-:W-:Y:S02]  /*28f10*/  SEL R3, R18.reuse, R3, !P1 ;  /* 0x0000000312037207 */ /* 0x040fe40004800000 */
[----:B--2---:R-:W-:-:S05]  /*28f20*/  SEL R28, R18, R28, !P1 ;  /* 0x0000001c121c7207 */ /* 0x004fca0004800000 */
[----:B------:R4:W-:Y:S01]  /*28f30*/  STL [R1+0x884], R28 ;  /* 0x0008841c01007387 */ /* 0x0009e20000100800 */
[----:B------:R0:W-:Y:S01]  /*28f40*/  STL [R1+0x880], R19 ;  /* 0x0008801301007387 */ /* 0x0001e20000100800 */
[C---:B----4-:R-:W-:Y:S01]  /*28f50*/  SEL R28, R18.reuse, R20, !P1 ;  /* 0x00000014121c7207 */ /* 0x050fe20004800000 */
[C---:B-----5:R-:W-:Y:S01]  /*28f60*/  SEL R20, R18.reuse, R21, !P1 ;  /* 0x0000001512147207 */ /* 0x060fe20004800000 */
[----:B0-----:R-:W-:-:S03]  /*28f70*/  SEL R19, R18, R22, !P1 ;  /* 0x0000001612137207 */ /* 0x001fc60004800000 */
        /* <DEDUP_REMOVED lines=13> */
[C---:B------:R-:W-:Y:S01]  /*29050*/  SEL R0, R18.reuse, R2, !P1 ;  /* 0x0000000212007207 */ /* 0x040fe20004800000 */
[----:B------:R-:W-:Y:S01]  /*29060*/  STL [R1+0x860], R20 ;  /* 0x0008601401007387 */ /* 0x000fe20000100800 */
[----:B------:R-:W-:Y:S02]  /*29070*/  STL [R1+0x85c], R19 ;  /* 0x00085c1301007387 */ /* 0x000fe40000100800 */
[----:B------:R-:W-:Y:S01]  /*29080*/  STL [R1+0x858], R17 ;  /* 0x0008581101007387 */ /* 0x000fe20000100800 */
[C---:B------:R-:W-:Y:S01]  /*29090*/  SEL R2, R18.reuse, R4, !P1 ;  /* 0x0000000412027207 */ /* 0x040fe20004800000 */
[----:B------:R0:W-:Y:S01]  /*290a0*/  STL [R1+0x854], R0 ;  /* 0x0008540001007387 */ /* 0x0001e20000100800 */
[----:B------:R1:W-:Y:S03]  /*290b0*/  STL [R1+0x850], R3 ;  /* 0x0008500301007387 */ /* 0x0003e60000100800 */
        /* <DEDUP_REMOVED lines=20> */
[----:B-1----:R-:W-:-:S03]  /*29200*/  SEL R3, R18, R15, !P1 ;  /* 0x0000000f12037207 */ /* 0x002fc60004800000 */
[----:B------:R0:W-:Y:S02]  /*29210*/  STL [R1+0x824], R0 ;  /* 0x0008240001007387 */ /* 0x0001e40000100800 */
[----:B------:R-:W-:Y:S02]  /*29220*/  STL [R1+0x820], R3 ;  /* 0x0008200301007387 */ /* 0x000fe40000100800 */
[----:B------:R-:W3:Y:S01]  /*29230*/  LDL.LU R28, [R1+0x700] ;  /* 0x00070000011c7983 */ /* 0x000ee20000300800 */
[C---:B--2---:R-:W-:Y:S02]  /*29240*/  SEL R2, R18.reuse, R16, !P1 ;  /* 0x0000001012027207 */ /* 0x044fe40004800000 */
[----:B0-----:R-:W-:-:S03]  /*29250*/  SEL R0, R18, R29, !P1 ;  /* 0x0000001d12007207 */ /* 0x001fc60004800000 */
[----:B------:R-:W-:Y:S04]  /*29260*/  STL [R1+0x81c], R2 ;  /* 0x00081c0201007387 */ /* 0x000fe80000100800 */
[----:B---3--:R0:W-:Y:S01]  /*29270*/  STL [R1+0x3e08], R28 ;  /* 0x003e081c01007387 */ /* 0x0081e20000100800 */
        /* <DEDUP_REMOVED lines=1319> */
[----:B------:R-:W3:Y:S01]  /*2e4f0*/  LDL.LU R17, [R1] ;  /* 0x0000000001117983 */ /* 0x000ee20000300800 */
        /* <DEDUP_REMOVED lines=10> */
[C---:B----4-:R-:W-:Y:S02]  /*2e5a0*/  SEL R20, R18.reuse, R20, !P1 ;  /* 0x0000001412147207 */ /* 0x050fe40004800000 */
[C---:B-----5:R-:W-:Y:S02]  /*2e5b0*/  SEL R21, R18.reuse, R21, !P1 ;  /* 0x0000001512157207 */ /* 0x060fe40004800000 */
[----:B------:R-:W-:-:S02]  /*2e5c0*/  SEL R22, R18, R22, !P1 ;  /* 0x0000001612167207 */ /* 0x000fc40004800000 */
[C---:B------:R-:W-:Y:S02]  /*2e5d0*/  SEL R23, R18.reuse, R23, !P1 ;  /* 0x0000001712177207 */ /* 0x040fe40004800000 */
[C---:B------:R-:W-:Y:S02]  /*2e5e0*/  SEL R24, R18.reuse, R24, !P1 ;  /* 0x0000001812187207 */ /* 0x040fe40004800000 */
[C---:B------:R-:W-:Y:S02]  /*2e5f0*/  SEL R25, R18.reuse, R25, !P1 ;  /* 0x0000001912197207 */ /* 0x040fe40004800000 */
[C---:B------:R-:W-:Y:S02]  /*2e600*/  SEL R26, R18.reuse, R26, !P1 ;  /* 0x0000001a121a7207 */ /* 0x040fe40004800000 */
[C---:B------:R-:W-:Y:S02]  /*2e610*/  SEL R27, R18.reuse, R27, !P1 ;  /* 0x0000001b121b7207 */ /* 0x040fe40004800000 */
        /* <DEDUP_REMOVED lines=17> */
[----:B--2---:R-:W-:-:S05]  /*2e730*/  SEL R28, R18, R28, !P1 ;  /* 0x0000001c121c7207 */ /* 0x004fca0004800000 */
[----:B------:R0:W-:Y:S04]  /*2e740*/  STL [R1+0x138], R28 ;  /* 0x0001381c01007387 */ /* 0x0001e80000100800 */
[----:B0-----:R-:W2:Y:S01]  /*2e750*/  LDL.LU R28, [R1+0x3d68] ;  /* 0x003d6800011c7983 */ /* 0x001ea20000300800 */
[----:B------:R0:W-:Y:S03]  /*2e760*/  STL [R1+0x134], R19 ;  /* 0x0001341301007387 */ /* 0x0001e60000100800 */
[----:B0-----:R-:W3:Y:S01]  /*2e770*/  LDL.LU R19, [R1+0x3d64] ;  /* 0x003d640001137983 */ /* 0x001ee20000300800 */
[----:B------:R0:W-:Y:S03]  /*2e780*/  STL [R1+0x130], R20 ;  /* 0x0001301401007387 */ /* 0x0001e60000100800 */
[----:B0-----:R-:W4:Y:S01]  /*2e790*/  LDL.LU R20, [R1+0x3d60] ;  /* 0x003d600001147983 */ /* 0x001f220000300800 */
[----:B------:R0:W-:Y:S03]  /*2e7a0*/  STL [R1+0x12c], R21 ;  /* 0x00012c1501007387 */ /* 0x0001e60000100800 */
[----:B0-----:R-:W5:Y:S01]  /*2e7b0*/  LDL.LU R21, [R1+0x3d5c] ;  /* 0x003d5c0001157983 */ /* 0x001f620000300800 */
[----:B------:R0:W-:Y:S03]  /*2e7c0*/  STL [R1+0x128], R22 ;  /* 0x0001281601007387 */ /* 0x0001e60000100800 */
[----:B0-----:R-:W2:Y:S01]  /*2e7d0*/  LDL.LU R22, [R1+0x3d58] ;  /* 0x003d580001167983 */ /* 0x001ea20000300800 */
        /* <DEDUP_REMOVED lines=17> */
[----:B0-----:R-:W3:Y:S01]  /*2e8f0*/  LDL.LU R4, [R1+0x3d34] ;  /* 0x003d340001047983 */ /* 0x001ee20000300800 */
        /* <DEDUP_REMOVED lines=25> */
[----:B0-----:R-:W4:Y:S01]  /*2ea90*/  LDL.LU R29, [R1+0x3d00] ;  /* 0x003d0000011d7983 */ /* 0x001f220000300800 */
[----:B------:R-:W-:-:S05]  /*2eaa0*/  SEL R17, R18, R17, !P1 ;  /* 0x0000001112117207 */ /* 0x000fca0004800000 */
[----:B------:R3:W-:Y:S01]  /*2eab0*/  STL [R1+0xa4], R17 ;  /* 0x0000a41101007387 */ /* 0x0007e20000100800 */
[C---:B--2---:R-:W-:Y:S02]  /*2eac0*/  SEL R3, R18.reuse, R3, !P1 ;  /* 0x0000000312037207 */ /* 0x044fe40004800000 */
[C---:B---3--:R-:W-:Y:S01]  /*2ead0*/  SEL R17, R18.reuse, R16, !P1 ;  /* 0x0000001012117207 */ /* 0x048fe20004800000 */
[C---:B------:R-:W-:Y:S01]  /*2eae0*/  SEL R16, R18.reuse, R15, !P1 ;  /* 0x0000000f12107207 */ /* 0x040fe20004800000 */
[C---:B------:R-:W-:Y:S01]  /*2eaf0*/  SEL R15, R18.reuse, R14, !P1 ;  /* 0x0000000e120f7207 */ /* 0x040fe20004800000 */
[C---:B------:R-:W-:Y:S01]  /*2eb00*/  SEL R14, R18.reuse, R13, !P1 ;  /* 0x0000000d120e7207 */ /* 0x040fe20004800000 */
[C---:B------:R-:W-:Y:S01]  /*2eb10*/  SEL R13, R18.reuse, R12, !P1 ;  /* 0x0000000c120d7207 */ /* 0x040fe20004800000 */
[C---:B------:R-:W-:Y:S01]  /*2eb20*/  SEL R12, R18.reuse, R11, !P1 ;  /* 0x0000000b120c7207 */ /* 0x040fe20004800000 */
[C---:B----4-:R-:W-:Y:S02]  /*2eb30*/  SEL R29, R18.reuse, R29, !P1 ;  /* 0x0000001d121d7207 */ /* 0x050fe40004800000 */
[C---:B------:R-:W-:Y:S01]  /*2eb40*/  SEL R11, R18.reuse, R10, !P1 ;  /* 0x0000000a120b7207 */ /* 0x040fe20004800000 */
[----:B------:R-:W-:-:S02]  /*2eb50*/  SEL R10, R18, R9, !P1 ;  /* 0x00000009120a7207 */ /* 0x000fc40004800000 */
[----:B------:R-:W-:Y:S01]  /*2eb60*/  STL [R1+0x94], R29 ;  /* 0x0000941d01007387 */ /* 0x000fe20000100800 */
[----:B------:R-:W-:Y:S02]  /*2eb70*/  STL [R1+0x88], R17 ;  /* 0x0000881101007387 */ /* 0x000fe40000100800 */
[----:B------:R-:W-:Y:S02]  /*2eb80*/  STL [R1+0x7c], R16 ;  /* 0x00007c1001007387 */ /* 0x000fe40000100800 */
[----:B------:R-:W-:Y:S01]  /*2eb90*/  STL [R1+0x6c], R15 ;  /* 0x00006c0f01007387 */ /* 0x000fe20000100800 */
[----:B------:R-:W-:Y:S01]  /*2eba0*/  STL [R1+0x64], R14 ;  /* 0x0000640e01007387 */ /* 0x000fe20000100800 */
[C---:B------:R-:W-:Y:S01]  /*2ebb0*/  SEL R9, R18.reuse, R8, !P1 ;  /* 0x0000000812097207 */ /* 0x040fe20004800000 */
[----:B------:R-:W-:Y:S01]  /*2ebc0*/  STL [R1+0x54], R13 ;  /* 0x0000540d01007387 */ /* 0x000fe20000100800 */
[C---:B------:R-:W-:Y:S01]  /*2ebd0*/  SEL R8, R18.reuse, R7, !P1 ;  /* 0x0000000712087207 */ /* 0x040fe20004800000 */
[----:B------:R-:W-:Y:S01]  /*2ebe0*/  STL [R1+0x4c], R12 ;  /* 0x00004c0c01007387 */ /* 0x000fe20000100800 */
[C---:B------:R-:W-:Y:S01]  /*2ebf0*/  SEL R7, R18.reuse, R6, !P1 ;  /* 0x0000000612077207 */ /* 0x040fe20004800000 */
[----:B------:R-:W-:Y:S01]  /*2ec00*/  STL [R1+0x38], R11 ;  /* 0x0000380b01007387 */ /* 0x000fe20000100800 */
[C---:B------:R-:W-:Y:S01]  /*2ec10*/  SEL R6, R18.reuse, R5, !P1 ;  /* 0x0000000512067207 */ /* 0x040fe20004800000 */
[----:B------:R-:W-:Y:S01]  /*2ec20*/  STL [R1+0x2c], R10 ;  /* 0x00002c0a01007387 */ /* 0x000fe20000100800 */
[----:B------:R-:W-:Y:S01]  /*2ec30*/  STL [R1+0x1c], R9 ;  /* 0x00001c0901007387 */ /* 0x000fe20000100800 */
[C---:B------:R-:W-:Y:S01]  /*2ec40*/  SEL R5, R18.reuse, R4, !P1 ;  /* 0x0000000412057207 */ /* 0x040fe20004800000 */
[----:B------:R-:W-:Y:S01]  /*2ec50*/  STL [R1+0x14], R8 ;  /* 0x0000140801007387 */ /* 0x000fe20000100800 */
[----:B------:R-:W-:Y:S01]  /*2ec60*/  STL [R1+0x10], R7 ;  /* 0x0000100701007387 */ /* 0x000fe20000100800 */
[----:B------:R-:W-:Y:S02]  /*2ec70*/  STL [R1+0xc], R6 ;  /* 0x00000c0601007387 */ /* 0x000fe40000100800 */
[----:B------:R-:W2:Y:S02]  /*2ec80*/  LDL.LU R4, [R1+0x8e0] ;  /* 0x0008e00001047983 */ /* 0x000ea40000300800 */
[----:B------:R0:W-:Y:S02]  /*2ec90*/  STL [R1+0x8], R5 ;  /* 0x0000080501007387 */ /* 0x0001e40000100800 */
[----:B0-----:R-:W3:Y:S01]  /*2eca0*/  LDL.LU R5, [R1+0x8e4] ;  /* 0x0008e40001057983 */ /* 0x001ee20000300800 */
[----:B------:R0:W-:Y:S02]  /*2ecb0*/  STL [R1+0x4], R3 ;  /* 0x0000040301007387 */ /* 0x0001e40000100800 */
[----:B------:R-:W4:Y:S02]  /*2ecc0*/  LDL.LU R6, [R1+0x8dc] ;  /* 0x0008dc0001067983 */ /* 0x000f240000300800 */
[----:B------:R-:W4:Y:S01]  /*2ecd0*/  LDL.LU R7, [R1+0x8d8] ;  /* 0x0008d80001077983 */ /* 0x000f220000300800 */
[----:B------:R-:W4:Y:S01]  /*2ece0*/  LDL.LU R9, [R1+0x8d4] ;  /* 0x0008d40001097983 */ /* 0x000f220000300800 */
[----:B------:R-:W4:Y:S02]  /*2ecf0*/  LDL.LU R11, [R1+0x8d0] ;  /* 0x0008d000010b7983 */ /* 0x000f240000300800 */
[----:B------:R-:W4:Y:S02]  /*2ed00*/  LDL.LU R12, [R1+0xb8] ;  /* 0x0000b800010c7983 */ /* 0x000f240000300800 */
[----:B------:R-:W4:Y:S01]  /*2ed10*/  LDL.LU R13, [R1+0x8cc] ;  /* 0x0008cc00010d7983 */ /* 0x000f220000300800 */
[----:B------:R-:W4:Y:S01]  /*2ed20*/  LDL.LU R14, [R1+0x8c8] ;  /* 0x0008c800010e7983 */ /* 0x000f220000300800 */
[----:B------:R-:W4:Y:S02]  /*2ed30*/  LDL.LU R15, [R1+0x8c4] ;  /* 0x0008c400010f7983 */ /* 0x000f240000300800 */
[----:B------:R-:W4:Y:S01]  /*2ed40*/  LDL.LU R16, [R1+0x8c0] ;  /* 0x0008c00001107983 */ /* 0x000f220000300800 */
[----:B0-----:R-:W0:Y:S01]  /*2ed50*/  S2R R3, SR_TID.X ;  /* 0x0000000000037919 */ /* 0x001e220000002100 */
[----:B------:R-:W-:-:S02]  /*2ed60*/  SEL R17, R18, R2, !P1 ;  /* 0x0000000212117207 */ /* 0x000fc40004800000 */
[C---:B------:R-:W-:Y:S02]  /*2ed70*/  SEL R29, R18.reuse, R0, !P1 ;  /* 0x00000000121d7207 */ /* 0x040fe40004800000 */
[C---:B------:R-:W-:Y:S01]  /*2ed80*/  SEL R27, R18.reuse, R27, !P1 ;  /* 0x0000001b121b7207 */ /* 0x040fe20004800000 */
[----:B------:R-:W4:Y:S01]  /*2ed90*/  LDL.LU R10, [R1+0x8bc] ;  /* 0x0008bc00010a7983 */ /* 0x000f220000300800 */
[C---:B------:R-:W-:Y:S01]  /*2eda0*/  SEL R26, R18.reuse, R26, !P1 ;  /* 0x0000001a121a7207 */ /* 0x040fe20004800000 */
[----:B------:R-:W4:Y:S01]  /*2edb0*/  LDL.LU R8, [R1+0x8b8] ;  /* 0x0008b80001087983 */ /* 0x000f220000300800 */
        /* <DEDUP_REMOVED lines=8> */
[C---:B-----5:R-:W-:Y:S01]  /*2ee40*/  SEL R21, R18.reuse, R21, !P1 ;  /* 0x0000001512157207 */ /* 0x060fe20004800000 */
[----:B------:R-:W-:Y:S01]  /*2ee50*/  STL [R1+0x3c6c], R25 ;  /* 0x003c6c1901007387 */ /* 0x000fe20000100800 */
[----:B------:R-:W-:-:S02]  /*2ee60*/  SEL R20, R18, R20, !P1 ;  /* 0x0000001412147207 */ /* 0x000fc40004800000 */
[----:B0-----:R-:W-:Y:S01]  /*2ee70*/  LOP3.LUT R3, R3, 0x7f, RZ, 0xc0, !PT ;  /* 0x0000007f03037812 */ /* 0x001fe200078ec0ff */
[----:B------:R-:W-:Y:S01]  /*2ee80*/  STL [R1+0x3c70], R24 ;  /* 0x003c701801007387 */ /* 0x000fe20000100800 */
[----:B------:R-:W-:-:S03]  /*2ee90*/  SEL R19, R18, R19, !P1 ;  /* 0x0000001312137207 */ /* 0x000fc60004800000 */
[----:B------:R-:W-:Y:S01]  /*2eea0*/  IMAD R3, R3, c[0x0][0x18c], RZ ;  /* 0x0000630003037a24 */ /* 0x000fe200078e02ff */
[----:B------:R-:W-:Y:S01]  /*2eeb0*/  STL [R1+0x3c74], R23 ;  /* 0x003c741701007387 */ /* 0x000fe20000100800 */
[----:B------:R-:W-:Y:S01]  /*2eec0*/  SEL R18, R18, R28, !P1 ;  /* 0x0000001c12127207 */ /* 0x000fe20004800000 */
[----:B------:R-:W-:Y:S02]  /*2eed0*/  STL [R1+0x3c78], R22 ;  /* 0x003c781601007387 */ /* 0x000fe40000100800 */
[----:B------:R-:W-:Y:S01]  /*2eee0*/  STL [R1+0x3c7c], R21 ;  /* 0x003c7c1501007387 */ /* 0x000fe20000100800 */
[----:B------:R-:W-:Y:S01]  /*2eef0*/  LEA.HI.X.SX32 R0, R3, c[0x0][0x16c], 0x1, P6 ;  /* 0x00005b0003007a11 */ /* 0x000fe200030f0eff */
[----:B------:R-:W-:Y:S01]  /*2ef00*/  STL [R1+0x3c80], R20 ;  /* 0x003c801401007387 */ /* 0x000fe20000100800 */
[----:B------:R-:W-:Y:S02]  /*2ef10*/  STL [R1+0x3c84], R19 ;  /* 0x003c841301007387 */ /* 0x000fe40000100800 */
[----:B------:R-:W-:Y:S01]  /*2ef20*/  STL [R1+0x3c88], R18 ;  /* 0x003c881201007387 */ /* 0x000fe20000100800 */
[----:B------:R2:W-:Y:S02]  /*2ef30*/  STL [R1+0x3c8c], R0 ;  /* 0x003c8c0001007387 */ /* 0x0005e40000100800 */
[----:B--2---:R-:W-:-:S05]  /*2ef40*/  IMAD R0, R4, c[0x0][0x184], RZ ;  /* 0x0000610004007a24 */ /* 0x004fca00078e02ff */
[----:B------:R0:W-:Y:S01]  /*2ef50*/  STL [R1+0xdc], R0 ;  /* 0x0000dc0001007387 */ /* 0x0001e20000100800 */
[----:B---3--:R-:W-:Y:S02]  /*2ef60*/  IMAD R2, R5, c[0x0][0x184], RZ ;  /* 0x0000610005027a24 */ /* 0x008fe400078e02ff */
[----:B----4-:R-:W-:Y:S02]  /*2ef70*/  IMAD R3, R6, c[0x0][0x190], RZ ;  /* 0x0000640006037a24 */ /* 0x010fe400078e02ff */
[----:B0-----:R-:W-:Y:S01]  /*2ef80*/  IMAD R0, R7, c[0x0][0x190], RZ ;  /* 0x0000640007007a24 */ /* 0x001fe200078e02ff */
[----:B------:R0:W-:Y:S02]  /*2ef90*/  STL [R1+0xd8], R2 ;  /* 0x0000d80201007387 */ /* 0x0001e40000100800 */
[----:B------:R-:W-:Y:S02]  /*2efa0*/  STL [R1+0xd0], R3 ;  /* 0x0000d00301007387 */ /* 0x000fe40000100800 */
[----:B0-----:R-:W-:-:S02]  /*2efb0*/  IMAD R2, R9, c[0x0][0x190], RZ ;  /* 0x0000640009027a24 */ /* 0x001fc400078e02ff */
[----:B------:R-:W2:Y:S01]  /*2efc0*/  LDL.LU R9, [R1+0x8b4] ;  /* 0x0008b40001097983 */ /* 0x000ea20000300800 */
[----:B------:R0:W-:Y:S02]  /*2efd0*/  STL [R1+0xc8], R0 ;  /* 0x0000c80001007387 */ /* 0x0001e40000100800 */
[----:B------:R1:W-:Y:S02]  /*2efe0*/  STL [R1+0xc4], R2 ;  /* 0x0000c40201007387 */ /* 0x0003e40000100800 */
[----:B0-----:R-:W-:Y:S02]  /*2eff0*/  IMAD R0, R11, c[0x0][0x190], RZ ;  /* 0x000064000b007a24 */ /* 0x001fe400078e02ff */
[----:B-1----:R-:W-:Y:S01]  /*2f000*/  IMAD R2, R12, c[0x0][0x190], RZ ;  /* 0x000064000c027a24 */ /* 0x002fe200078e02ff */
[----:B------:R-:W3:Y:S02]  /*2f010*/  LDL.LU R11, [R1+0x8b0] ;  /* 0x0008b000010b7983 */ /* 0x000ee40000300800 */
[----:B------:R0:W-:Y:S02]  /*2f020*/  STL [R1+0xc0], R0 ;  /* 0x0000c00001007387 */ /* 0x0001e40000100800 */
[----:B------:R-:W4:Y:S01]  /*2f030*/  LDL.LU R12, [R1+0x8ac] ;  /* 0x0008ac00010c7983 */ /* 0x000f220000300800 */
[----:B------:R1:W-:Y:S01]  /*2f040*/  STL [R1+0xb8], R2 ;  /* 0x0000b80201007387 */ /* 0x0003e20000100800 */
[----:B0-----:R-:W-:-:S03]  /*2f050*/  IMAD R0, R13, c[0x0][0x190], RZ ;  /* 0x000064000d007a24 */ /* 0x001fc600078e02ff */
[----:B------:R-:W5:Y:S01]  /*2f060*/  LDL.LU R13, [R1+0x8a8] ;  /* 0x0008a800010d7983 */ /* 0x000f620000300800 */
[----:B-1----:R-:W-:Y:S02]  /*2f070*/  IMAD R2, R14, c[0x0][0x190], RZ ;  /* 0x000064000e027a24 */ /* 0x002fe400078e02ff */
[----:B------:R0:W-:Y:S02]  /*2f080*/  STL [R1+0xb0], R0 ;  /* 0x0000b00001007387 */ /* 0x0001e40000100800 */
[----:B------:R-:W5:Y:S01]  /*2f090*/  LDL.LU R14, [R1+0x8a4] ;  /* 0x0008a400010e7983 */ /* 0x000f620000300800 */
[----:B------:R-:W-:Y:S01]  /*2f0a0*/  STL [R1+0xac], R2 ;  /* 0x0000ac0201007387 */ /* 0x000fe20000100800 */
[----:B------:R-:W5:Y:S02]  /*2f0b0*/  LDL.LU R22, [R1+0x8a0] ;  /* 0x0008a00001167983 */ /* 0x000f640000300800 */
[----:B------:R-:W5:Y:S02]  /*2f0c0*/  LDL.LU R23, [R1+0x89c] ;  /* 0x00089c0001177983 */ /* 0x000f640000300800 */
[----:B0-----:R-:W-:-:S05]  /*2f0d0*/  IMAD R0, R15, c[0x0][0x190], RZ ;  /* 0x000064000f007a24 */ /* 0x001fca00078e02ff */
[----:B------:R0:W-:Y:S01]  /*2f0e0*/  STL [R1+0xa8], R0 ;  /* 0x0000a80001007387 */ /* 0x0001e20000100800 */
[----:B------:R-:W5:Y:S02]  /*2f0f0*/  LDL.LU R15, [R1+0x898] ;  /* 0x00089800010f7983 */ /* 0x000f640000300800 */
        /* <DEDUP_REMOVED lines=16> */
[----:B------:R-:W5:Y:S01]  /*2f200*/  LDL.LU R4, [R1+0x86c] ;  /* 0x00086c0001047983 */ /* 0x000f620000300800 */
[----:B------:R-:W5:Y:S01]  /*2f210*/  LDL.LU R5, [R1+0x868] ;  /* 0x0008680001057983 */ /* 0x000f620000300800 */
[----:B------:R-:W5:Y:S02]  /*2f220*/  LDL.LU R6, [R1+0x864] ;  /* 0x0008640001067983 */ /* 0x000f640000300800 */
[----:B------:R-:W5:Y:S02]  /*2f230*/  LDL.LU R7, [R1+0x860] ;  /* 0x0008600001077983 */ /* 0x000f640000300800 */
[----:B------:R-:W5:Y:S02]  /*2f240*/  LDL.LU R8, [R1+0x85c] ;  /* 0x00085c0001087983 */ /* 0x000f640000300800 */
[----:B--2---:R-:W-:-:S02]  /*2f250*/  IMAD R0, R9, c[0x0][0x190], RZ ;  /* 0x0000640009007a24 */ /* 0x004fc400078e02ff */
[----:B------:R-:W2:Y:S03]  /*2f260*/  LDL.LU R9, [R1+0x858] ;  /* 0x0008580001097983 */ /* 0x000ea60000300800 */
[----:B------:R4:W-:Y:S02]  /*2f270*/  STL [R1+0x90], R0 ;  /* 0x0000900001007387 */ /* 0x0009e40000100800 */
[----:B---3--:R-:W-:Y:S02]  /*2f280*/  IMAD R18, R11, c[0x0][0x190], RZ ;  /* 0x000064000b127a24 */ /* 0x008fe400078e02ff */
[----:B----4-:R-:W-:Y:S01]  /*2f290*/  IMAD R0, R12, c[0x0][0x190], RZ ;  /* 0x000064000c007a24 */ /* 0x010fe200078e02ff */
[----:B------:R-:W3:Y:S02]  /*2f2a0*/  LDL.LU R11, [R1+0x854] ;  /* 0x00085400010b7983 */ /* 0x000ee40000300800 */
[----:B------:R5:W-:Y:S02]  /*2f2b0*/  STL [R1+0x8c], R18 ;  /* 0x00008c1201007387 */ /* 0x000be40000100800 */
[----:B------:R-:W4:Y:S01]  /*2f2c0*/  LDL.LU R12, [R1+0x850] ;  /* 0x00085000010c7983 */ /* 0x000f220000300800 */
[----:B------:R0:W-:Y:S01]  /*2f2d0*/  STL [R1+0x84], R0 ;  /* 0x0000840001007387 */ /* 0x0001e20000100800 */
[----:B-----5:R-:W-:-:S03]  /*2f2e0*/  IMAD R18, R13, c[0x0][0x190], RZ ;  /* 0x000064000d127a24 */ /* 0x020fc600078e02ff */
[----:B------:R-:W5:Y:S01]  /*2f2f0*/  LDL.LU R13, [R1+0x84c] ;  /* 0x00084c00010d7983 */ /* 0x000f620000300800 */
[----:B0-----:R-:W-:Y:S02]  /*2f300*/  IMAD R0, R14, c[0x0][0x190], RZ ;  /* 0x000064000e007a24 */ /* 0x001fe400078e02ff */
[----:B------:R0:W-:Y:S02]  /*2f310*/  STL [R1+0x80], R18 ;  /* 0x0000801201007387 */ /* 0x0001e40000100800 */
[----:B------:R-:W5:Y:S02]  /*2f320*/  LDL.LU R14, [R1+0x848] ;  /* 0x00084800010e7983 */ /* 0x000f640000300800 */
[----:B------:R-:W-:Y:S01]  /*2f330*/  IMAD R19, R22, c[0x0][0x190], RZ ;  /* 0x0000640016137a24 */ /* 0x000fe200078e02ff */
[----:B------:R1:W-:Y:S04]  /*2f340*/  STL [R1+0x78], R0 ;  /* 0x0000780001007387 */ /* 0x0003e80000100800 */
[----:B------:R1:W-:Y:S02]  /*2f350*/  STL [R1+0x74], R19 ;  /* 0x0000741301007387 */ /* 0x0003e40000100800 */
[----:B0-----:R-:W-:-:S02]  /*2f360*/  IMAD R18, R23, c[0x0][0x190], RZ ;  /* 0x0000640017127a24 */ /* 0x001fc400078e02ff */
[----:B-1----:R-:W-:Y:S02]  /*2f370*/  IMAD R0, R15, c[0x0][0x190], RZ ;  /* 0x000064000f007a24 */ /* 0x002fe400078e02ff */
[----:B------:R-:W-:Y:S01]  /*2f380*/  IMAD R19, R24, c[0x0][0x190], RZ ;  /* 0x0000640018137a24 */ /* 0x000fe200078e02ff */
[----:B------:R-:W5:Y:S01]  /*2f390*/  LDL.LU R15, [R1+0x844] ;  /* 0x00084400010f7983 */ /* 0x000f620000300800 */
[----:B------:R-:W-:Y:S02]  /*2f3a0*/  STL [R1+0x70], R18 ;  /* 0x0000701201007387 */ /* 0x000fe40000100800 */
[----:B------:R0:W-:Y:S01]  /*2f3b0*/  STL [R1+0x68], R0 ;  /* 0x0000680001007387 */ /* 0x0001e20000100800 */
[----:B------:R1:W-:Y:S01]  /*2f3c0*/  STL [R1+0x60], R19 ;  /* 0x0000601301007387 */ /* 0x0003e20000100800 */
[----:B0-----:R-:W-:-:S03]  /*2f3d0*/  IMAD R0, R16, c[0x0][0x190], RZ ;  /* 0x0000640010007a24 */ /* 0x001fc600078e02ff */
[----:B------:R-:W5:Y:S01]  /*2f3e0*/  LDL.LU R16, [R1+0x840] ;  /* 0x0008400001107983 */ /* 0x000f620000300800 */
[----:B------:R-:W-:Y:S02]  /*2f3f0*/  IMAD R18, R25, c[0x0][0x190], RZ ;  /* 0x0000640019127a24 */ /* 0x000fe400078e02ff */
[----:B-1----:R-:W-:-:S03]  /*2f400*/  IMAD R19, R26, c[0x0][0x190], RZ ;  /* 0x000064001a137a24 */ /* 0x002fc600078e02ff */
[----:B------:R0:W-:Y:S01]  /*2f410*/  STL [R1+0x5c], R18 ;  /* 0x00005c1201007387 */ /* 0x0001e20000100800 */
[----:B------:R1:W-:Y:S02]  /*2f420*/  STL [R1+0x58], R0 ;  /* 0x0000580001007387 */ /* 0x0003e40000100800 */
[----:B------:R-:W-:Y:S02]  /*2f430*/  STL [R1+0x50], R19 ;  /* 0x0000501301007387 */ /* 0x000fe40000100800 */
[----:B0-----:R-:W-:Y:S02]  /*2f440*/  IMAD R18, R27, c[0x0][0x190], RZ ;  /* 0x000064001b127a24 */ /* 0x001fe400078e02ff */
[----:B-1----:R-:W-:Y:S02]  /*2f450*/  IMAD R0, R10, c[0x0][0x190], RZ ;  /* 0x000064000a007a24 */ /* 0x002fe400078e02ff */
[----:B------:R-:W5:Y:S01]  /*2f460*/  LDL.LU R10, [R1+0x83c] ;  /* 0x00083c00010a7983 */ /* 0x000f620000300800 */
[----:B------:R0:W-:Y:S02]  /*2f470*/  STL [R1+0x48], R18 ;  /* 0x0000481201007387 */ /* 0x0001e40000100800 */
[----:B------:R1:W-:Y:S02]  /*2f480*/  STL [R1+0x44], R0 ;  /* 0x0000440001007387 */ /* 0x0003e40000100800 */
[----:B------:R-:W-:-:S02]  /*2f490*/  IMAD R2, R2, c[0x0][0x190], RZ ;  /* 0x0000640002027a24 */ /* 0x000fc400078e02ff */
[----:B0-----:R-:W-:Y:S02]  /*2f4a0*/  IMAD R18, R29, c[0x0][0x190], RZ ;  /* 0x000064001d127a24 */ /* 0x001fe400078e02ff */
[----:B-1----:R-:W-:Y:S02]  /*2f4b0*/  IMAD R0, R17, c[0x0][0x190], RZ ;  /* 0x0000640011007a24 */ /* 0x002fe400078e02ff */
[----:B------:R-:W-:Y:S01]  /*2f4c0*/  IMAD R3, R3, c[0x0][0x190], RZ ;  /* 0x0000640003037a24 */ /* 0x000fe200078e02ff */
[----:B------:R-:W-:Y:S02]  /*2f4d0*/  STL [R1+0x40], R18 ;  /* 0x0000401201007387 */ /* 0x000fe40000100800 */
[----:B------:R0:W-:Y:S02]  /*2f4e0*/  STL [R1+0x3c], R0 ;  /* 0x00003c0001007387 */ /* 0x0001e40000100800 */
[----:B------:R1:W-:Y:S02]  /*2f4f0*/  STL [R1+0x34], R2 ;  /* 0x0000340201007387 */ /* 0x0003e40000100800 */
[----:B------:R1:W-:Y:S02]  /*2f500*/  STL [R1+0x30], R3 ;  /* 0x0000300301007387 */ /* 0x0003e40000100800 */
[----:B0-----:R-:W-:-:S02]  /*2f510*/  IMAD R0, R4, c[0x0][0x190], RZ ;  /* 0x0000640004007a24 */ /* 0x001fc400078e02ff */
[----:B-1----:R-:W-:Y:S02]  /*2f520*/  IMAD R2, R5, c[0x0][0x190], RZ ;  /* 0x0000640005027a24 */ /* 0x002fe400078e02ff */
[----:B------:R-:W-:Y:S01]  /*2f530*/  IMAD R3, R6, c[0x0][0x190], RZ ;  /* 0x0000640006037a24 */ /* 0x000fe200078e02ff */
[----:B------:R0:W-:Y:S02]  /*2f540*/  STL [R1+0x28], R0 ;  /* 0x0000280001007387 */ /* 0x0001e40000100800 */
[----:B------:R1:W-:Y:S02]  /*2f550*/  STL [R1+0x24], R2 ;  /* 0x0000240201007387 */ /* 0x0003e40000100800 */
[----:B------:R2:W-:Y:S02]  /*2f560*/  STL [R1+0x20], R3 ;  /* 0x0000200301007387 */ /* 0x0005e40000100800 */
[----:B0-----:R-:W-:Y:S02]  /*2f570*/  IMAD R0, R7, c[0x0][0x190], RZ ;  /* 0x0000640007007a24 */ /* 0x001fe400078e02ff */
[----:B-1----:R-:W-:-:S05]  /*2f580*/  IMAD R2, R8, c[0x0][0x190], RZ ;  /* 0x0000640008027a24 */ /* 0x002fca00078e02ff */
[----:B------:R-:W-:Y:S01]  /*2f590*/  STL [R1+0x3c18], R2 ;  /* 0x003c180201007387 */ /* 0x000fe20000100800 */
[----:B------:R-:W-:Y:S02]  /*2f5a0*/  STL [R1+0x18], R0 ;  /* 0x0000180001007387 */ /* 0x000fe40000100800 */
[----:B--2---:R-:W-:-:S05]  /*2f5b0*/  IMAD R3, R9, c[0x0][0x190], RZ ;  /* 0x0000640009037a24 */ /* 0x004fca00078e02ff */
[----:B------:R-:W-:Y:S01]  /*2f5c0*/  STL [R1+0x3c1c], R3 ;  /* 0x003c1c0301007387 */ /* 0x000fe20000100800 */
[----:B---3--:R-:W-:Y:S02]  /*2f5d0*/  IMAD R4, R11, c[0x0][0x190], RZ ;  /* 0x000064000b047a24 */ /* 0x008fe400078e02ff */
[----:B----4-:R-:W-:-:S03]  /*2f5e0*/  IMAD R5, R12, c[0x0][0x190], RZ ;  /* 0x000064000c057a24 */ /* 0x010fc600078e02ff */
[----:B------:R-:W-:Y:S02]  /*2f5f0*/  STL [R1+0x3c20], R4 ;  /* 0x003c200401007387 */ /* 0x000fe40000100800 */
[----:B------:R0:W-:Y:S02]  /*2f600*/  STL [R1+0x3c24], R5 ;  /* 0x003c240501007387 */ /* 0x0001e40000100800 */
[----:B-----5:R-:W-:Y:S02]  /*2f610*/  IMAD R6, R13, c[0x0][0x190], RZ ;  /* 0x000064000d067a24 */ /* 0x020fe400078e02ff */
[----:B------:R-:W-:-:S03]  /*2f620*/  IMAD R7, R14, c[0x0][0x190], RZ ;  /* 0x000064000e077a24 */ /* 0x000fc600078e02ff */
[----:B------:R-:W-:Y:S01]  /*2f630*/  STL [R1+0x3c28], R6 ;  /* 0x003c280601007387 */ /* 0x000fe20000100800 */
[----:B------:R-:W2:Y:S02]  /*2f640*/  LDL.LU R11, [R1+0x838] ;  /* 0x00083800010b7983 */ /* 0x000ea40000300800 */
[----:B------:R-:W3:Y:S02]  /*2f650*/  LDL.LU R12, [R1+0x834] ;  /* 0x00083400010c7983 */ /* 0x000ee40000300800 */
[----:B------:R-:W-:Y:S01]  /*2f660*/  STL [R1+0x3c2c], R7 ;  /* 0x003c2c0701007387 */ /* 0x000fe20000100800 */
[----:B------:R-:W4:Y:S01]  /*2f670*/  LDL.LU R13, [R1+0x830] ;  /* 0x00083000010d7983 */ /* 0x000f220000300800 */
[----:B------:R-:W5:Y:S02]  /*2f680*/  LDL.LU R14, [R1+0x82c] ;  /* 0x00082c00010e7983 */ /* 0x000f640000300800 */
[----:B------:R-:W-:-:S05]  /*2f690*/  IMAD R8, R15, c[0x0][0x190], RZ ;  /* 0x000064000f087a24 */ /* 0x000fca00078e02ff */
[----:B------:R-:W-:Y:S01]  /*2f6a0*/  STL [R1+0x3c30], R8 ;  /* 0x003c300801007387 */ /* 0x000fe20000100800 */
[----:B------:R-:W5:Y:S02]  /*2f6b0*/  LDL.LU R15, [R1+0x828] ;  /* 0x00082800010f7983 */ /* 0x000f640000300800 */
[----:B------:R-:W-:Y:S02]  /*2f6c0*/  IMAD R9, R16, c[0x0][0x190], RZ ;  /* 0x0000640010097a24 */ /* 0x000fe400078e02ff */
[----:B------:R-:W5:Y:S03]  /*2f6d0*/  LDL.LU R16, [R1+0x824] ;  /* 0x0008240001107983 */ /* 0x000f660000300800 */
[----:B------:R-:W-:Y:S02]  /*2f6e0*/  STL [R1+0x3c34], R9 ;  /* 0x003c340901007387 */ /* 0x000fe40000100800 */
[----:B------:R-:W5:Y:S02]  /*2f6f0*/  LDL.LU R28, [R1+0x820] ;  /* 0x00082000011c7983 */ /* 0x000f640000300800 */
[----:B0-----:R-:W5:Y:S01]  /*2f700*/  LDL.LU R5, [R1+0x81c] ;  /* 0x00081c0001057983 */ /* 0x001f620000300800 */
        /* <DEDUP_REMOVED lines=14> */
[----:B------:R-:W-:-:S02]  /*2f7f0*/  IMAD R10, R10, c[0x0][0x190], RZ ;  /* 0x000064000a0a7a24 */ /* 0x000fc400078e02ff */
[----:B------:R-:W5:Y:S01]  /*2f800*/  LDL.LU R29, [R1+0x7e0] ;  /* 0x0007e000011d7983 */ /* 0x000f620000300800 */
[----:B------:R-:W5:Y:S02]  /*2f810*/  LDL.LU R17, [R1+0x7dc] ;  /* 0x0007dc0001117983 */ /* 0x000f640000300800 */
[----:B------:R-:W-:Y:S02]  /*2f820*/  STL [R1+0x3c38], R10 ;  /* 0x003c380a01007387 */ /* 0x000fe40000100800 */
[----:B--2---:R-:W-:Y:S02]  /*2f830*/  IMAD R11, R11, c[0x0][0x190], RZ ;  /* 0x000064000b0b7a24 */ /* 0x004fe400078e02ff */
[----:B---3--:R-:W-:Y:S02]  /*2f840*/  IMAD R12, R12, c[0x0][0x190], RZ ;  /* 0x000064000c0c7a24 */ /* 0x008fe400078e02ff */
[----:B----4-:R-:W-:Y:S02]  /*2f850*/  IMAD R13, R13, c[0x0][0x190], RZ ;  /* 0x000064000d0d7a24 */ /* 0x010fe400078e02ff */
[----:B-----5:R-:W-:Y:S01]  /*2f860*/  IMAD R14, R14, c[0x0][0x190], RZ ;  /* 0x000064000e0e7a24 */ /* 0x020fe200078e02ff */
[----:B------:R-:W-:Y:S01]  /*2f870*/  STL [R1+0x3c3c], R11 ;  /* 0x003c3c0b01007387 */ /* 0x000fe20000100800 */
[----:B------:R-:W-:Y:S02]  /*2f880*/  STL [R1+0x3c40], R12 ;  /* 0x003c400c01007387 */ /* 0x000fe40000100800 */
[----:B------:R-:W-:Y:S01]  /*2f890*/  STL [R1+0x3c44], R13 ;  /* 0x003c440d01007387 */ /* 0x000fe20000100800 */
[----:B------:R-:W-:Y:S01]  /*2f8a0*/  STL [R1+0x3c48], R14 ;  /* 0x003c480e01007387 */ /* 0x000fe20000100800 */
[----:B------:R-:W-:-:S05]  /*2f8b0*/  IMAD R15, R15, c[0x0][0x190], RZ ;  /* 0x000064000f0f7a24 */ /* 0x000fca00078e02ff */
[----:B------:R-:W-:Y:S01]  /*2f8c0*/  STL [R1+0x3c4c], R15 ;  /* 0x003c4c0f01007387 */ /* 0x000fe20000100800 */
[----:B------:R-:W-:Y:S02]  /*2f8d0*/  IMAD R16, R16, c[0x0][0x190], RZ ;  /* 0x0000640010107a24 */ /* 0x000fe400078e02ff */
[----:B------:R-:W-:Y:S02]  /*2f8e0*/  IMAD R28, R28, c[0x0][0x190], RZ ;  /* 0x000064001c1c7a24 */ /* 0x000fe400078e02ff */
[----:B------:R-:W-:Y:S02]  /*2f8f0*/  IMAD R5, R5, c[0x0][0x190], RZ ;  /* 0x0000640005057a24 */ /* 0x000fe400078e02ff */
[----:B------:R-:W-:Y:S02]  /*2f900*/  IMAD R4, R4, c[0x0][0x190], RZ ;  /* 0x0000640004047a24 */ /* 0x000fe400078e02ff */
[----:B------:R-:W-:Y:S01]  /*2f910*/  IMAD R3, R3, c[0x0][0x190], RZ ;  /* 0x0000640003037a24 */ /* 0x000fe200078e02ff */
[----:B------:R-:W-:Y:S01]  /*2f920*/  STL [R1+0x3c50], R16 ;  /* 0x003c501001007387 */ /* 0x000fe20000100800 */
[----:B------:R-:W-:Y:S02]  /*2f930*/  STL [R1+0x3c54], R28 ;  /* 0x003c541c01007387 */ /* 0x000fe40000100800 */
[----:B------:R-:W-:Y:S02]  /*2f940*/  STL [R1+0x3f4], R5 ;  /* 0x0003f40501007387 */ /* 0x000fe40000100800 */
[----:B------:R-:W-:Y:S01]  /*2f950*/  IMAD R2, R2, c[0x0][0x190], RZ ;  /* 0x0000640002027a24 */ /* 0x000fe200078e02ff */
[----:B------:R-:W-:Y:S01]  /*2f960*/  STL [R1+0x40c], R4 ;  /* 0x00040c0401007387 */ /* 0x000fe20000100800 */
[----:B------:R-:W-:-:S02]  /*2f970*/  IMAD R0, R0, c[0x0][0x190], RZ ;  /* 0x0000640000007a24 */ /* 0x000fc400078e02ff */
[----:B------:R0:W-:Y:S01]  /*2f980*/  STL [R1+0x41c], R3 ;  /* 0x00041c0301007387 */ /* 0x0001e20000100800 */
[----:B------:R1:W-:Y:S02]  /*2f990*/  STL [R1+0x434], R2 ;  /* 0x0004340201007387 */ /* 0x0003e40000100800 */
[----:B------:R2:W-:Y:S02]  /*2f9a0*/  STL [R1+0x444], R0 ;  /* 0x0004440001007387 */ /* 0x0005e40000100800 */
[----:B0-----:R-:W-:Y:S02]  /*2f9b0*/  IMAD R3, R18, c[0x0][0x190], RZ ;  /* 0x0000640012037a24 */ /* 0x001fe400078e02ff */
[----:B-1----:R-:W-:Y:S02]  /*2f9c0*/  IMAD R2, R19, c[0x0][0x190], RZ ;  /* 0x0000640013027a24 */ /* 0x002fe400078e02ff */
[----:B--2---:R-:W-:Y:S01]  /*2f9d0*/  IMAD R0, R20, c[0x0][0x190], RZ ;  /* 0x0000640014007a24 */ /* 0x004fe200078e02ff */
[----:B------:R0:W-:Y:S02]  /*2f9e0*/  STL [R1+0x45c], R3 ;  /* 0x00045c0301007387 */ /* 0x0001e40000100800 */
[----:B------:R1:W-:Y:S02]  /*2f9f0*/  STL [R1+0x470], R2 ;  /* 0x0004700201007387 */ /* 0x0003e40000100800 */
[----:B------:R2:W-:Y:S02]  /*2fa00*/  STL [R1+0x484], R0 ;  /* 0x0004840001007387 */ /* 0x0005e40000100800 */
[----:B0-----:R-:W-:-:S02]  /*2fa10*/  IMAD R3, R21, c[0x0][0x190], RZ ;  /* 0x0000640015037a24 */ /* 0x001fc400078e02ff */
[----:B-1----:R-:W-:Y:S02]  /*2fa20*/  IMAD R2, R22, c[0x0][0x190], RZ ;  /* 0x0000640016027a24 */ /* 0x002fe400078e02ff */
[----:B--2---:R-:W-:Y:S01]  /*2fa30*/  IMAD R0, R23, c[0x0][0x190], RZ ;  /* 0x0000640017007a24 */ /* 0x004fe200078e02ff */
[----:B------:R0:W-:Y:S02]  /*2fa40*/  STL [R1+0x49c], R3 ;  /* 0x00049c0301007387 */ /* 0x0001e40000100800 */
[----:B------:R1:W-:Y:S02]  /*2fa50*/  STL [R1+0x4b0], R2 ;  /* 0x0004b00201007387 */ /* 0x0003e40000100800 */
[----:B------:R2:W-:Y:S02]  /*2fa60*/  STL [R1+0x4c4], R0 ;  /* 0x0004c40001007387 */ /* 0x0005e40000100800 */
[----:B0-----:R-:W-:Y:S02]  /*2fa70*/  IMAD R3, R24, c[0x0][0x190], RZ ;  /* 0x0000640018037a24 */ /* 0x001fe400078e02ff */
[----:B-1----:R-:W-:-:S02]  /*2fa80*/  IMAD R2, R25, c[0x0][0x190], RZ ;  /* 0x0000640019027a24 */ /* 0x002fc400078e02ff */
[----:B--2---:R-:W-:Y:S01]  /*2fa90*/  IMAD R0, R26, c[0x0][0x190], RZ ;  /* 0x000064001a007a24 */ /* 0x004fe200078e02ff */
[----:B------:R0:W-:Y:S02]  /*2faa0*/  STL [R1+0x4dc], R3 ;  /* 0x0004dc0301007387 */ /* 0x0001e40000100800 */
[----:B------:R1:W-:Y:S02]  /*2fab0*/  STL [R1+0x4ec], R2 ;  /* 0x0004ec0201007387 */ /* 0x0003e40000100800 */
[----:B------:R2:W-:Y:S02]  /*2fac0*/  STL [R1+0x504], R0 ;  /* 0x0005040001007387 */ /* 0x0005e40000100800 */
[----:B0-----:R-:W-:-:S05]  /*2fad0*/  IMAD R3, R27, c[0x0][0x190], RZ ;  /* 0x000064001b037a24 */ /* 0x001fca00078e02ff */
[----:B------:R-:W-:Y:S01]  /*2fae0*/  STL [R1+0x514], R3 ;  /* 0x0005140301007387 */ /* 0x000fe20000100800 */
[----:B------:R-:W3:Y:S02]  /*2faf0*/  LDL.LU R28, [R1+0x7d0] ;  /* 0x0007d000011c7983 */ /* 0x000ee40000300800 */
[----:B-1----:R-:W-:Y:S02]  /*2fb00*/  IMAD R2, R29, c[0x0][0x190], RZ ;  /* 0x000064001d027a24 */ /* 0x002fe400078e02ff */
[----:B--2---:R-:W-:-:S03]  /*2fb10*/  IMAD R0, R17, c[0x0][0x190], RZ ;  /* 0x0000640011007a24 */ /* 0x004fc600078e02ff */
[----:B------:R-:W-:Y:S04]  /*2fb20*/  STL [R1+0x52c], R2 ;  /* 0x00052c0201007387 */ /* 0x000fe80000100800 */
[----:B---3--:R0:W-:Y:S01]  /*2fb30*/  STL [R1+0x3cf8], R28 ;  /* 0x003cf81c01007387 */ /* 0x0081e20000100800 */
[----:B------:R-:W-:Y:S03]  /*2fb40*/  STL [R1+0x540], R0 ;  /* 0x0005400001007387 */ /* 0x000fe60000100800 */
        /* <DEDUP_REMOVED lines=31> */
[----:B--2---:R-:W-:-:S05]  /*2fd40*/  IMAD R28, R28, c[0x0][0x190], RZ ;  /* 0x000064001c1c7a24 */ /* 0x004fca00078e02ff */
[----:B------:R0:W-:Y:S04]  /*2fd50*/  STL [R1+0x554], R28 ;  /* 0x0005541c01007387 */ /* 0x0001e80000100800 */
[----:B0-----:R-:W2:Y:S02]  /*2fd60*/  LDL.LU R28, [R1+0x3cfc] ;  /* 0x003cfc00011c7983 */ /* 0x001ea40000300800 */
[----:B--2---:R-:W-:-:S05]  /*2fd70*/  IMAD R28, R28, c[0x0][0x190], RZ ;  /* 0x000064001c1c7a24 */ /* 0x004fca00078e02ff */
[----:B------:R0:W-:Y:S04]  /*2fd80*/  STL [R1+0x56c], R28 ;  /* 0x00056c1c01007387 */ /* 0x0001e80000100800 */
[----:B0-----:R-:W2:Y:S01]  /*2fd90*/  LDL.LU R28, [R1+0x3cf8] ;  /* 0x003cf800011c7983 */ /* 0x001ea20000300800 */
[----:B---3--:R-:W-:Y:S02]  /*2fda0*/  IMAD R16, R16, c[0x0][0x190], RZ ;  /* 0x0000640010107a24 */ /* 0x008fe400078e02ff */
[----:B----4-:R-:W-:Y:S02]  /*2fdb0*/  IMAD R15, R15, c[0x0][0x190], RZ ;  /* 0x000064000f0f7a24 */ /* 0x010fe400078e02ff */
[----:B-----5:R-:W-:Y:S02]  /*2fdc0*/  IMAD R14, R14, c[0x0][0x190], RZ ;  /* 0x000064000e0e7a24 */ /* 0x020fe400078e02ff */
[----:B------:R-:W-:-:S02]  /*2fdd0*/  IMAD R13, R13, c[0x0][0x190], RZ ;  /* 0x000064000d0d7a24 */ /* 0x000fc400078e02ff */
[----:B------:R-:W-:Y:S02]  /*2fde0*/  IMAD R12, R12, c[0x0][0x190], RZ ;  /* 0x000064000c0c7a24 */ /* 0x000fe400078e02ff */
[----:B------:R-:W-:Y:S02]  /*2fdf0*/  IMAD R11, R11, c[0x0][0x190], RZ ;  /* 0x000064000b0b7a24 */ /* 0x000fe400078e02ff */
[----:B------:R-:W-:Y:S02]  /*2fe00*/  IMAD R10, R10, c[0x0][0x190], RZ ;  /* 0x000064000a0a7a24 */ /* 0x000fe400078e02ff */
[----:B------:R-:W-:Y:S02]  /*2fe10*/  IMAD R9, R9, c[0x0][0x190], RZ ;  /* 0x0000640009097a24 */ /* 0x000fe400078e02ff */
[----:B------:R-:W-:Y:S02]  /*2fe20*/  IMAD R8, R8, c[0x0][0x190], RZ ;  /* 0x0000640008087a24 */ /* 0x000fe400078e02ff */
[----:B------:R-:W-:-:S02]  /*2fe30*/  IMAD R7, R7, c[0x0][0x190], RZ ;  /* 0x0000640007077a24 */ /* 0x000fc400078e02ff */
[----:B------:R-:W-:Y:S02]  /*2fe40*/  IMAD R6, R6, c[0x0][0x190], RZ ;  /* 0x0000640006067a24 */ /* 0x000fe400078e02ff */
[----:B------:R-:W-:Y:S02]  /*2fe50*/  IMAD R5, R5, c[0x0][0x190], RZ ;  /* 0x0000640005057a24 */ /* 0x000fe400078e02ff */
[----:B------:R-:W-:Y:S02]  /*2fe60*/  IMAD R4, R4, c[0x0][0x190], RZ ;  /* 0x0000640004047a24 */ /* 0x000fe400078e02ff */
[----:B------:R-:W-:Y:S02]  /*2fe70*/  IMAD R3, R3, c[0x0][0x190], RZ ;  /* 0x0000640003037a24 */ /* 0x000fe400078e02ff */
[----:B------:R-:W-:Y:S02]  /*2fe80*/  IMAD R2, R2, c[0x0][0x190], RZ ;  /* 0x0000640002027a24 */ /* 0x000fe400078e02ff */
[----:B------:R-:W-:-:S02]  /*2fe90*/  IMAD R0, R0, c[0x0][0x190], RZ ;  /* 0x0000640000007a24 */ /* 0x000fc400078e02ff */
[----:B--2---:R-:W-:-:S05]  /*2fea0*/  IMAD R28, R28, c[0x0][0x190], RZ ;  /* 0x000064001c1c7a24 */ /* 0x004fca00078e02ff */
[----:B------:R-:W-:Y:S01]  /*2feb0*/  STL [R1+0x580], R28 ;  /* 0x0005801c01007387 */ /* 0x000fe20000100800 */
[----:B------:R-:W-:Y:S02]  /*2fec0*/  STL [R1+0x594], R16 ;  /* 0x0005941001007387 */ /* 0x000fe40000100800 */
[----:B------:R-:W-:Y:S02]  /*2fed0*/  STL [R1+0x5ac], R15 ;  /* 0x0005ac0f01007387 */ /* 0x000fe40000100800 */
[----:B------:R-:W-:Y:S01]  /*2fee0*/  STL [R1+0x5bc], R14 ;  /* 0x0005bc0e01007387 */ /* 0x000fe20000100800 */
        /* <DEDUP_REMOVED lines=10> */
[----:B------:R0:W-:Y:S02]  /*2ff90*/  STL [R1+0x6a4], R3 ;  /* 0x0006a40301007387 */ /* 0x0001e40000100800 */
[----:B------:R1:W-:Y:S01]  /*2ffa0*/  STL [R1+0x6b4], R2 ;  /* 0x0006b40201007387 */ /* 0x0003e20000100800 */
[----:B------:R2:W-:Y:S01]  /*2ffb0*/  STL [R1+0x6cc], R0 ;  /* 0x0006cc0001007387 */ /* 0x0005e20000100800 */
        /* <DEDUP_REMOVED lines=1129> */
[----:B0-----:R-:W2:Y:S02]  /*34650*/  LDL.LU R28, [R1+0x3c98] ;  /* 0x003c9800011c7983 */ /* 0x001ea40000300800 */
[----:B--2---:R-:W-:-:S05]  /*34660*/  IMAD R28, R28, c[0x0][0x190], RZ ;  /* 0x000064001c1c7a24 */ /* 0x004fca00078e02ff */
[----:B------:R3:W-:Y:S02]  /*34670*/  STL [R1+0x17c], R28 ;  /* 0x00017c1c01007387 */ /* 0x0007e40000100800 */
[----:B---3--:R-:W-:Y:S02]  /*34680*/  IMAD R28, R16, c[0x0][0x190], RZ ;  /* 0x00006400101c7a24 */ /* 0x008fe400078e02ff */
[----:B----4-:R-:W-:Y:S02]  /*34690*/  IMAD R16, R15, c[0x0][0x190], RZ ;  /* 0x000064000f107a24 */ /* 0x010fe400078e02ff */
[----:B-----5:R-:W-:Y:S02]  /*346a0*/  IMAD R15, R14, c[0x0][0x190], RZ ;  /* 0x000064000e0f7a24 */ /* 0x020fe400078e02ff */
[----:B------:R-:W-:Y:S02]  /*346b0*/  IMAD R14, R13, c[0x0][0x190], RZ ;  /* 0x000064000d0e7a24 */ /* 0x000fe400078e02ff */
[----:B------:R-:W-:Y:S01]  /*346c0*/  IMAD R13, R12, c[0x0][0x190], RZ ;  /* 0x000064000c0d7a24 */ /* 0x000fe200078e02ff */
[----:B------:R-:W-:Y:S01]  /*346d0*/  STL [R1+0x178], R28 ;  /* 0x0001781c01007387 */ /* 0x000fe20000100800 */
[----:B------:R-:W-:-:S02]  /*346e0*/  IMAD R12, R11, c[0x0][0x190], RZ ;  /* 0x000064000b0c7a24 */ /* 0x000fc400078e02ff */
[----:B------:R-:W-:Y:S02]  /*346f0*/  STL [R1+0x174], R16 ;  /* 0x0001741001007387 */ /* 0x000fe40000100800 */
[----:B------:R-:W-:Y:S01]  /*34700*/  IMAD R11, R10, c[0x0][0x190], RZ ;  /* 0x000064000a0b7a24 */ /* 0x000fe200078e02ff */
[----:B------:R-:W-:Y:S01]  /*34710*/  STL [R1+0x170], R15 ;  /* 0x0001700f01007387 */ /* 0x000fe20000100800 */
[----:B------:R-:W-:Y:S02]  /*34720*/  IMAD R10, R9, c[0x0][0x190], RZ ;  /* 0x00006400090a7a24 */ /* 0x000fe400078e02ff */
[----:B------:R-:W-:Y:S02]  /*34730*/  STL [R1+0x16c], R14 ;  /* 0x00016c0e01007387 */ /* 0x000fe40000100800 */
        /* <DEDUP_REMOVED lines=37> */
[----:B------:R-:W-:Y:S02]  /*34990*/  STL [R1+0x11c], R3 ;  /* 0x00011c0301007387 */ /* 0x000fe40000100800 */
[----:B------:R-:W-:Y:S02]  /*349a0*/  STL [R1+0x118], R2 ;  /* 0x0001180201007387 */ /* 0x000fe40000100800 */
[----:B------:R0:W-:Y:S02]  /*349b0*/  STL [R1+0x114], R0 ;  /* 0x0001140001007387 */ /* 0x0001e40000100800 */
[----:B0-----:R-:W2:Y:S01]  /*349c0*/  LDL.LU R0, [R1+0x100] ;  /* 0x0001000001007983 */ /* 0x001ea20000300800 */
[----:B------:R-:W-:-:S02]  /*349d0*/  IMAD R3, R29, c[0x0][0x190], RZ ;  /* 0x000064001d037a24 */ /* 0x000fc400078e02ff */
[----:B------:R-:W-:-:S03]  /*349e0*/  IMAD R2, R17, c[0x0][0x190], RZ ;  /* 0x0000640011027a24 */ /* 0x000fc600078e02ff */
[----:B------:R-:W-:Y:S04]  /*349f0*/  STL [R1+0x110], R3 ;  /* 0x0001100301007387 */ /* 0x000fe80000100800 */
[----:B--2---:R0:W-:Y:S01]  /*34a00*/  STL [R1+0x3c90], R0 ;  /* 0x003c900001007387 */ /* 0x0041e20000100800 */
        /* <DEDUP_REMOVED lines=50> */
[----:B--2---:R-:W-:-:S05]  /*34d30*/  IMAD R0, R0, c[0x0][0x190], RZ ;  /* 0x0000640000007a24 */ /* 0x004fca00078e02ff */
        /* <DEDUP_REMOVED lines=25> */
[----:B0-----:R-:W5:Y:S01]  /*34ed0*/  LDL.LU R17, [R1+0x3c5c] ;  /* 0x003c5c0001117983 */ /* 0x001f620000300800 */
[----:B------:R-:W-:-:S05]  /*34ee0*/  IMAD R28, R28, c[0x0][0x190], RZ ;  /* 0x000064001c1c7a24 */ /* 0x000fca00078e02ff */
[----:B------:R0:W-:Y:S02]  /*34ef0*/  STL [R1+0xa4], R28 ;  /* 0x0000a41c01007387 */ /* 0x0001e40000100800 */
[----:B0-----:R-:W-:Y:S02]  /*34f00*/  IMAD R28, R16, c[0x0][0x190], RZ ;  /* 0x00006400101c7a24 */ /* 0x001fe400078e02ff */
[----:B------:R-:W-:Y:S02]  /*34f10*/  IMAD R16, R15, c[0x0][0x190], RZ ;  /* 0x000064000f107a24 */ /* 0x000fe400078e02ff */
[----:B------:R-:W-:Y:S02]  /*34f20*/  IMAD R15, R14, c[0x0][0x190], RZ ;  /* 0x000064000e0f7a24 */ /* 0x000fe400078e02ff */
        /* <DEDUP_REMOVED lines=18> */
[----:B------:R0:W-:Y:S01]  /*35050*/  STL [R1+0x2c], R9 ;  /* 0x00002c0901007387 */ /* 0x0001e20000100800 */
[----:B------:R-:W-:-:S02]  /*35060*/  IMAD R4, R3, c[0x0][0x190], RZ ;  /* 0x0000640003047a24 */ /* 0x000fc400078e02ff */
[----:B------:R1:W-:Y:S02]  /*35070*/  STL [R1+0x1c], R8 ;  /* 0x00001c0801007387 */ /* 0x0003e40000100800 */
[----:B------:R0:W-:Y:S02]  /*35080*/  STL [R1+0x14], R7 ;  /* 0x0000140701007387 */ /* 0x0001e40000100800 */
[----:B------:R-:W-:Y:S01]  /*35090*/  IMAD R3, R2, c[0x0][0x190], RZ ;  /* 0x0000640002037a24 */ /* 0x000fe200078e02ff */
[----:B------:R0:W-:Y:S01]  /*350a0*/  STL [R1+0x10], R6 ;  /* 0x0000100601007387 */ /* 0x0001e20000100800 */
[----:B------:R0:W-:Y:S02]  /*350b0*/  STL [R1+0xc], R5 ;  /* 0x00000c0501007387 */ /* 0x0001e40000100800 */
[----:B------:R0:W-:Y:S02]  /*350c0*/  STL [R1+0x8], R4 ;  /* 0x0000080401007387 */ /* 0x0001e40000100800 */
[----:B--2---:R-:W-:-:S02]  /*350d0*/  IMAD R25, R25, c[0x0][0x190], RZ ;  /* 0x0000640019197a24 */ /* 0x004fc400078e02ff */
[----:B---3--:R-:W-:Y:S02]  /*350e0*/  IMAD R26, R26, c[0x0][0x190], RZ ;  /* 0x000064001a1a7a24 */ /* 0x008fe400078e02ff */
[----:B----4-:R-:W-:Y:S02]  /*350f0*/  IMAD R27, R27, c[0x0][0x190], RZ ;  /* 0x000064001b1b7a24 */ /* 0x010fe400078e02ff */
[----:B-----5:R-:W-:Y:S02]  /*35100*/  IMAD R29, R29, c[0x0][0x190], RZ ;  /* 0x000064001d1d7a24 */ /* 0x020fe400078e02ff */
[----:B------:R-:W-:Y:S02]  /*35110*/  IMAD R2, R17, c[0x0][0x190], RZ ;  /* 0x0000640011027a24 */ /* 0x000fe400078e02ff */
[----:B------:R-:W2:Y:S01]  /*35120*/  LDL.LU R17, [R1+0x3c58] ;  /* 0x003c580001117983 */ /* 0x000ea20000300800 */
[----:B------:R3:W-:Y:S02]  /*35130*/  STL [R1+0x4], R3 ;  /* 0x0000040301007387 */ /* 0x0007e40000100800 */
[----:B0-----:R-:W4:Y:S02]  /*35140*/  LDL.LU R9, [R1+0xd8] ;  /* 0x0000d80001097983 */ /* 0x001f240000300800 */
[----:B-1----:R-:W2:Y:S01]  /*35150*/  LDL.LU R8, [R1+0xd0] ;  /* 0x0000d00001087983 */ /* 0x002ea20000300800 */
[----:B------:R0:W-:Y:S01]  /*35160*/  STL [R1], R2 ;  /* 0x0000000201007387 */ /* 0x0001e20000100800 */
[----:B------:R-:W5:Y:S02]  /*35170*/  LDL.LU R7, [R1+0xc8] ;  /* 0x0000c80001077983 */ /* 0x000f640000300800 */
[----:B------:R-:W4:Y:S02]  /*35180*/  LDL.LU R6, [R1+0xc4] ;  /* 0x0000c40001067983 */ /* 0x000f240000300800 */
[----:B------:R-:W4:Y:S01]  /*35190*/  LDL.LU R5, [R1+0xc0] ;  /* 0x0000c00001057983 */ /* 0x000f220000300800 */
[----:B------:R-:W4:Y:S01]  /*351a0*/  LDL.LU R4, [R1+0xb8] ;  /* 0x0000b80001047983 */ /* 0x000f220000300800 */
[----:B---3--:R-:W3:Y:S03]  /*351b0*/  LDL.LU R3, [R1+0xb0] ;  /* 0x0000b00001037983 */ /* 0x008ee60000300800 */
[----:B0-----:R-:W3:Y:S01]  /*351c0*/  LDL.LU R2, [R1+0xac] ;  /* 0x0000ac0001027983 */ /* 0x001ee20000300800 */
[----:B------:R-:W3:Y:S02]  /*351d0*/  LDL.LU R28, [R1+0x98] ;  /* 0x00009800011c7983 */ /* 0x000ee40000300800 */
[----:B------:R-:W3:Y:S02]  /*351e0*/  LDL.LU R16, [R1+0x90] ;  /* 0x0000900001107983 */ /* 0x000ee40000300800 */
[----:B------:R-:W3:Y:S01]  /*351f0*/  LDL.LU R15, [R1+0x8c] ;  /* 0x00008c00010f7983 */ /* 0x000ee20000300800 */
[----:B------:R0:W-:Y:S04]  /*35200*/  STL [R1+0x3bfc], R29 ;  /* 0x003bfc1d01007387 */ /* 0x0001e80000100800 */
[----:B0-----:R-:W3:Y:S01]  /*35210*/  LDL.LU R29, [R1+0x9c] ;  /* 0x00009c00011d7983 */ /* 0x001ee20000300800 */
[----:B------:R0:W-:Y:S03]  /*35220*/  STL [R1+0x3c00], R27 ;  /* 0x003c001b01007387 */ /* 0x0001e60000100800 */
[----:B0-----:R-:W3:Y:S01]  /*35230*/  LDL.LU R27, [R1+0xa0] ;  /* 0x0000a000011b7983 */ /* 0x001ee20000300800 */
[----:B------:R0:W-:Y:S03]  /*35240*/  STL [R1+0x3c04], R26 ;  /* 0x003c041a01007387 */ /* 0x0001e60000100800 */
[----:B0-----:R-:W3:Y:S01]  /*35250*/  LDL.LU R26, [R1+0xa8] ;  /* 0x0000a800011a7983 */ /* 0x001ee20000300800 */
[----:B------:R0:W-:Y:S03]  /*35260*/  STL [R1+0x3c08], R25 ;  /* 0x003c081901007387 */ /* 0x0001e60000100800 */
[----:B0-----:R-:W3:Y:S01]  /*35270*/  LDL.LU R25, [R1+0xdc] ;  /* 0x0000dc0001197983 */ /* 0x001ee20000300800 */
[----:B------:R-:W-:-:S02]  /*35280*/  IMAD R24, R24, c[0x0][0x190], RZ ;  /* 0x0000640018187a24 */ /* 0x000fc400078e02ff */
[----:B------:R-:W-:Y:S02]  /*35290*/  IMAD R23, R23, c[0x0][0x190], RZ ;  /* 0x0000640017177a24 */ /* 0x000fe400078e02ff */
[----:B------:R-:W-:Y:S01]  /*352a0*/  IMAD R22, R22, c[0x0][0x190], RZ ;  /* 0x0000640016167a24 */ /* 0x000fe200078e02ff */
[----:B------:R-:W-:Y:S02]  /*352b0*/  STL [R1+0x3c0c], R24 ;  /* 0x003c0c1801007387 */ /* 0x000fe40000100800 */
[----:B------:R-:W-:Y:S02]  /*352c0*/  STL [R1+0x3c10], R23 ;  /* 0x003c101701007387 */ /* 0x000fe40000100800 */
[----:B------:R-:W-:Y:S01]  /*352d0*/  STL [R1+0x3c14], R22 ;  /* 0x003c141601007387 */ /* 0x000fe20000100800 */
[-C--:B--2---:R-:W-:Y:S02]  /*352e0*/  LEA R14, P0, R8, R17.reuse, 0x1 ;  /* 0x00000011080e7211 */ /* 0x084fe400078008ff */
[----:B-----5:R-:W-:-:S03]  /*352f0*/  LEA R11, P1, R7, R17, 0x1 ;  /* 0x00000011070b7211 */ /* 0x020fc600078208ff */
[----:B------:R0:W-:Y:S01]  /*35300*/  STL [R1+0x33dc], R14 ;  /* 0x0033dc0e01007387 */ /* 0x0001e20000100800 */
[----:B----4-:R-:W-:-:S03]  /*35310*/  LEA R13, P2, R6, R17, 0x1 ;  /* 0x00000011060d7211 */ /* 0x010fc600078408ff */
[----:B0-----:R-:W2:Y:S01]  /*35320*/  LDL.LU R14, [R1+0x84] ;  /* 0x00008400010e7983 */ /* 0x001ea20000300800 */
[----:B------:R0:W-:Y:S02]  /*35330*/  STL [R1+0x33e0], R11 ;  /* 0x0033e00b01007387 */ /* 0x0001e40000100800 */
[----:B------:R1:W-:Y:S01]  /*35340*/  STL [R1+0x33e4], R13 ;  /* 0x0033e40d01007387 */ /* 0x0003e20000100800 */
[----:B0-----:R-:W-:Y:S02]  /*35350*/  LEA R11, P3, R5, R17, 0x1 ;  /* 0x00000011050b7211 */ /* 0x001fe400078608ff */
[----:B------:R-:W-:Y:S02]  /*35360*/  LEA R10, P5, R9, c[0x0][0x160], 0x1 ;  /* 0x00005800090a7a11 */ /* 0x000fe400078a08ff */
[----:B---3--:R-:W-:-:S04]  /*35370*/  LEA R12, P4, R25, c[0x0][0x160], 0x1 ;  /* 0x00005800190c7a11 */ /* 0x008fc800078808ff */
[----:B-1----:R-:W-:-:S05]  /*35380*/  LEA.HI.X.SX32 R13, R25, c[0x0][0x164], 0x1, P4 ;  /* 0x00005900190d7a11 */ /* 0x002fca00020f0eff */
[----:B------:R0:W-:Y:S01]  /*35390*/  STL.64 [R1+0x1bd8], R12 ;  /* 0x001bd80c01007387 */ /* 0x0001e20000100a00 */
[----:B------:R1:W-:Y:S03]  /*353a0*/  STL [R1+0x33e8], R11 ;  /* 0x0033e80b01007387 */ /* 0x0003e60000100800 */
[----:B0-----:R-:W3:Y:S01]  /*353b0*/  LDL.LU R13, [R1+0x80] ;  /* 0x00008000010d7983 */ /* 0x001ee20000300800 */
[----:B------:R-:W-:Y:S02]  /*353c0*/  LEA R12, P4, R4, R17, 0x1 ;  /* 0x00000011040c7211 */ /* 0x000fe400078808ff */
[----:B-1----:R-:W-:-:S03]  /*353d0*/  LEA.HI.X.SX32 R11, R9, c[0x0][0x164], 0x1, P5 ;  /* 0x00005900090b7a11 */ /* 0x002fc600028f0eff */
[----:B------:R0:W-:Y:S02]  /*353e0*/  STL [R1+0x33d8], R12 ;  /* 0x0033d80c01007387 */ /* 0x0001e40000100800 */
[----:B------:R1:W-:Y:S01]  /*353f0*/  STL.64 [R1+0x1bd0], R10 ;  /* 0x001bd00a01007387 */ /* 0x0003e20000100a00 */
[-C--:B------:R-:W-:Y:S01]  /*35400*/  LEA R9, P5, R3, R17.reuse, 0x1 ;  /* 0x0000001103097211 */ /* 0x080fe200078a08ff */
[----:B0-----:R-:W4:Y:S04]  /*35410*/  LDL.LU R12, [R1+0x78] ;  /* 0x00007800010c7983 */ /* 0x001f280000300800 */
[----:B------:R0:W-:Y:S01]  /*35420*/  STL [R1+0x33d0], R9 ;  /* 0x0033d00901007387 */ /* 0x0001e20000100800 */
[----:B-1----:R-:W-:Y:S02]  /*35430*/  LEA R10, P6, R2, R17, 0x1 ;  /* 0x00000011020a7211 */ /* 0x002fe400078c08ff */
[----:B0-----:R-:W-:-:S03]  /*35440*/  LEA.HI.X.SX32 R9, R8, R0, 0x1, P0 ;  /* 0x0000000008097211 */ /* 0x001fc600000f0eff */
[----:B------:R-:W-:Y:S04]  /*35450*/  STL [R1+0x33d4], R10 ;  /* 0x0033d40a01007387 */ /* 0x000fe80000100800 */
[----:B------:R-:W-:Y:S01]  /*35460*/  STL [R1+0x33c8], R9 ;  /* 0x0033c80901007387 */ /* 0x000fe20000100800 */
[----:B------:R-:W5:Y:S01]  /*35470*/  LDL.LU R11, [R1+0x74] ;  /* 0x00007400010b7983 */ /* 0x000f620000300800 */
[----:B------:R-:W-:Y:S02]  /*35480*/  LEA R8, P0, R26, R17, 0x1 ;  /* 0x000000111a087211 */ /* 0x000fe400078008ff */
[----:B------:R-:W-:-:S03]  /*35490*/  LEA.HI.X.SX32 R7, R7, R0, 0x1, P1 ;  /* 0x0000000007077211 */ /* 0x000fc600008f0eff */
[----:B------:R0:W-:Y:S02]  /*354a0*/  STL [R1+0x33cc], R8 ;  /* 0x0033cc0801007387 */ /* 0x0001e40000100800 */
[----:B------:R1:W-:Y:S01]  /*354b0*/  STL [R1+0x33c0], R7 ;  /* 0x0033c00701007387 */ /* 0x0003e20000100800 */
[----:B------:R-:W-:Y:S02]  /*354c0*/  LEA.HI.X.SX32 R6, R6, R0, 0x1, P2 ;  /* 0x0000000006067211 */ /* 0x000fe400010f0eff */
[-C--:B0-----:R-:W-:Y:S02]  /*354d0*/  LEA R8, P1, R27, R17.reuse, 0x1 ;  /* 0x000000111b087211 */ /* 0x081fe400078208ff */
[----:B-1----:R-:W-:-:S03]  /*354e0*/  LEA R7, P2, R29, R17, 0x1 ;  /* 0x000000111d077211 */ /* 0x002fc600078408ff */
[----:B------:R-:W-:Y:S01]  /*354f0*/  STL [R1+0x33c4], R8 ;  /* 0x0033c40801007387 */ /* 0x000fe20000100800 */
[----:B------:R-:W5:Y:S02]  /*35500*/  LDL.LU R10, [R1+0x70] ;  /* 0x00007000010a7983 */ /* 0x000f640000300800 */
[----:B------:R0:W-:Y:S02]  /*35510*/  STL [R1+0x33b8], R6 ;  /* 0x0033b80601007387 */ /* 0x0001e40000100800 */
[----:B------:R1:W-:Y:S01]  /*35520*/  STL [R1+0x33bc], R7 ;  /* 0x0033bc0701007387 */ /* 0x0003e20000100800 */
[----:B------:R-:W5:Y:S01]  /*35530*/  LDL.LU R9, [R1+0x68] ;  /* 0x0000680001097983 */ /* 0x000f620000300800 */
[----:B0-----:R-:W-:Y:S01]  /*35540*/  LEA.HI.X.SX32 R6, R5, R0, 0x1, P3 ;  /* 0x0000000005067211 */ /* 0x001fe200018f0eff */
[----:B------:R-:W-:-:S04]  /*35550*/  LEA R5, P3, R28, R17, 0x1 ;  /* 0x000000111c057211 */ /* 0x000fc800078608ff */
[----:B------:R0:W-:Y:S01]  /*35560*/  STL [R1+0x33b0], R6 ;  /* 0x0033b00601007387 */ /* 0x0001e20000100800 */
[----:B------:R-:W5:Y:S02]  /*35570*/  LDL.LU R8, [R1+0x60] ;  /* 0x0000600001087983 */ /* 0x000f640000300800 */
[----:B------:R0:W-:Y:S02]  /*35580*/  STL [R1+0x33b4], R5 ;  /* 0x0033b40501007387 */ /* 0x0001e40000100800 */
[----:B-1----:R-:W5:Y:S01]  /*35590*/  LDL.LU R7, [R1+0x5c] ;  /* 0x00005c0001077983 */ /* 0x002f620000300800 */
[----:B------:R-:W-:-:S05]  /*355a0*/  LEA.HI.X.SX32 R4, R4, R0, 0x1, P4 ;  /* 0x0000000004047211 */ /* 0x000fca00020f0eff */
[----:B------:R1:W-:Y:S01]  /*355b0*/  STL [R1+0x33a8], R4 ;  /* 0x0033a80401007387 */ /* 0x0003e20000100800 */
[----:B0-----:R-:W5:Y:S01]  /*355c0*/  LDL.LU R6, [R1+0x58] ;  /* 0x0000580001067983 */ /* 0x001f620000300800 */
[----:B------:R-:W-:-:S05]  /*355d0*/  LEA R5, P4, R16, R17, 0x1 ;  /* 0x0000001110057211 */ /* 0x000fca00078808ff */
[----:B------:R0:W-:Y:S01]  /*355e0*/  STL [R1+0x33ac], R5 ;  /* 0x0033ac0501007387 */ /* 0x0001e20000100800 */
[----:B-1----:R-:W-:-:S03]  /*355f0*/  LEA.HI.X.SX32 R4, R3, R0, 0x1, P5 ;  /* 0x0000000003047211 */ /* 0x002fc600028f0eff */
[----:B0-----:R-:W5:Y:S02]  /*35600*/  LDL.LU R5, [R1+0x50] ;  /* 0x0000500001057983 */ /* 0x001f640000300800 */
[----:B------:R0:W-:Y:S01]  /*35610*/  STL [R1+0x33a0], R4 ;  /* 0x0033a00401007387 */ /* 0x0001e20000100800 */
[----:B------:R-:W-:Y:S01]  /*35620*/  LEA R3, P5, R15, R17, 0x1 ;  /* 0x000000110f037211 */ /* 0x000fe200078a08ff */
[----:B0-----:R-:W5:Y:S04]  /*35630*/  LDL.LU R4, [R1+0x48] ;  /* 0x0000480001047983 */ /* 0x001f680000300800 */
[----:B------:R0:W-:Y:S01]  /*35640*/  STL [R1+0x33a4], R3 ;  /* 0x0033a40301007387 */ /* 0x0001e20000100800 */
[-C--:B------:R-:W-:Y:S01]  /*35650*/  LEA.HI.X.SX32 R2, R2, R0.reuse, 0x1, P6 ;  /* 0x0000000002027211 */ /* 0x080fe200030f0eff */
[----:B0-----:R-:W5:Y:S04]  /*35660*/  LDL.LU R3, [R1+0x44] ;  /* 0x0000440001037983 */ /* 0x001f680000300800 */
[----:B------:R0:W-:Y:S02]  /*35670*/  STL [R1+0x3398], R2 ;  /* 0x0033980201007387 */ /* 0x0001e40000100800 */
[----:B0-----:R-:W5:Y:S01]  /*35680*/  LDL.LU R2, [R1+0x40] ;  /* 0x0000400001027983 */ /* 0x001f620000300800 */
[----:B------:R-:W-:-:S02]  /*35690*/  LEA.HI.X.SX32 R23, R26, R0, 0x1, P0 ;  /* 0x000000001a177211 */ /* 0x000fc400000f0eff */
[-C--:B------:R-:W-:Y:S01]  /*356a0*/  LEA.HI.X.SX32 R25, R27, R0.reuse, 0x1, P1 ;  /* 0x000000001b197211 */ /* 0x080fe200008f0eff */
[----:B------:R-:W-:Y:S01]  /*356b0*/  LEA.HI.X.SX32 R27, R29, R0, 0x1, P2 ;  /* 0x000000001d1b7211 */ /* 0x000fe200010f0eff */
[----:B--2---:R-:W-:-:S05]  /*356c0*/  LEA R22, P6, R14, R17, 0x1 ;  /* 0x000000110e167211 */ /* 0x004fca00078c08ff */
[----:B------:R0:W-:Y:S04]  /*356d0*/  STL [R1+0x339c], R22 ;  /* 0x00339c1601007387 */ /* 0x0001e80000100800 */
[----:B0-----:R-:W2:Y:S01]  /*356e0*/  LDL.LU R22, [R1+0x3c] ;  /* 0x00003c0001167983 */ /* 0x001ea20000300800 */
[----:B------:R0:W-:Y:S03]  /*356f0*/  STL [R1+0x3390], R23 ;  /* 0x0033901701007387 */ /* 0x0001e60000100800 */
[----:B0-----:R-:W2:Y:S01]  /*35700*/  LDL.LU R23, [R1+0x34] ;  /* 0x0000340001177983 */ /* 0x001ea20000300800 */
[----:B---3--:R-:W-:-:S05]  /*35710*/  LEA R24, P0, R13, R17, 0x1 ;  /* 0x000000110d187211 */ /* 0x008fca00078008ff */
[----:B------:R0:W-:Y:S04]  /*35720*/  STL [R1+0x3394], R24 ;  /* 0x0033941801007387 */ /* 0x0001e80000100800 */
[----:B0-----:R-:W3:Y:S01]  /*35730*/  LDL.LU R24, [R1+0x30] ;  /* 0x0000300001187983 */ /* 0x001ee20000300800 */
[----:B------:R0:W-:Y:S01]  /*35740*/  STL [R1+0x3388], R25 ;  /* 0x0033881901007387 */ /* 0x0001e20000100800 */
[-C--:B----4-:R-:W-:Y:S02]  /*35750*/  LEA R26, P1, R12, R17.reuse, 0x1 ;  /* 0x000000110c1a7211 */ /* 0x090fe400078208ff */
[----:B0-----:R-:W4:Y:S03]  /*35760*/  LDL.LU R25, [R1+0x28] ;  /* 0x0000280001197983 */ /* 0x001f260000300800 */
[----:B------:R0:W-:Y:S02]  /*35770*/  STL [R1+0x338c], R26 ;  /* 0x00338c1a01007387 */ /* 0x0001e40000100800 */
[----:B0-----:R-:W3:Y:S01]  /*35780*/  LDL.LU R26, [R1+0x24] ;  /* 0x00002400011a7983 */ /* 0x001ee20000300800 */
[----:B------:R0:W-:Y:S01]  /*35790*/  STL [R1+0x3380], R27 ;  /* 0x0033801b01007387 */ /* 0x0001e20000100800 */
[----:B-----5:R-:W-:-:S02]  /*357a0*/  LEA R29, P2, R11, R17, 0x1 ;  /* 0x000000110b1d7211 */ /* 0x020fc400078408ff */
[----:B0-----:R-:W5:Y:S04]  /*357b0*/  LDL.LU R27, [R1+0x20] ;  /* 0x00002000011b7983 */ /* 0x001f680000300800 */
[----:B------:R0:W-:Y:S04]  /*357c0*/  STL [R1+0x3384], R29 ;  /* 0x0033841d01007387 */ /* 0x0001e80000100800 */
[----:B0-----:R-:W3:Y:S01]  /*357d0*/  LDL.LU R29, [R1+0x18] ;  /* 0x00001800011d7983 */ /* 0x001ee20000300800 */
[-C--:B------:R-:W-:Y:S02]  /*357e0*/  LEA.HI.X.SX32 R28, R28, R0.reuse, 0x1, P3 ;  /* 0x000000001c1c7211 */ /* 0x080fe400018f0eff */
[----:B------:R-:W-:-:S03]  /*357f0*/  LEA.HI.X.SX32 R16, R16, R0, 0x1, P4 ;  /* 0x0000000010107211 */ /* 0x000fc600020f0eff */
[----:B------:R0:W-:Y:S02]  /*35800*/  STL [R1+0x3378], R28 ;  /* 0x0033781c01007387 */ /* 0x0001e40000100800 */
[----:B0-----:R-:W-:-:S05]  /*35810*/  LEA R28, P3, R10, R17, 0x1 ;  /* 0x000000110a1c7211 */ /* 0x001fca00078608ff */
[----:B------:R0:W-:Y:S01]  /*35820*/  STL [R1+0x337c], R28 ;  /* 0x00337c1c01007387 */ /* 0x0001e20000100800 */
[----:B------:R-:W-:-:S03]  /*35830*/  LEA.HI.X.SX32 R15, R15, R0, 0x1, P5 ;  /* 0x000000000f0f7211 */ /* 0x000fc600028f0eff */
[----:B0-----:R-:W5:Y:S01]  /*35840*/  LDL.LU R28, [R1+0x3c54] ;  /* 0x003c5400011c7983 */ /* 0x001f620000300800 */
        /* <DEDUP_REMOVED lines=41> */
[----:B--2---:R-:W-:-:S05]  /*35ae0*/  LEA R8, P5, R22, R17, 0x1 ;  /* 0x0000001116087211 */ /* 0x004fca00078a08ff */
[----:B------:R0:W-:Y:S01]  /*35af0*/  STL [R1+0x3334], R8 ;  /* 0x0033340801007387 */ /* 0x0001e20000100800 */
[----:B------:R-:W-:-:S03]  /*35b00*/  LEA.HI.X.SX32 R6, R6, R0, 0x1, P0 ;  /* 0x0000000006067211 */ /* 0x000fc600000f0eff */
[----:B0-----:R-:W2:Y:S01]  /*35b10*/  LDL.LU R8, [R1+0x3c30] ;  /* 0x003c300001087983 */ /* 0x001ea20000300800 */
[----:B------:R0:W-:Y:S02]  /*35b20*/  STL [R1+0x3328], R7 ;  /* 0x0033280701007387 */ /* 0x0001e40000100800 */
[----:B0-----:R-:W-:-:S05]  /*35b30*/  LEA R7, P6, R23, R17, 0x1 ;  /* 0x0000001117077211 */ /* 0x001fca00078c08ff */
[----:B------:R0:W-:Y:S01]  /*35b40*/  STL [R1+0x332c], R7 ;  /* 0x00332c0701007387 */ /* 0x0001e20000100800 */
[----:B------:R-:W-:-:S03]  /*35b50*/  LEA.HI.X.SX32 R5, R5, R0, 0x1, P1 ;  /* 0x0000000005057211 */ /* 0x000fc600008f0eff */
[----:B0-----:R-:W2:Y:S01]  /*35b60*/  LDL.LU R7, [R1+0x3c2c] ;  /* 0x003c2c0001077983 */ /* 0x001ea20000300800 */
[----:B------:R3:W-:Y:S02]  /*35b70*/  STL [R1+0x3320], R6 ;  /* 0x0033200601007387 */ /* 0x0007e40000100800 */
[----:B---3--:R-:W-:-:S05]  /*35b80*/  LEA R6, P0, R24, R17, 0x1 ;  /* 0x0000001118067211 */ /* 0x008fca00078008ff */
[----:B------:R0:W-:Y:S01]  /*35b90*/  STL [R1+0x3324], R6 ;  /* 0x0033240601007387 */ /* 0x0001e20000100800 */
[----:B------:R-:W-:-:S03]  /*35ba0*/  LEA.HI.X.SX32 R4, R4, R0, 0x1, P2 ;  /* 0x0000000004047211 */ /* 0x000fc600010f0eff */
[----:B0-----:R-:W3:Y:S01]  /*35bb0*/  LDL.LU R6, [R1+0x3c28] ;  /* 0x003c280001067983 */ /* 0x001ee20000300800 */
[----:B------:R4:W-:Y:S02]  /*35bc0*/  STL [R1+0x3318], R5 ;  /* 0x0033180501007387 */ /* 0x0009e40000100800 */
[----:B----4-:R-:W-:-:S05]  /*35bd0*/  LEA R5, P1, R25, R17, 0x1 ;  /* 0x0000001119057211 */ /* 0x010fca00078208ff */
[----:B------:R0:W-:Y:S01]  /*35be0*/  STL [R1+0x331c], R5 ;  /* 0x00331c0501007387 */ /* 0x0001e20000100800 */
[----:B------:R-:W-:-:S03]  /*35bf0*/  LEA.HI.X.SX32 R3, R3, R0, 0x1, P3 ;  /* 0x0000000003037211 */ /* 0x000fc600018f0eff */
[----:B0-----:R-:W4:Y:S01]  /*35c00*/  LDL.LU R5, [R1+0x3c24] ;  /* 0x003c240001057983 */ /* 0x001f220000300800 */
[----:B------:R0:W-:Y:S02]  /*35c10*/  STL [R1+0x3310], R4 ;  /* 0x0033100401007387 */ /* 0x0001e40000100800 */
[----:B0-----:R-:W-:-:S05]  /*35c20*/  LEA R4, P2, R26, R17, 0x1 ;  /* 0x000000111a047211 */ /* 0x001fca00078408ff */
[----:B------:R0:W-:Y:S01]  /*35c30*/  STL [R1+0x3314], R4 ;  /* 0x0033140401007387 */ /* 0x0001e20000100800 */
[----:B------:R-:W-:-:S03]  /*35c40*/  LEA.HI.X.SX32 R2, R2, R0, 0x1, P4 ;  /* 0x0000000002027211 */ /* 0x000fc600020f0eff */
[----:B0-----:R-:W2:Y:S01]  /*35c50*/  LDL.LU R4, [R1+0x3c20] ;  /* 0x003c200001047983 */ /* 0x001ea20000300800 */
[----:B------:R5:W-:Y:S02]  /*35c60*/  STL [R1+0x3308], R3 ;  /* 0x0033080301007387 */ /* 0x000be40000100800 */
[----:B-----5:R-:W-:-:S05]  /*35c70*/  LEA R3, P3, R27, R17, 0x1 ;  /* 0x000000111b037211 */ /* 0x020fca00078608ff */
[----:B------:R0:W-:Y:S04]  /*35c80*/  STL [R1+0x330c], R3 ;  /* 0x00330c0301007387 */ /* 0x0001e80000100800 */
[----:B0-----:R-:W5:Y:S01]  /*35c90*/  LDL.LU R3, [R1+0x3c1c] ;  /* 0x003c1c0001037983 */ /* 0x001f620000300800 */
[----:B------:R0:W-:Y:S02]  /*35ca0*/  STL [R1+0x3300], R2 ;  /* 0x0033000201007387 */ /* 0x0001e40000100800 */
[----:B0-----:R-:W-:-:S05]  /*35cb0*/  LEA R2, P4, R29, R17, 0x1 ;  /* 0x000000111d027211 */ /* 0x001fca00078808ff */
[----:B------:R0:W-:Y:S04]  /*35cc0*/  STL [R1+0x3304], R2 ;  /* 0x0033040201007387 */ /* 0x0001e80000100800 */
[----:B0-----:R-:W2:Y:S01]  /*35cd0*/  LDL.LU R2, [R1+0x3c18] ;  /* 0x003c180001027983 */ /* 0x001ea20000300800 */
[----:B------:R-:W-:-:S05]  /*35ce0*/  LEA.HI.X.SX32 R22, R22, R0, 0x1, P5 ;  /* 0x0000000016167211 */ /* 0x000fca00028f0eff */
[----:B------:R2:W-:Y:S02]  /*35cf0*/  STL [R1+0x32f8], R22 ;  /* 0x0032f81601007387 */ /* 0x0005e40000100800 */
[----:B--2---:R-:W-:-:S05]  /*35d00*/  LEA R22, P5, R2, R17, 0x1 ;  /* 0x0000001102167211 */ /* 0x004fca00078a08ff */
[----:B------:R0:W-:Y:S02]  /*35d10*/  STL [R1+0x32fc], R22 ;  /* 0x0032fc1601007387 */ /* 0x0001e40000100800 */
[----:B0-----:R-:W-:Y:S01]  /*35d20*/  LEA.HI.X.SX32 R22, R23, R0, 0x1, P6 ;  /* 0x0000000017167211 */ /* 0x001fe200030f0eff */
[----:B-----5:R-:W-:-:S04]  /*35d30*/  LEA R23, P6, R3, R17, 0x1 ;  /* 0x0000001103177211 */ /* 0x020fc800078c08ff */
[----:B------:R0:W-:Y:S01]  /*35d40*/  STL [R1+0x32f0], R22 ;  /* 0x0032f01601007387 */ /* 0x0001e20000100800 */
[----:B------:R1:W-:Y:S01]  /*35d50*/  STL [R1+0x32f4], R23 ;  /* 0x0032f41701007387 */ /* 0x0003e20000100800 */
[-C--:B0-----:R-:W-:Y:S01]  /*35d60*/  LEA.HI.X.SX32 R22, R24, R0.reuse, 0x1, P0 ;  /* 0x0000000018167211 */ /* 0x081fe200000f0eff */
[----:B-1----:R-:W-:Y:S01]  /*35d70*/  LEA R23, P0, R4, R17, 0x1 ;  /* 0x0000001104177211 */ /* 0x002fe200078008ff */
[----:B------:R-:W-:-:S03]  /*35d80*/  LEA.HI.X.SX32 R24, R25, R0, 0x1, P1 ;  /* 0x0000000019187211 */ /* 0x000fc600008f0eff */
[----:B------:R4:W-:Y:S01]  /*35d90*/  STL [R1+0x32e8], R22 ;  /* 0x0032e81601007387 */ /* 0x0009e20000100800 */
[----:B------:R0:W-:Y:S02]  /*35da0*/  STL [R1+0x32ec], R23 ;  /* 0x0032ec1701007387 */ /* 0x0001e40000100800 */
[----:B------:R3:W-:Y:S01]  /*35db0*/  STL [R1+0x32e0], R24 ;  /* 0x0032e01801007387 */ /* 0x0007e20000100800 */
[-C--:B----4-:R-:W-:Y:S02]  /*35dc0*/  LEA R22, P1, R5, R17.reuse, 0x1 ;  /* 0x0000001105167211 */ /* 0x090fe400078208ff */
[-C--:B0-----:R-:W-:Y:S01]  /*35dd0*/  LEA.HI.X.SX32 R23, R26, R0.reuse, 0x1, P2 ;  /* 0x000000001a177211 */ /* 0x081fe200010f0eff */
[-C--:B---3--:R-:W-:Y:S02]  /*35de0*/  LEA R24, P2, R6, R17.reuse, 0x1 ;  /* 0x0000001106187211 */ /* 0x088fe400078408ff */
[----:B------:R0:W-:Y:S02]  /*35df0*/  STL [R1+0x32e4], R22 ;  /* 0x0032e41601007387 */ /* 0x0001e40000100800 */
[----:B------:R1:W-:Y:S02]  /*35e00*/  STL [R1+0x32d8], R23 ;  /* 0x0032d81701007387 */ /* 0x0003e40000100800 */
[----:B------:R2:W-:Y:S01]  /*35e10*/  STL [R1+0x32dc], R24 ;  /* 0x0032dc1801007387 */ /* 0x0005e20000100800 */
[-C--:B0-----:R-:W-:Y:S01]  /*35e20*/  LEA.HI.X.SX32 R22, R27, R0.reuse, 0x1, P3 ;  /* 0x000000001b167211 */ /* 0x081fe200018f0eff */
[----:B-1----:R-:W-:Y:S01]  /*35e30*/  LEA R23, P3, R7, R17, 0x1 ;  /* 0x0000001107177211 */ /* 0x002fe200078608ff */
[----:B--2---:R-:W-:-:S03]  /*35e40*/  LEA.HI.X.SX32 R24, R29, R0, 0x1, P4 ;  /* 0x000000001d187211 */ /* 0x004fc600020f0eff */
[----:B------:R0:W-:Y:S04]  /*35e50*/  STL [R1+0x32d0], R22 ;  /* 0x0032d01601007387 */ /* 0x0001e80000100800 */
[----:B0-----:R-:W2:Y:S01]  /*35e60*/  LDL.LU R22, [R1+0x3f4] ;  /* 0x0003f40001167983 */ /* 0x001ea20000300800 */
[----:B------:R0:W-:Y:S02]  /*35e70*/  STL [R1+0x32d4], R23 ;  /* 0x0032d41701007387 */ /* 0x0001e40000100800 */
[----:B------:R1:W-:Y:S01]  /*35e80*/  STL [R1+0x32c8], R24 ;  /* 0x0032c81801007387 */ /* 0x0003e20000100800 */
[-C--:B0-----:R-:W-:Y:S02]  /*35e90*/  LEA R23, P4, R8, R17.reuse, 0x1 ;  /* 0x0000001108177211 */ /* 0x081fe400078808ff */
[----:B-1----:R-:W-:Y:S01]  /*35ea0*/  LEA.HI.X.SX32 R24, R2, R0, 0x1, P5 ;  /* 0x0000000002187211 */ /* 0x002fe200028f0eff */
[----:B------:R-:W-:-:S02]  /*35eb0*/  LEA R2, P5, R9, R17, 0x1 ;  /* 0x0000001109027211 */ /* 0x000fc400078a08ff */
[----:B------:R0:W-:Y:S02]  /*35ec0*/  STL [R1+0x32cc], R23 ;  /* 0x0032cc1701007387 */ /* 0x0001e40000100800 */
[----:B------:R-:W-:Y:S01]  /*35ed0*/  STL [R1+0x32c0], R24 ;  /* 0x0032c01801007387 */ /* 0x000fe20000100800 */
[-C--:B0-----:R-:W-:Y:S02]  /*35ee0*/  LEA.HI.X.SX32 R23, R3, R0.reuse, 0x1, P6 ;  /* 0x0000000003177211 */ /* 0x081fe400030f0eff */
[----:B------:R-:W3:Y:S01]  /*35ef0*/  LDL.LU R3, [R1+0x41c] ;  /* 0x00041c0001037983 */ /* 0x000ee20000300800 */
[----:B------:R0:W-:Y:S02]  /*35f00*/  STL [R1+0x32c4], R2 ;  /* 0x0032c40201007387 */ /* 0x0001e40000100800 */
[----:B------:R1:W-:Y:S01]  /*35f10*/  STL [R1+0x32b8], R23 ;  /* 0x0032b81701007387 */ /* 0x0003e20000100800 */
[----:B------:R-:W-:Y:S02]  /*35f20*/  LEA.HI.X.SX32 R5, R5, R0, 0x1, P1 ;  /* 0x0000000005057211 */ /* 0x000fe400008f0eff */
[----:B0-----:R-:W-:-:S02]  /*35f30*/  LEA R2, P6, R10, R17, 0x1 ;  /* 0x000000110a027211 */ /* 0x001fc400078c08ff */
[-C--:B-1----:R-:W-:Y:S01]  /*35f40*/  LEA.HI.X.SX32 R23, R4, R0.reuse, 0x1, P0 ;  /* 0x0000000004177211 */ /* 0x082fe200000f0eff */
[-C--:B------:R-:W-:Y:S01]  /*35f50*/  LEA R24, P0, R11, R17.reuse, 0x1 ;  /* 0x000000110b187211 */ /* 0x080fe200078008ff */
[----:B------:R-:W4:Y:S01]  /*35f60*/  LDL.LU R4, [R1+0x40c] ;  /* 0x00040c0001047983 */ /* 0x000f220000300800 */
[----:B------:R0:W-:Y:S01]  /*35f70*/  STL [R1+0x32bc], R2 ;  /* 0x0032bc0201007387 */ /* 0x0001e20000100800 */
[-C--:B------:R-:W-:Y:S02]  /*35f80*/  LEA R25, P1, R12, R17.reuse, 0x1 ;  /* 0x000000110c197211 */ /* 0x080fe400078208ff */
[----:B0-----:R-:W5:Y:S01]  /*35f90*/  LDL.LU R2, [R1+0x434] ;  /* 0x0004340001027983 */ /* 0x001f620000300800 */
[----:B------:R0:W-:Y:S03]  /*35fa0*/  STL [R1+0x32b0], R23 ;  /* 0x0032b01701007387 */ /* 0x0001e60000100800 */
[----:B0-----:R-:W5:Y:S01]  /*35fb0*/  LDL.LU R23, [R1+0x444] ;  /* 0x0004440001177983 */ /* 0x001f620000300800 */
[----:B------:R0:W-:Y:S02]  /*35fc0*/  STL [R1+0x32b4], R24 ;  /* 0x0032b41801007387 */ /* 0x0001e40000100800 */
[----:B------:R1:W-:Y:S02]  /*35fd0*/  STL [R1+0x32a8], R5 ;  /* 0x0032a80501007387 */ /* 0x0003e40000100800 */
[----:B------:R-:W-:Y:S01]  /*35fe0*/  STL [R1+0x32ac], R25 ;  /* 0x0032ac1901007387 */ /* 0x000fe20000100800 */
[-C--:B0-----:R-:W-:Y:S01]  /*35ff0*/  LEA.HI.X.SX32 R24, R6, R0.reuse, 0x1, P2 ;  /* 0x0000000006187211 */ /* 0x081fe200010f0eff */
[----:B-1----:R-:W-:Y:S01]  /*36000*/  LEA R5, P2, R13, R17, 0x1 ;  /* 0x000000110d057211 */ /* 0x002fe200078408ff */
[----:B------:R-:W-:-:S03]  /*36010*/  LEA.HI.X.SX32 R6, R7, R0, 0x1, P3 ;  /* 0x0000000007067211 */ /* 0x000fc600018f0eff */
[----:B------:R0:W-:Y:S04]  /*36020*/  STL [R1+0x32a0], R24 ;  /* 0x0032a01801007387 */ /* 0x0001e80000100800 */
[----:B0-----:R-:W5:Y:S01]  /*36030*/  LDL.LU R24, [R1+0x470] ;  /* 0x0004700001187983 */ /* 0x001f620000300800 */
[----:B------:R0:W-:Y:S02]  /*36040*/  STL [R1+0x32a4], R5 ;  /* 0x0032a40501007387 */ /* 0x0001e40000100800 */
[----:B------:R1:W-:Y:S02]  /*36050*/  STL [R1+0x3298], R6 ;  /* 0x0032980601007387 */ /* 0x0003e40000100800 */
[----:B------:R-:W5:Y:S01]  /*36060*/  LDL.LU R25, [R1+0x484] ;  /* 0x0004840001197983 */ /* 0x000f620000300800 */
[----:B0-----:R-:W-:-:S02]  /*36070*/  LEA R5, P3, R14, R17, 0x1 ;  /* 0x000000110e057211 */ /* 0x001fc400078608ff */
[-C--:B-1----:R-:W-:Y:S02]  /*36080*/  LEA.HI.X.SX32 R6, R8, R0.reuse, 0x1, P4 ;  /* 0x0000000008067211 */ /* 0x082fe400020f0eff */
[----:B------:R-:W-:Y:S01]  /*36090*/  LEA.HI.X.SX32 R7, R9, R0, 0x1, P5 ;  /* 0x0000000009077211 */ /* 0x000fe200028f0eff */
[----:B------:R0:W-:Y:S02]  /*360a0*/  STL [R1+0x329c], R5 ;  /* 0x00329c0501007387 */ /* 0x0001e40000100800 */
[----:B------:R1:W-:Y:S01]  /*360b0*/  STL [R1+0x3290], R6 ;  /* 0x0032900601007387 */ /* 0x0003e20000100800 */
[-C--:B0-----:R-:W-:Y:S02]  /*360c0*/  LEA R5, P4, R15, R17.reuse, 0x1 ;  /* 0x000000110f057211 */ /* 0x081fe400078808ff */
[----:B-1----:R-:W-:-:S03]  /*360d0*/  LEA R6, P5, R16, R17, 0x1 ;  /* 0x0000001110067211 */ /* 0x002fc600078a08ff */
[----:B------:R0:W-:Y:S01]  /*360e0*/  STL [R1+0x3294], R5 ;  /* 0x0032940501007387 */ /* 0x0001e20000100800 */
[----:B------:R-:W-:Y:S01]  /*360f0*/  STL [R1+0x3288], R7 ;  /* 0x0032880701007387 */ /* 0x000fe20000100800 */
[-C--:B0-----:R-:W-:Y:S02]  /*36100*/  LEA.HI.X.SX32 R5, R10, R0.reuse, 0x1, P6 ;  /* 0x000000000a057211 */ /* 0x081fe400030f0eff */
[----:B------:R-:W5:Y:S01]  /*36110*/  LDL.LU R10, [R1+0x49c] ;  /* 0x00049c00010a7983 */ /* 0x000f620000300800 */
[----:B------:R-:W-:Y:S02]  /*36120*/  STL [R1+0x328c], R6 ;  /* 0x00328c0601007387 */ /* 0x000fe40000100800 */
[----:B------:R-:W5:Y:S02]  /*36130*/  LDL.LU R26, [R1+0x4b0] ;  /* 0x0004b000011a7983 */ /* 0x000f640000300800 */
[----:B------:R0:W-:Y:S02]  /*36140*/  STL [R1+0x3280], R5 ;  /* 0x0032800501007387 */ /* 0x0001e40000100800 */
[----:B0-----:R-:W-:-:S02]  /*36150*/  LEA.HI.X.SX32 R5, R11, R0, 0x1, P0 ;  /* 0x000000000b057211 */ /* 0x001fc400000f0eff */
[----:B------:R-:W5:Y:S01]  /*36160*/  LDL.LU R11, [R1+0x45c] ;  /* 0x00045c00010b7983 */ /* 0x000f620000300800 */
[----:B------:R-:W-:-:S05]  /*36170*/  LEA R6, P6, R28, R17, 0x1 ;  /* 0x000000111c067211 */ /* 0x000fca00078c08ff */
[----:B------:R-:W-:Y:S01]  /*36180*/  STL [R1+0x3284], R6 ;  /* 0x0032840601007387 */ /* 0x000fe20000100800 */
[----:B------:R-:W5:Y:S02]  /*36190*/  LDL.LU R27, [R1+0x4c4] ;  /* 0x0004c400011b7983 */ /* 0x000f640000300800 */
[----:B------:R0:W-:Y:S02]  /*361a0*/  STL [R1+0x3278], R5 ;  /* 0x0032780501007387 */ /* 0x0001e40000100800 */
[----:B------:R-:W5:Y:S01]  /*361b0*/  LDL.LU R9, [R1+0x4dc] ;  /* 0x0004dc0001097983 */ /* 0x000f620000300800 */
[----:B0-----:R-:W-:Y:S02]  /*361c0*/  LEA.HI.X.SX32 R5, R12, R0, 0x1, P1 ;  /* 0x000000000c057211 */ /* 0x001fe400008f0eff */
[----:B--2---:R-:W-:-:S05]  /*361d0*/  LEA R6, P0, R22, R17, 0x1 ;  /* 0x0000001116067211 */ /* 0x004fca00078008ff */
[----:B------:R-:W-:Y:S01]  /*361e0*/  STL [R1+0x327c], R6 ;  /* 0x00327c0601007387 */ /* 0x000fe20000100800 */
[----:B------:R0:W-:Y:S02]  /*361f0*/  STL [R1+0x3270], R5 ;  /* 0x0032700501007387 */ /* 0x0001e40000100800 */
[----:B------:R-:W2:Y:S01]  /*36200*/  LDL.LU R29, [R1+0x4ec] ;  /* 0x0004ec00011d7983 */ /* 0x000ea20000300800 */
[-C--:B0-----:R-:W-:Y:S01]  /*36210*/  LEA.HI.X.SX32 R5, R13, R0.reuse, 0x1, P2 ;  /* 0x000000000d057211 */ /* 0x081fe200010f0eff */
[----:B------:R-:W-:Y:S01]  /*36220*/  LEA.HI.X.SX32 R13, R28, R0, 0x1, P6 ;  /* 0x000000001c0d7211 */ /* 0x000fe200030f0eff */
[----:B----4-:R-:W-:-:S05]  /*36230*/  LEA R6, P1, R4, R17, 0x1 ;  /* 0x0000001104067211 */ /* 0x010fca00078208ff */
[----:B------:R3:W-:Y:S01]  /*36240*/  STL [R1+0x3274], R6 ;  /* 0x0032740601007387 */ /* 0x0007e20000100800 */
[----:B------:R0:W-:Y:S02]  /*36250*/  STL [R1+0x3268], R5 ;  /* 0x0032680501007387 */ /* 0x0001e40000100800 */
[----:B------:R-:W4:Y:S01]  /*36260*/  LDL.LU R8, [R1+0x504] ;  /* 0x0005040001087983 */ /* 0x000f220000300800 */
[----:B---3--:R-:W-:Y:S02]  /*36270*/  LEA R6, P2, R3, R17, 0x1 ;  /* 0x0000001103067211 */ /* 0x008fe400078408ff */
[----:B0-----:R-:W-:-:S03]  /*36280*/  LEA.HI.X.SX32 R5, R14, R0, 0x1, P3 ;  /* 0x000000000e057211 */ /* 0x001fc600018f0eff */
[----:B------:R5:W-:Y:S02]  /*36290*/  STL [R1+0x326c], R6 ;  /* 0x00326c0601007387 */ /* 0x000be40000100800 */
[----:B------:R0:W-:Y:S02]  /*362a0*/  STL [R1+0x3260], R5 ;  /* 0x0032600501007387 */ /* 0x0001e40000100800 */
[----:B------:R-:W3:Y:S01]  /*362b0*/  LDL.LU R7, [R1+0x514] ;  /* 0x0005140001077983 */ /* 0x000ee20000300800 */
[-C--:B-----5:R-:W-:Y:S02]  /*362c0*/  LEA R6, P3, R2, R17.reuse, 0x1 ;  /* 0x0000001102067211 */ /* 0x0a0fe400078608ff */
[-C--:B0-----:R-:W-:Y:S01]  /*362d0*/  LEA.HI.X.SX32 R5, R15, R0.reuse, 0x1, P4 ;  /* 0x000000000f057211 */ /* 0x081fe200020f0eff */
[-C--:B------:R-:W-:Y:S02]  /*362e0*/  LEA R12, P4, R23, R17.reuse, 0x1 ;  /* 0x00000011170c7211 */ /* 0x080fe400078808ff */
[----:B------:R0:W-:Y:S02]  /*362f0*/  STL [R1+0x3264], R6 ;  /* 0x0032640601007387 */ /* 0x0001e40000100800 */
[----:B------:R1:W-:Y:S02]  /*36300*/  STL [R1+0x3258], R5 ;  /* 0x0032580501007387 */ /* 0x0003e40000100800 */
[----:B0-----:R-:W5:Y:S01]  /*36310*/  LDL.LU R6, [R1+0x52c] ;  /* 0x00052c0001067983 */ /* 0x001f620000300800 */
[----:B-1----:R-:W-:Y:S01]  /*36320*/  LEA.HI.X.SX32 R5, R16, R0, 0x1, P5 ;  /* 0x0000000010057211 */ /* 0x002fe200028f0eff */
[----:B------:R-:W-:Y:S04]  /*36330*/  STL [R1+0x325c], R12 ;  /* 0x00325c0c01007387 */ /* 0x000fe80000100800 */
[----:B------:R0:W-:Y:S04]  /*36340*/  STL [R1+0x3250], R5 ;  /* 0x0032500501007387 */ /* 0x0001e80000100800 */
[----:B0-----:R-:W5:Y:S01]  /*36350*/  LDL.LU R5, [R1+0x540] ;  /* 0x0005400001057983 */ /* 0x001f620000300800 */
[----:B------:R-:W-:-:S05]  /*36360*/  LEA R12, P5, R11, R17, 0x1 ;  /* 0x000000110b0c7211 */ /* 0x000fca00078a08ff */
[----:B------:R0:W-:Y:S01]  /*36370*/  STL [R1+0x3254], R12 ;  /* 0x0032540c01007387 */ /* 0x0001e20000100800 */
[----:B------:R1:W-:Y:S01]  /*36380*/  STL [R1+0x240c], R13 ;  /* 0x00240c0d01007387 */ /* 0x0003e20000100800 */
[-C--:B0-----:R-:W-:Y:S02]  /*36390*/  LEA R12, P6, R24, R17.reuse, 0x1 ;  /* 0x00000011180c7211 */ /* 0x081fe400078c08ff */
[----:B-1----:R-:W-:Y:S02]  /*363a0*/  LEA.HI.X.SX32 R13, R22, R0, 0x1, P0 ;  /* 0x00000000160d7211 */ /* 0x002fe400000f0eff */
[----:B------:R-:W5:Y:S01]  /*363b0*/  LDL.LU R22, [R1+0x3c14] ;  /* 0x003c140001167983 */ /* 0x000f620000300800 */
[----:B------:R0:W-:Y:S03]  /*363c0*/  STL [R1+0x242c], R12 ;  /* 0x00242c0c01007387 */ /* 0x0001e60000100800 */
[----:B0-----:R-:W5:Y:S01]  /*363d0*/  LDL.LU R12, [R1+0x554] ;  /* 0x00055400010c7983 */ /* 0x001f620000300800 */
[----:B------:R0:W-:Y:S01]  /*363e0*/  STL [R1+0x2410], R13 ;  /* 0x0024100d01007387 */ /* 0x0001e20000100800 */
[----:B------:R-:W-:-:S02]  /*363f0*/  LEA R14, P0, R25, R17, 0x1 ;  /* 0x00000011190e7211 */ /* 0x000fc400078008ff */
[-C--:B0-----:R-:W-:Y:S02]  /*36400*/  LEA.HI.X.SX32 R13, R4, R0.reuse, 0x1, P1 ;  /* 0x00000000040d7211 */ /* 0x081fe400008f0eff */
[----:B------:R-:W5:Y:S01]  /*36410*/  LDL.LU R4, [R1+0x56c] ;  /* 0x00056c0001047983 */ /* 0x000f620000300800 */
[----:B------:R0:W-:Y:S02]  /*36420*/  STL [R1+0x2434], R14 ;  /* 0x0024340e01007387 */ /* 0x0001e40000100800 */
[----:B------:R1:W-:Y:S01]  /*36430*/  STL [R1+0x2414], R13 ;  /* 0x0024140d01007387 */ /* 0x0003e20000100800 */
[----:B0-----:R-:W-:Y:S02]  /*36440*/  LEA R14, P1, R10, R17, 0x1 ;  /* 0x000000110a0e7211 */ /* 0x001fe400078208ff */
[-C--:B-1----:R-:W-:Y:S02]  /*36450*/  LEA.HI.X.SX32 R13, R3, R0.reuse, 0x1, P2 ;  /* 0x00000000030d7211 */ /* 0x082fe400010f0eff */
[----:B------:R-:W5:Y:S01]  /*36460*/  LDL.LU R3, [R1+0x580] ;  /* 0x0005800001037983 */ /* 0x000f620000300800 */
[----:B------:R-:W-:Y:S02]  /*36470*/  STL [R1+0x243c], R14 ;  /* 0x00243c0e01007387 */ /* 0x000fe40000100800 */
[----:B------:R0:W-:Y:S02]  /*36480*/  STL [R1+0x2418], R13 ;  /* 0x0024180d01007387 */ /* 0x0001e40000100800 */
[----:B0-----:R-:W-:-:S02]  /*36490*/  LEA.HI.X.SX32 R13, R2, R0, 0x1, P3 ;  /* 0x00000000020d7211 */ /* 0x001fc400018f0eff */
[----:B------:R-:W5:Y:S01]  /*364a0*/  LDL.LU R2, [R1+0x594] ;  /* 0x0005940001027983 */ /* 0x000f620000300800 */
[----:B------:R-:W-:-:S05]  /*364b0*/  LEA R14, P2, R26, R17, 0x1 ;  /* 0x000000111a0e7211 */ /* 0x000fca00078408ff */
[----:B------:R-:W-:Y:S01]  /*364c0*/  STL [R1+0x2444], R14 ;  /* 0x0024440e01007387 */ /* 0x000fe20000100800 */
[----:B------:R0:W-:Y:S02]  /*364d0*/  STL [R1+0x241c], R13 ;  /* 0x00241c0d01007387 */ /* 0x0001e40000100800 */
[----:B0-----:R-:W-:Y:S02]  /*364e0*/  LEA.HI.X.SX32 R13, R23, R0, 0x1, P4 ;  /* 0x00000000170d7211 */ /* 0x001fe400020f0eff */
[----:B------:R-:W5:Y:S01]  /*364f0*/  LDL.LU R23, [R1+0x5ac] ;  /* 0x0005ac0001177983 */ /* 0x000f620000300800 */
[----:B------:R-:W-:-:S05]  /*36500*/  LEA R14, P3, R27, R17, 0x1 ;  /* 0x000000111b0e7211 */ /* 0x000fca00078608ff */
[----:B------:R0:W-:Y:S01]  /*36510*/  STL [R1+0x244c], R14 ;  /* 0x00244c0e01007387 */ /* 0x0001e20000100800 */
        /* <DEDUP_REMOVED lines=8> */
[----:B--2---:R-:W-:-:S05]  /*365a0*/  LEA R14, P5, R29, R17, 0x1 ;  /* 0x000000111d0e7211 */ /* 0x004fca00078a08ff */
[----:B------:R-:W-:Y:S01]  /*365b0*/  STL [R1+0x245c], R14 ;  /* 0x00245c0e01007387 */ /* 0x000fe20000100800 */
[----:B------:R0:W-:Y:S02]  /*365c0*/  STL [R1+0x2428], R13 ;  /* 0x0024280d01007387 */ /* 0x0001e40000100800 */
[----:B0-----:R-:W-:Y:S02]  /*365d0*/  LEA.HI.X.SX32 R13, R25, R0, 0x1, P0 ;  /* 0x00000000190d7211 */ /* 0x001fe400000f0eff */
[----:B------:R-:W2:Y:S01]  /*365e0*/  LDL.LU R25, [R1+0x5e4] ;  /* 0x0005e40001197983 */ /* 0x000ea20000300800 */
[----:B----4-:R-:W-:-:S05]  /*365f0*/  LEA R14, P6, R8, R17, 0x1 ;  /* 0x00000011080e7211 */ /* 0x010fca00078c08ff */
[----:B------:R3:W-:Y:S01]  /*36600*/  STL [R1+0x2464], R14 ;  /* 0x0024640e01007387 */ /* 0x0007e20000100800 */
[----:B------:R0:W-:Y:S01]  /*36610*/  STL [R1+0x2430], R13 ;  /* 0x0024300d01007387 */ /* 0x0001e20000100800 */
[----:B---3--:R-:W-:Y:S02]  /*36620*/  LEA R14, P0, R7, R17, 0x1 ;  /* 0x00000011070e7211 */ /* 0x008fe400078008ff */
[-C--:B0-----:R-:W-:Y:S02]  /*36630*/  LEA.HI.X.SX32 R13, R10, R0.reuse, 0x1, P1 ;  /* 0x000000000a0d7211 */ /* 0x081fe400008f0eff */
[----:B------:R-:W3:Y:S01]  /*36640*/  LDL.LU R10, [R1+0x5fc] ;  /* 0x0005fc00010a7983 */ /* 0x000ee20000300800 */
[----:B------:R-:W-:Y:S02]  /*36650*/  STL [R1+0x246c], R14 ;  /* 0x00246c0e01007387 */ /* 0x000fe40000100800 */
[----:B------:R0:W-:Y:S02]  /*36660*/  STL [R1+0x2438], R13 ;  /* 0x0024380d01007387 */ /* 0x0001e40000100800 */
[----:B0-----:R-:W-:-:S02]  /*36670*/  LEA.HI.X.SX32 R13, R26, R0, 0x1, P2 ;  /* 0x000000001a0d7211 */ /* 0x001fc400010f0eff */
[----:B------:R-:W4:Y:S01]  /*36680*/  LDL.LU R26, [R1+0x610] ;  /* 0x00061000011a7983 */ /* 0x000f220000300800 */
[----:B-----5:R-:W-:-:S05]  /*36690*/  LEA R14, P1, R6, R17, 0x1 ;  /* 0x00000011060e7211 */ /* 0x020fca00078208ff */
        /* <DEDUP_REMOVED lines=17> */
[-C--:B0-----:R-:W-:Y:S02]  /*367b0*/  LEA R14, P5, R3, R17.reuse, 0x1 ;  /* 0x00000011030e7211 */ /* 0x081fe400078a08ff */
[----:B-1----:R-:W-:Y:S02]  /*367c0*/  LEA.HI.X.SX32 R13, R8, R0, 0x1, P6 ;  /* 0x00000000080d7211 */ /* 0x002fe400030f0eff */
[----:B------:R-:W5:Y:S01]  /*367d0*/  LDL.LU R8, [R1+0x664] ;  /* 0x0006640001087983 */ /* 0x000f620000300800 */
[----:B------:R0:W-:Y:S02]  /*367e0*/  STL [R1+0x2494], R14 ;  /* 0x0024940e01007387 */ /* 0x0001e40000100800 */
[----:B------:R1:W-:Y:S01]  /*367f0*/  STL [R1+0x2460], R13 ;  /* 0x0024600d01007387 */ /* 0x0003e20000100800 */
[----:B0-----:R-:W-:-:S02]  /*36800*/  LEA R14, P6, R2, R17, 0x1 ;  /* 0x00000011020e7211 */ /* 0x001fc400078c08ff */
[-C--:B-1----:R-:W-:Y:S02]  /*36810*/  LEA.HI.X.SX32 R13, R7, R0.reuse, 0x1, P0 ;  /* 0x00000000070d7211 */ /* 0x082fe400000f0eff */
[----:B------:R-:W5:Y:S01]  /*36820*/  LDL.LU R7, [R1+0x67c] ;  /* 0x00067c0001077983 */ /* 0x000f620000300800 */
[----:B------:R-:W-:Y:S02]  /*36830*/  STL [R1+0x249c], R14 ;  /* 0x00249c0e01007387 */ /* 0x000fe40000100800 */
[----:B------:R0:W-:Y:S02]  /*36840*/  STL [R1+0x2468], R13 ;  /* 0x0024680d01007387 */ /* 0x0001e40000100800 */
[----:B0-----:R-:W-:Y:S02]  /*36850*/  LEA.HI.X.SX32 R13, R6, R0, 0x1, P1 ;  /* 0x00000000060d7211 */ /* 0x001fe400008f0eff */
        /* <DEDUP_REMOVED lines=21> */
[----:B---3--:R-:W-:-:S05]  /*369b0*/  LEA R14, P4, R10, R17, 0x1 ;  /* 0x000000110a0e7211 */ /* 0x008fca00078808ff */
[----:B------:R4:W-:Y:S01]  /*369c0*/  STL [R1+0x24c4], R14 ;  /* 0x0024c40e01007387 */ /* 0x0009e20000100800 */
[----:B------:R0:W-:Y:S01]  /*369d0*/  STL [R1+0x2490], R13 ;  /* 0x0024900d01007387 */ /* 0x0001e20000100800 */
[----:B----4-:R-:W-:Y:S02]  /*369e0*/  LEA R14, P5, R26, R17, 0x1 ;  /* 0x000000111a0e7211 */ /* 0x010fe400078a08ff */
        /* <DEDUP_REMOVED lines=1767> */
[----:B------:R0:W-:Y:S02]  /*3d860*/  STL [R1+0x2fd4], R14 ;  /* 0x002fd40e01007387 */ /* 0x0001e40000100800 */
[----:B------:R1:W-:Y:S01]  /*3d870*/  STL [R1+0x2fa0], R13 ;  /* 0x002fa00d01007387 */ /* 0x0003e20000100800 */
[----:B------:R-:W-:-:S02]  /*3d880*/  LEA.HI.X.SX32 R12, R12, R0, 0x1, P3 ;  /* 0x000000000c0c7211 */ /* 0x000fc400018f0eff */
[-C--:B0-----:R-:W-:Y:S01]  /*3d890*/  LEA R14, P2, R24, R17.reuse, 0x1 ;  /* 0x00000011180e7211 */ /* 0x081fe200078408ff */
[----:B-1----:R-:W5:Y:S04]  /*3d8a0*/  LDL.LU R13, [R1+0x17c] ;  /* 0x00017c00010d7983 */ /* 0x002f680000300800 */
[----:B------:R-:W-:Y:S01]  /*3d8b0*/  STL [R1+0x2fdc], R14 ;  /* 0x002fdc0e01007387 */ /* 0x000fe20000100800 */
        /* <DEDUP_REMOVED lines=18> */
[-C--:B------:R-:W-:Y:S02]  /*3d9e0*/  LEA.HI.X.SX32 R11, R11, R0.reuse, 0x1, P1 ;  /* 0x000000000b0b7211 */ /* 0x080fe400008f0eff */
[----:B------:R-:W-:Y:S02]  /*3d9f0*/  LEA.HI.X.SX32 R10, R10, R0, 0x1, P4 ;  /* 0x000000000a0a7211 */ /* 0x000fe400020f0eff */
[----:B--2---:R-:W-:-:S05]  /*3da00*/  LEA R14, P6, R27, R17, 0x1 ;  /* 0x000000111b0e7211 */ /* 0x004fca00078c08ff */
[----:B------:R-:W-:Y:S01]  /*3da10*/  STL [R1+0x2ffc], R14 ;  /* 0x002ffc0e01007387 */ /* 0x000fe20000100800 */
[----:B------:R0:W-:Y:S03]  /*3da20*/  STL [R1+0x2fc8], R12 ;  /* 0x002fc80c01007387 */ /* 0x0001e60000100800 */
[----:B0-----:R-:W2:Y:S01]  /*3da30*/  LDL.LU R12, [R1+0x168] ;  /* 0x00016800010c7983 */ /* 0x001ea20000300800 */
        /* <DEDUP_REMOVED lines=14> */
[----:B-1----:R-:W5:Y:S04]  /*3db20*/  LDL.LU R11, [R1+0x15c] ;  /* 0x00015c00010b7983 */ /* 0x002f680000300800 */
[----:B------:R-:W-:Y:S01]  /*3db30*/  STL [R1+0x301c], R14 ;  /* 0x00301c0e01007387 */ /* 0x000fe20000100800 */
[----:B------:R0:W-:Y:S02]  /*3db40*/  STL [R1+0x2fe8], R10 ;  /* 0x002fe80a01007387 */ /* 0x0001e40000100800 */
[----:B0-----:R-:W-:-:S02]  /*3db50*/  LEA.HI.X.SX32 R10, R26, R0, 0x1, P5 ;  /* 0x000000001a0a7211 */ /* 0x001fc400028f0eff */
[----:B------:R-:W5:Y:S01]  /*3db60*/  LDL.LU R26, [R1+0x158] ;  /* 0x00015800011a7983 */ /* 0x000f620000300800 */
[----:B------:R-:W-:-:S05]  /*3db70*/  LEA R14, P4, R6, R17, 0x1 ;  /* 0x00000011060e7211 */ /* 0x000fca00078808ff */
[----:B------:R-:W-:Y:S01]  /*3db80*/  STL [R1+0x3024], R14 ;  /* 0x0030240e01007387 */ /* 0x000fe20000100800 */
[----:B------:R0:W-:Y:S02]  /*3db90*/  STL [R1+0x2ff0], R10 ;  /* 0x002ff00a01007387 */ /* 0x0001e40000100800 */
[-C--:B0-----:R-:W-:Y:S02]  /*3dba0*/  LEA.HI.X.SX32 R10, R27, R0.reuse, 0x1, P6 ;  /* 0x000000001b0a7211 */ /* 0x081fe400030f0eff */
[----:B------:R-:W5:Y:S01]  /*3dbb0*/  LDL.LU R27, [R1+0x154] ;  /* 0x00015400011b7983 */ /* 0x000f620000300800 */
[----:B------:R-:W-:Y:S02]  /*3dbc0*/  LEA R14, P5, R5, R17, 0x1 ;  /* 0x00000011050e7211 */ /* 0x000fe400078a08ff */
[----:B------:R-:W-:-:S03]  /*3dbd0*/  LEA.HI.X.SX32 R9, R9, R0, 0x1, P0 ;  /* 0x0000000009097211 */ /* 0x000fc600000f0eff */
[----:B------:R0:W-:Y:S01]  /*3dbe0*/  STL [R1+0x302c], R14 ;  /* 0x00302c0e01007387 */ /* 0x0001e20000100800 */
[----:B------:R1:W-:Y:S01]  /*3dbf0*/  STL [R1+0x2ff8], R10 ;  /* 0x002ff80a01007387 */ /* 0x0003e20000100800 */
[----:B0-----:R-:W-:Y:S02]  /*3dc00*/  LEA R14, P6, R13, R17, 0x1 ;  /* 0x000000110d0e7211 */ /* 0x001fe400078c08ff */
[----:B-1----:R-:W5:Y:S04]  /*3dc10*/  LDL.LU R10, [R1+0x150] ;  /* 0x00015000010a7983 */ /* 0x002f680000300800 */
[----:B------:R-:W-:Y:S01]  /*3dc20*/  STL [R1+0x3034], R14 ;  /* 0x0030340e01007387 */ /* 0x000fe20000100800 */
[----:B------:R0:W-:Y:S02]  /*3dc30*/  STL [R1+0x3000], R9 ;  /* 0x0030000901007387 */ /* 0x0001e40000100800 */
[----:B0-----:R-:W-:-:S02]  /*3dc40*/  LEA.HI.X.SX32 R9, R29, R0, 0x1, P1 ;  /* 0x000000001d097211 */ /* 0x001fc400008f0eff */
[-C--:B------:R-:W-:Y:S01]  /*3dc50*/  LEA R14, P0, R4, R17.reuse, 0x1 ;  /* 0x00000011040e7211 */ /* 0x080fe200078008ff */
[----:B------:R-:W5:Y:S04]  /*3dc60*/  LDL.LU R29, [R1+0x14c] ;  /* 0x00014c00011d7983 */ /* 0x000f680000300800 */
[----:B------:R-:W-:Y:S01]  /*3dc70*/  STL [R1+0x303c], R14 ;  /* 0x00303c0e01007387 */ /* 0x000fe20000100800 */
[----:B------:R0:W-:Y:S01]  /*3dc80*/  STL [R1+0x3008], R9 ;  /* 0x0030080901007387 */ /* 0x0001e20000100800 */
[----:B------:R-:W-:Y:S02]  /*3dc90*/  LEA.HI.X.SX32 R15, R8, R0, 0x1, P2 ;  /* 0x00000000080f7211 */ /* 0x000fe400010f0eff */
[----:B0-----:R-:W5:Y:S01]  /*3dca0*/  LDL.LU R9, [R1+0x148] ;  /* 0x0001480001097983 */ /* 0x001f620000300800 */
[----:B------:R-:W-:-:S05]  /*3dcb0*/  LEA R14, P1, R3, R17, 0x1 ;  /* 0x00000011030e7211 */ /* 0x000fca00078208ff */
[----:B------:R0:W-:Y:S01]  /*3dcc0*/  STL [R1+0x3044], R14 ;  /* 0x0030440e01007387 */ /* 0x0001e20000100800 */
[----:B------:R-:W5:Y:S02]  /*3dcd0*/  LDL.LU R8, [R1+0x144] ;  /* 0x0001440001087983 */ /* 0x000f640000300800 */
[----:B------:R1:W-:Y:S01]  /*3dce0*/  STL [R1+0x3010], R15 ;  /* 0x0030100f01007387 */ /* 0x0003e20000100800 */
[----:B0-----:R-:W-:Y:S02]  /*3dcf0*/  LEA R14, P2, R2, R17, 0x1 ;  /* 0x00000011020e7211 */ /* 0x001fe400078408ff */
[----:B-1----:R-:W-:-:S03]  /*3dd00*/  LEA.HI.X.SX32 R15, R7, R0, 0x1, P3 ;  /* 0x00000000070f7211 */ /* 0x002fc600018f0eff */
[----:B------:R0:W-:Y:S01]  /*3dd10*/  STL [R1+0x304c], R14 ;  /* 0x00304c0e01007387 */ /* 0x0001e20000100800 */
[----:B------:R-:W5:Y:S02]  /*3dd20*/  LDL.LU R7, [R1+0x140] ;  /* 0x0001400001077983 */ /* 0x000f640000300800 */
[----:B------:R1:W-:Y:S01]  /*3dd30*/  STL [R1+0x3018], R15 ;  /* 0x0030180f01007387 */ /* 0x0003e20000100800 */
[----:B0-----:R-:W-:Y:S02]  /*3dd40*/  LEA R14, P3, R23, R17, 0x1 ;  /* 0x00000011170e7211 */ /* 0x001fe400078608ff */
[----:B-1----:R-:W-:-:S03]  /*3dd50*/  LEA.HI.X.SX32 R15, R6, R0, 0x1, P4 ;  /* 0x00000000060f7211 */ /* 0x002fc600020f0eff */
[----:B------:R-:W-:Y:S01]  /*3dd60*/  STL [R1+0x3054], R14 ;  /* 0x0030540e01007387 */ /* 0x000fe20000100800 */
[----:B------:R-:W5:Y:S02]  /*3dd70*/  LDL.LU R6, [R1+0x13c] ;  /* 0x00013c0001067983 */ /* 0x000f640000300800 */
[----:B------:R0:W-:Y:S02]  /*3dd80*/  STL [R1+0x3020], R15 ;  /* 0x0030200f01007387 */ /* 0x0001e40000100800 */
[----:B0-----:R-:W-:Y:S02]  /*3dd90*/  LEA.HI.X.SX32 R15, R5, R0, 0x1, P5 ;  /* 0x00000000050f7211 */ /* 0x001fe400028f0eff */
[----:B--2---:R-:W-:-:S05]  /*3dda0*/  LEA R14, P4, R12, R17, 0x1 ;  /* 0x000000110c0e7211 */ /* 0x004fca00078808ff */
[----:B------:R-:W-:Y:S01]  /*3ddb0*/  STL [R1+0x305c], R14 ;  /* 0x00305c0e01007387 */ /* 0x000fe20000100800 */
[----:B------:R-:W2:Y:S02]  /*3ddc0*/  LDL.LU R5, [R1+0x138] ;  /* 0x0001380001057983 */ /* 0x000ea40000300800 */
[----:B------:R0:W-:Y:S02]  /*3ddd0*/  STL [R1+0x3028], R15 ;  /* 0x0030280f01007387 */ /* 0x0001e40000100800 */
[-C--:B0-----:R-:W-:Y:S01]  /*3dde0*/  LEA.HI.X.SX32 R15, R13, R0.reuse, 0x1, P6 ;  /* 0x000000000d0f7211 */ /* 0x081fe200030f0eff */
[----:B------:R-:W-:Y:S01]  /*3ddf0*/  LEA.HI.X.SX32 R13, R4, R0, 0x1, P0 ;  /* 0x00000000040d7211 */ /* 0x000fe200000f0eff */
[----:B---3--:R-:W-:-:S05]  /*3de00*/  LEA R14, P5, R24, R17, 0x1 ;  /* 0x00000011180e7211 */ /* 0x008fca00078a08ff */
[----:B------:R4:W-:Y:S01]  /*3de10*/  STL [R1+0x3064], R14 ;  /* 0x0030640e01007387 */ /* 0x0009e20000100800 */
[----:B------:R-:W-:Y:S02]  /*3de20*/  STL [R1+0x3030], R15 ;  /* 0x0030300f01007387 */ /* 0x000fe40000100800 */
[----:B------:R-:W3:Y:S01]  /*3de30*/  LDL.LU R4, [R1+0x134] ;  /* 0x0001340001047983 */ /* 0x000ee20000300800 */
[----:B----4-:R-:W-:-:S05]  /*3de40*/  LEA R14, P6, R25, R17, 0x1 ;  /* 0x00000011190e7211 */ /* 0x010fca00078c08ff */
[----:B------:R-:W-:Y:S01]  /*3de50*/  STL [R1+0x306c], R14 ;  /* 0x00306c0e01007387 */ /* 0x000fe20000100800 */
[----:B------:R0:W-:Y:S02]  /*3de60*/  STL [R1+0x3038], R13 ;  /* 0x0030380d01007387 */ /* 0x0001e40000100800 */
[----:B0-----:R-:W-:Y:S02]  /*3de70*/  LEA.HI.X.SX32 R13, R3, R0, 0x1, P1 ;  /* 0x00000000030d7211 */ /* 0x001fe400008f0eff */
[----:B------:R-:W4:Y:S01]  /*3de80*/  LDL.LU R3, [R1+0x130] ;  /* 0x0001300001037983 */ /* 0x000f220000300800 */
[----:B-----5:R-:W-:-:S05]  /*3de90*/  LEA R14, P0, R11, R17, 0x1 ;  /* 0x000000110b0e7211 */ /* 0x020fca00078008ff */
[----:B------:R-:W-:Y:S01]  /*3dea0*/  STL [R1+0x3074], R14 ;  /* 0x0030740e01007387 */ /* 0x000fe20000100800 */
[----:B------:R0:W-:Y:S02]  /*3deb0*/  STL [R1+0x3040], R13 ;  /* 0x0030400d01007387 */ /* 0x0001e40000100800 */
[-C--:B0-----:R-:W-:Y:S02]  /*3dec0*/  LEA.HI.X.SX32 R13, R2, R0.reuse, 0x1, P2 ;  /* 0x00000000020d7211 */ /* 0x081fe400010f0eff */
[----:B------:R-:W-:Y:S01]  /*3ded0*/  LEA R14, P1, R26, R17, 0x1 ;  /* 0x000000111a0e7211 */ /* 0x000fe200078208ff */
[----:B------:R-:W5:Y:S04]  /*3dee0*/  LDL.LU R2, [R1+0x12c] ;  /* 0x00012c0001027983 */ /* 0x000f680000300800 */
[----:B------:R-:W-:Y:S01]  /*3def0*/  STL [R1+0x307c], R14 ;  /* 0x00307c0e01007387 */ /* 0x000fe20000100800 */
[----:B------:R0:W-:Y:S02]  /*3df00*/  STL [R1+0x3048], R13 ;  /* 0x0030480d01007387 */ /* 0x0001e40000100800 */
[----:B0-----:R-:W-:-:S02]  /*3df10*/  LEA.HI.X.SX32 R13, R23, R0, 0x1, P3 ;  /* 0x00000000170d7211 */ /* 0x001fc400018f0eff */
[----:B------:R-:W5:Y:S01]  /*3df20*/  LDL.LU R23, [R1+0x128] ;  /* 0x0001280001177983 */ /* 0x000f620000300800 */
[----:B------:R-:W-:-:S05]  /*3df30*/  LEA R14, P2, R27, R17, 0x1 ;  /* 0x000000111b0e7211 */ /* 0x000fca00078408ff */
[----:B------:R-:W-:Y:S01]  /*3df40*/  STL [R1+0x3084], R14 ;  /* 0x0030840e01007387 */ /* 0x000fe20000100800 */
[----:B------:R0:W-:Y:S03]  /*3df50*/  STL [R1+0x3050], R13 ;  /* 0x0030500d01007387 */ /* 0x0001e60000100800 */
[----:B0-----:R-:W5:Y:S01]  /*3df60*/  LDL.LU R13, [R1+0x124] ;  /* 0x00012400010d7983 */ /* 0x001f620000300800 */
[----:B------:R-:W-:Y:S02]  /*3df70*/  LEA R14, P3, R10, R17, 0x1 ;  /* 0x000000110a0e7211 */ /* 0x000fe400078608ff */
[----:B------:R-:W-:-:S03]  /*3df80*/  LEA.HI.X.SX32 R12, R12, R0, 0x1, P4 ;  /* 0x000000000c0c7211 */ /* 0x000fc600020f0eff */
[----:B------:R0:W-:Y:S02]  /*3df90*/  STL [R1+0x308c], R14 ;  /* 0x00308c0e01007387 */ /* 0x0001e40000100800 */
[----:B------:R1:W-:Y:S01]  /*3dfa0*/  STL [R1+0x3058], R12 ;  /* 0x0030580c01007387 */ /* 0x0003e20000100800 */
[----:B------:R-:W-:Y:S02]  /*3dfb0*/  LEA R15, P4, R29, R17, 0x1 ;  /* 0x000000111d0f7211 */ /* 0x000fe400078808ff */
[----:B0-----:R-:W-:-:S03]  /*3dfc0*/  LEA.HI.X.SX32 R14, R24, R0, 0x1, P5 ;  /* 0x00000000180e7211 */ /* 0x001fc600028f0eff */
[----:B------:R-:W-:Y:S01]  /*3dfd0*/  STL [R1+0x3094], R15 ;  /* 0x0030940f01007387 */ /* 0x000fe20000100800 */
[----:B------:R-:W5:Y:S03]  /*3dfe0*/  LDL.LU R24, [R1+0x120] ;  /* 0x0001200001187983 */ /* 0x000f660000300800 */
[----:B------:R0:W-:Y:S01]  /*3dff0*/  STL [R1+0x3060], R14 ;  /* 0x0030600e01007387 */ /* 0x0001e20000100800 */
[----:B-1----:R-:W-:Y:S02]  /*3e000*/  LEA R12, P5, R9, R17, 0x1 ;  /* 0x00000011090c7211 */ /* 0x002fe400078a08ff */
[----:B0-----:R-:W-:-:S03]  /*3e010*/  LEA.HI.X.SX32 R14, R25, R0, 0x1, P6 ;  /* 0x00000000190e7211 */ /* 0x001fc600030f0eff */
[----:B------:R0:W-:Y:S01]  /*3e020*/  STL [R1+0x309c], R12 ;  /* 0x00309c0c01007387 */ /* 0x0001e20000100800 */
[----:B------:R-:W5:Y:S03]  /*3e030*/  LDL.LU R25, [R1+0x11c] ;  /* 0x00011c0001197983 */ /* 0x000f660000300800 */
[----:B------:R1:W-:Y:S01]  /*3e040*/  STL [R1+0x3068], R14 ;  /* 0x0030680e01007387 */ /* 0x0003e20000100800 */
[----:B0-----:R-:W-:-:S05]  /*3e050*/  LEA R12, P6, R8, R17, 0x1 ;  /* 0x00000011080c7211 */ /* 0x001fca00078c08ff */
[----:B------:R0:W-:Y:S01]  /*3e060*/  STL [R1+0x30a4], R12 ;  /* 0x0030a40c01007387 */ /* 0x0001e20000100800 */
[----:B-1----:R-:W-:-:S03]  /*3e070*/  LEA.HI.X.SX32 R14, R11, R0, 0x1, P0 ;  /* 0x000000000b0e7211 */ /* 0x002fc600000f0eff */
[----:B0-----:R-:W5:Y:S01]  /*3e080*/  LDL.LU R12, [R1+0x118] ;  /* 0x00011800010c7983 */ /* 0x001f620000300800 */
[----:B------:R-:W-:Y:S01]  /*3e090*/  LEA R11, P0, R7, R17, 0x1 ;  /* 0x00000011070b7211 */ /* 0x000fe200078008ff */
[----:B------:R0:W-:Y:S04]  /*3e0a0*/  STL [R1+0x3070], R14 ;  /* 0x0030700e01007387 */ /* 0x0001e80000100800 */
[----:B------:R1:W-:Y:S01]  /*3e0b0*/  STL [R1+0x30ac], R11 ;  /* 0x0030ac0b01007387 */ /* 0x0003e20000100800 */
[----:B0-----:R-:W-:-:S03]  /*3e0c0*/  LEA.HI.X.SX32 R14, R26, R0, 0x1, P1 ;  /* 0x000000001a0e7211 */ /* 0x001fc600008f0eff */
[----:B------:R-:W5:Y:S01]  /*3e0d0*/  LDL.LU R26, [R1+0x114] ;  /* 0x00011400011a7983 */ /* 0x000f620000300800 */
[----:B-1----:R-:W-:Y:S01]  /*3e0e0*/  LEA R11, P1, R6, R17, 0x1 ;  /* 0x00000011060b7211 */ /* 0x002fe200078208ff */
[----:B------:R0:W-:Y:S04]  /*3e0f0*/  STL [R1+0x3078], R14 ;  /* 0x0030780e01007387 */ /* 0x0001e80000100800 */
[----:B------:R2:W-:Y:S01]  /*3e100*/  STL [R1+0x30b4], R11 ;  /* 0x0030b40b01007387 */ /* 0x0005e20000100800 */
[----:B0-----:R-:W-:-:S03]  /*3e110*/  LEA.HI.X.SX32 R14, R27, R0, 0x1, P2 ;  /* 0x000000001b0e7211 */ /* 0x001fc600010f0eff */
[----:B------:R-:W5:Y:S02]  /*3e120*/  LDL.LU R27, [R1+0x110] ;  /* 0x00011000011b7983 */ /* 0x000f640000300800 */
[----:B------:R-:W-:Y:S01]  /*3e130*/  STL [R1+0x3080], R14 ;  /* 0x0030800e01007387 */ /* 0x000fe20000100800 */
[-C--:B------:R-:W-:Y:S02]  /*3e140*/  LEA.HI.X.SX32 R10, R10, R0.reuse, 0x1, P3 ;  /* 0x000000000a0a7211 */ /* 0x080fe400018f0eff */
[----:B------:R-:W-:Y:S02]  /*3e150*/  LEA.HI.X.SX32 R9, R9, R0, 0x1, P5 ;  /* 0x0000000009097211 */ /* 0x000fe400028f0eff */
[----:B--2---:R-:W-:-:S05]  /*3e160*/  LEA R11, P2, R5, R17, 0x1 ;  /* 0x00000011050b7211 */ /* 0x004fca00078408ff */
[----:B------:R0:W-:Y:S04]  /*3e170*/  STL [R1+0x30bc], R11 ;  /* 0x0030bc0b01007387 */ /* 0x0001e80000100800 */
[----:B0-----:R-:W2:Y:S01]  /*3e180*/  LDL.LU R11, [R1+0x10c] ;  /* 0x00010c00010b7983 */ /* 0x001ea20000300800 */
[----:B------:R0:W-:Y:S02]  /*3e190*/  STL [R1+0x3088], R10 ;  /* 0x0030880a01007387 */ /* 0x0001e40000100800 */
[----:B0-----:R-:W-:Y:S02]  /*3e1a0*/  LEA.HI.X.SX32 R10, R29, R0, 0x1, P4 ;  /* 0x000000001d0a7211 */ /* 0x001fe400020f0eff */
[----:B------:R-:W2:Y:S01]  /*3e1b0*/  LDL.LU R29, [R1+0x108] ;  /* 0x00010800011d7983 */ /* 0x000ea20000300800 */
[----:B---3--:R-:W-:-:S05]  /*3e1c0*/  LEA R14, P3, R4, R17, 0x1 ;  /* 0x00000011040e7211 */ /* 0x008fca00078608ff */
[----:B------:R-:W-:Y:S01]  /*3e1d0*/  STL [R1+0x30c4], R14 ;  /* 0x0030c40e01007387 */ /* 0x000fe20000100800 */
[----:B------:R0:W-:Y:S03]  /*3e1e0*/  STL [R1+0x3090], R10 ;  /* 0x0030900a01007387 */ /* 0x0001e60000100800 */
[----:B0-----:R-:W3:Y:S01]  /*3e1f0*/  LDL.LU R10, [R1+0x104] ;  /* 0x00010400010a7983 */ /* 0x001ee20000300800 */
[----:B----4-:R-:W-:-:S05]  /*3e200*/  LEA R14, P4, R3, R17, 0x1 ;  /* 0x00000011030e7211 */ /* 0x010fca00078808ff */
[----:B------:R-:W-:Y:S01]  /*3e210*/  STL [R1+0x30cc], R14 ;  /* 0x0030cc0e01007387 */ /* 0x000fe20000100800 */
[----:B------:R0:W-:Y:S03]  /*3e220*/  STL [R1+0x3098], R9 ;  /* 0x0030980901007387 */ /* 0x0001e60000100800 */
[----:B0-----:R-:W4:Y:S01]  /*3e230*/  LDL.LU R9, [R1+0x100] ;  /* 0x0001000001097983 */ /* 0x001f220000300800 */
[----:B------:R-:W-:Y:S02]  /*3e240*/  LEA.HI.X.SX32 R14, R8, R0, 0x1, P6 ;  /* 0x00000000080e7211 */ /* 0x000fe400030f0eff */
[----:B-----5:R-:W-:-:S05]  /*3e250*/  LEA R15, P5, R2, R17, 0x1 ;  /* 0x00000011020f7211 */ /* 0x020fca00078a08ff */
        /* <DEDUP_REMOVED lines=9> */
[----:B------:R-:W-:-:S05]  /*3e2f0*/  LEA R15, P0, R13, R17, 0x1 ;  /* 0x000000110d0f7211 */ /* 0x000fca00078008ff */
[----:B------:R-:W-:Y:S01]  /*3e300*/  STL [R1+0x30e4], R15 ;  /* 0x0030e40f01007387 */ /* 0x000fe20000100800 */
[----:B------:R-:W5:Y:S02]  /*3e310*/  LDL.LU R6, [R1+0xf4] ;  /* 0x0000f40001067983 */ /* 0x000f640000300800 */
        /* <DEDUP_REMOVED lines=20> */
[----:B------:R-:W-:Y:S01]  /*3e460*/  STL [R1+0x30d0], R14 ;  /* 0x0030d00e01007387 */ /* 0x000fe20000100800 */
[----:B------:R-:W-:Y:S02]  /*3e470*/  LEA R16, P5, R27, R17, 0x1 ;  /* 0x000000111b107211 */ /* 0x000fe400078a08ff */
[----:B0-----:R-:W-:-:S03]  /*3e480*/  LEA.HI.X.SX32 R15, R23, R0, 0x1, P6 ;  /* 0x00000000170f7211 */ /* 0x001fc600030f0eff */
[----:B------:R-:W-:Y:S01]  /*3e490*/  STL [R1+0x310c], R16 ;  /* 0x00310c1001007387 */ /* 0x000fe20000100800 */
[----:B------:R-:W5:Y:S03]  /*3e4a0*/  LDL.LU R23, [R1+0xe0] ;  /* 0x0000e00001177983 */ /* 0x000f660000300800 */
[----:B------:R0:W-:Y:S02]  /*3e4b0*/  STL [R1+0x30d8], R15 ;  /* 0x0030d80f01007387 */ /* 0x0001e40000100800 */
[-C--:B0-----:R-:W-:Y:S01]  /*3e4c0*/  LEA.HI.X.SX32 R15, R13, R0.reuse, 0x1, P0 ;  /* 0x000000000d0f7211 */ /* 0x081fe200000f0eff */
[----:B------:R-:W-:Y:S01]  /*3e4d0*/  LEA.HI.X.SX32 R13, R24, R0, 0x1, P1 ;  /* 0x00000000180d7211 */ /* 0x000fe200008f0eff */
[----:B--2---:R-:W-:-:S05]  /*3e4e0*/  LEA R14, P6, R11, R17, 0x1 ;  /* 0x000000110b0e7211 */ /* 0x004fca00078c08ff */
[----:B------:R0:W-:Y:S01]  /*3e4f0*/  STL [R1+0x3114], R14 ;  /* 0x0031140e01007387 */ /* 0x0001e20000100800 */
[----:B------:R-:W-:Y:S02]  /*3e500*/  STL [R1+0x30e0], R15 ;  /* 0x0030e00f01007387 */ /* 0x000fe40000100800 */
[----:B------:R-:W2:Y:S01]  /*3e510*/  LDL.LU R24, [R1+0xd4] ;  /* 0x0000d40001187983 */ /* 0x000ea20000300800 */
[----:B0-----:R-:W-:-:S05]  /*3e520*/  LEA R14, P0, R29, R17, 0x1 ;  /* 0x000000111d0e7211 */ /* 0x001fca00078008ff */
[----:B------:R0:W-:Y:S01]  /*3e530*/  STL [R1+0x311c], R14 ;  /* 0x00311c0e01007387 */ /* 0x0001e20000100800 */
[----:B------:R-:W-:Y:S01]  /*3e540*/  STL [R1+0x30e8], R13 ;  /* 0x0030e80d01007387 */ /* 0x000fe20000100800 */
[----:B0-----:R-:W-:Y:S02]  /*3e550*/  LEA.HI.X.SX32 R14, R25, R0, 0x1, P2 ;  /* 0x00000000190e7211 */ /* 0x001fe400010f0eff */
[----:B---3--:R-:W-:-:S05]  /*3e560*/  LEA R15, P1, R10, R17, 0x1 ;  /* 0x000000110a0f7211 */ /* 0x008fca00078208ff */
[----:B------:R-:W-:Y:S01]  /*3e570*/  STL [R1+0x3124], R15 ;  /* 0x0031240f01007387 */ /* 0x000fe20000100800 */
[----:B------:R-:W3:Y:S02]  /*3e580*/  LDL.LU R25, [R1+0xcc] ;  /* 0x0000cc0001197983 */ /* 0x000ee40000300800 */
[----:B------:R0:W-:Y:S02]  /*3e590*/  STL [R1+0x30f0], R14 ;  /* 0x0030f00e01007387 */ /* 0x0001e40000100800 */
[-C--:B0-----:R-:W-:Y:S02]  /*3e5a0*/  LEA.HI.X.SX32 R14, R12, R0.reuse, 0x1, P3 ;  /* 0x000000000c0e7211 */ /* 0x081fe400018f0eff */
[----:B----4-:R-:W-:Y:S01]  /*3e5b0*/  LEA R13, P2, R9, R17, 0x1 ;  /* 0x00000011090d7211 */ /* 0x010fe200078408ff */
[----:B------:R-:W-:-:S04]  /*3e5c0*/  LEA.HI.X.SX32 R12, R26, R0, 0x1, P4 ;  /* 0x000000001a0c7211 */ /* 0x000fc800020f0eff */
[----:B------:R5:W-:Y:S01]  /*3e5d0*/  STL [R1+0x312c], R13 ;  /* 0x00312c0d01007387 */ /* 0x000be20000100800 */
[----:B------:R0:W-:Y:S02]  /*3e5e0*/  STL [R1+0x30f8], R14 ;  /* 0x0030f80e01007387 */ /* 0x0001e40000100800 */
[----:B------:R-:W4:Y:S01]  /*3e5f0*/  LDL.LU R26, [R1+0xbc] ;  /* 0x0000bc00011a7983 */ /* 0x000f220000300800 */
[----:B-----5:R-:W-:-:S05]  /*3e600*/  LEA R13, P3, R8, R17, 0x1 ;  /* 0x00000011080d7211 */ /* 0x020fca00078608ff */
[----:B------:R1:W-:Y:S01]  /*3e610*/  STL [R1+0x3134], R13 ;  /* 0x0031340d01007387 */ /* 0x0003e20000100800 */
[----:B------:R-:W-:Y:S01]  /*3e620*/  STL [R1+0x3100], R12 ;  /* 0x0031000c01007387 */ /* 0x000fe20000100800 */
[----:B0-----:R-:W-:Y:S02]  /*3e630*/  LEA R14, P4, R7, R17, 0x1 ;  /* 0x00000011070e7211 */ /* 0x001fe400078808ff */
[----:B-1----:R-:W-:-:S03]  /*3e640*/  LEA.HI.X.SX32 R13, R27, R0, 0x1, P5 ;  /* 0x000000001b0d7211 */ /* 0x002fc600028f0eff */
[----:B------:R-:W-:Y:S01]  /*3e650*/  STL [R1+0x313c], R14 ;  /* 0x00313c0e01007387 */ /* 0x000fe20000100800 */
[----:B------:R-:W5:Y:S03]  /*3e660*/  LDL.LU R27, [R1+0xb4] ;  /* 0x0000b400011b7983 */ /* 0x000f660000300800 */
[----:B------:R0:W-:Y:S02]  /*3e670*/  STL [R1+0x3108], R13 ;  /* 0x0031080d01007387 */ /* 0x0001e40000100800 */
[-C--:B0-----:R-:W-:Y:S01]  /*3e680*/  LEA.HI.X.SX32 R13, R11, R0.reuse, 0x1, P6 ;  /* 0x000000000b0d7211 */ /* 0x081fe200030f0eff */
[----:B------:R-:W-:Y:S01]  /*3e690*/  LEA.HI.X.SX32 R11, R29, R0, 0x1, P0 ;  /* 0x000000001d0b7211 */ /* 0x000fe200000f0eff */
[----:B------:R-:W-:-:S05]  /*3e6a0*/  LEA R12, P5, R6, R17, 0x1 ;  /* 0x00000011060c7211 */ /* 0x000fca00078a08ff */
[----:B------:R0:W-:Y:S01]  /*3e6b0*/  STL [R1+0x3144], R12 ;  /* 0x0031440c01007387 */ /* 0x0001e20000100800 */
[----:B------:R-:W-:Y:S02]  /*3e6c0*/  STL [R1+0x3110], R13 ;  /* 0x0031100d01007387 */ /* 0x000fe40000100800 */
[----:B------:R-:W5:Y:S01]  /*3e6d0*/  LDL.LU R29, [R1+0xa4] ;  /* 0x0000a400011d7983 */ /* 0x000f620000300800 */
[----:B0-----:R-:W-:-:S05]  /*3e6e0*/  LEA R12, P6, R5, R17, 0x1 ;  /* 0x00000011050c7211 */ /* 0x001fca00078c08ff */
[----:B------:R-:W-:Y:S01]  /*3e6f0*/  STL [R1+0x314c], R12 ;  /* 0x00314c0c01007387 */ /* 0x000fe20000100800 */
[----:B------:R0:W-:Y:S02]  /*3e700*/  STL [R1+0x3118], R11 ;  /* 0x0031180b01007387 */ /* 0x0001e40000100800 */
[----:B------:R-:W5:Y:S01]  /*3e710*/  LDL.LU R28, [R1+0x94] ;  /* 0x00009400011c7983 */ /* 0x000f620000300800 */
[-C--:B------:R-:W-:Y:S02]  /*3e720*/  LEA.HI.X.SX32 R9, R9, R0.reuse, 0x1, P2 ;  /* 0x0000000009097211 */ /* 0x080fe400010f0eff */
[----:B0-----:R-:W-:Y:S02]  /*3e730*/  LEA.HI.X.SX32 R11, R10, R0, 0x1, P1 ;  /* 0x000000000a0b7211 */ /* 0x001fe400008f0eff */
[----:B------:R-:W-:-:S05]  /*3e740*/  LEA R12, P0, R4, R17, 0x1 ;  /* 0x00000011040c7211 */ /* 0x000fca00078008ff */
[----:B------:R-:W-:Y:S01]  /*3e750*/  STL [R1+0x3154], R12 ;  /* 0x0031540c01007387 */ /* 0x000fe20000100800 */
[----:B------:R-:W-:Y:S02]  /*3e760*/  STL [R1+0x3120], R11 ;  /* 0x0031200b01007387 */ /* 0x000fe40000100800 */
[----:B------:R-:W5:Y:S01]  /*3e770*/  LDL.LU R16, [R1+0x88] ;  /* 0x0000880001107983 */ /* 0x000f620000300800 */
[----:B------:R-:W-:-:S05]  /*3e780*/  LEA R10, P1, R3, R17, 0x1 ;  /* 0x00000011030a7211 */ /* 0x000fca00078208ff */
[----:B------:R-:W-:Y:S01]  /*3e790*/  STL [R1+0x315c], R10 ;  /* 0x00315c0a01007387 */ /* 0x000fe20000100800 */
[----:B------:R0:W-:Y:S02]  /*3e7a0*/  STL [R1+0x3128], R9 ;  /* 0x0031280901007387 */ /* 0x0001e40000100800 */
[----:B------:R-:W5:Y:S01]  /*3e7b0*/  LDL.LU R15, [R1+0x7c] ;  /* 0x00007c00010f7983 */ /* 0x000f620000300800 */
[----:B0-----:R-:W-:Y:S02]  /*3e7c0*/  LEA.HI.X.SX32 R9, R8, R0, 0x1, P3 ;  /* 0x0000000008097211 */ /* 0x001fe400018f0eff */
[----:B------:R-:W-:-:S05]  /*3e7d0*/  LEA R10, P2, R2, R17, 0x1 ;  /* 0x00000011020a7211 */ /* 0x000fca00078408ff */
[----:B------:R-:W-:Y:S01]  /*3e7e0*/  STL [R1+0x3164], R10 ;  /* 0x0031640a01007387 */ /* 0x000fe20000100800 */
[----:B------:R-:W5:Y:S02]  /*3e7f0*/  LDL.LU R14, [R1+0x6c] ;  /* 0x00006c00010e7983 */ /* 0x000f640000300800 */
[----:B------:R-:W-:Y:S02]  /*3e800*/  STL [R1+0x3130], R9 ;  /* 0x0031300901007387 */ /* 0x000fe40000100800 */
[----:B------:R-:W5:Y:S01]  /*3e810*/  LDL.LU R13, [R1+0x64] ;  /* 0x00006400010d7983 */ /* 0x000f620000300800 */
[----:B------:R-:W-:Y:S02]  /*3e820*/  LEA.HI.X.SX32 R7, R7, R0, 0x1, P4 ;  /* 0x0000000007077211 */ /* 0x000fe400020f0eff */
[----:B------:R-:W-:-:S05]  /*3e830*/  LEA R8, P3, R23, R17, 0x1 ;  /* 0x0000001117087211 */ /* 0x000fca00078608ff */
[----:B------:R-:W-:Y:S01]  /*3e840*/  STL [R1+0x316c], R8 ;  /* 0x00316c0801007387 */ /* 0x000fe20000100800 */
[----:B------:R-:W5:Y:S02]  /*3e850*/  LDL.LU R12, [R1+0x54] ;  /* 0x00005400010c7983 */ /* 0x000f640000300800 */
[----:B------:R0:W-:Y:S02]  /*3e860*/  STL [R1+0x3138], R7 ;  /* 0x0031380701007387 */ /* 0x0001e40000100800 */
[----:B------:R-:W5:Y:S01]  /*3e870*/  LDL.LU R11, [R1+0x4c] ;  /* 0x00004c00010b7983 */ /* 0x000f620000300800 */
[-C--:B------:R-:W-:Y:S02]  /*3e880*/  LEA.HI.X.SX32 R5, R5, R0.reuse, 0x1, P6 ;  /* 0x0000000005057211 */ /* 0x080fe400030f0eff */
[-C--:B0-----:R-:W-:Y:S02]  /*3e890*/  LEA.HI.X.SX32 R7, R6, R0.reuse, 0x1, P5 ;  /* 0x0000000006077211 */ /* 0x081fe400028f0eff */
[----:B------:R-:W-:-:S02]  /*3e8a0*/  LEA.HI.X.SX32 R3, R3, R0, 0x1, P1 ;  /* 0x0000000003037211 */ /* 0x000fc400008f0eff */
[----:B--2---:R-:W-:-:S05]  /*3e8b0*/  LEA R8, P4, R24, R17, 0x1 ;  /* 0x0000001118087211 */ /* 0x004fca00078808ff */
[----:B------:R0:W-:Y:S01]  /*3e8c0*/  STL [R1+0x3174], R8 ;  /* 0x0031740801007387 */ /* 0x0001e20000100800 */
[----:B------:R-:W2:Y:S02]  /*3e8d0*/  LDL.LU R10, [R1+0x38] ;  /* 0x00003800010a7983 */ /* 0x000ea40000300800 */
[----:B------:R1:W-:Y:S02]  /*3e8e0*/  STL [R1+0x3140], R7 ;  /* 0x0031400701007387 */ /* 0x0003e40000100800 */
[----:B------:R-:W2:Y:S01]  /*3e8f0*/  LDL.LU R9, [R1+0x2c] ;  /* 0x00002c0001097983 */ /* 0x000ea20000300800 */
[----:B---3--:R-:W-:-:S05]  /*3e900*/  LEA R6, P5, R25, R17, 0x1 ;  /* 0x0000001119067211 */ /* 0x008fca00078a08ff */
[----:B------:R-:W-:Y:S01]  /*3e910*/  STL [R1+0x317c], R6 ;  /* 0x00317c0601007387 */ /* 0x000fe20000100800 */
[----:B0-----:R-:W3:Y:S02]  /*3e920*/  LDL.LU R8, [R1+0x1c] ;  /* 0x00001c0001087983 */ /* 0x001ee40000300800 */
[----:B------:R0:W-:Y:S02]  /*3e930*/  STL [R1+0x3148], R5 ;  /* 0x0031480501007387 */ /* 0x0001e40000100800 */
[----:B-1----:R-:W2:Y:S01]  /*3e940*/  LDL.LU R7, [R1+0x14] ;  /* 0x0000140001077983 */ /* 0x002ea20000300800 */
[----:B0-----:R-:W-:Y:S02]  /*3e950*/  LEA.HI.X.SX32 R5, R4, R0, 0x1, P0 ;  /* 0x0000000004057211 */ /* 0x001fe400000f0eff */
[----:B----4-:R-:W-:-:S05]  /*3e960*/  LEA R6, P6, R26, R17, 0x1 ;  /* 0x000000111a067211 */ /* 0x010fca00078c08ff */
[----:B------:R0:W-:Y:S04]  /*3e970*/  STL [R1+0x3184], R6 ;  /* 0x0031840601007387 */ /* 0x0001e80000100800 */
[----:B0-----:R-:W4:Y:S01]  /*3e980*/  LDL.LU R6, [R1+0x10] ;  /* 0x0000100001067983 */ /* 0x001f220000300800 */
[----:B------:R0:W-:Y:S03]  /*3e990*/  STL [R1+0x3150], R5 ;  /* 0x0031500501007387 */ /* 0x0001e60000100800 */
[----:B0-----:R-:W3:Y:S01]  /*3e9a0*/  LDL.LU R5, [R1+0xc] ;  /* 0x00000c0001057983 */ /* 0x001ee20000300800 */
[----:B-----5:R-:W-:-:S05]  /*3e9b0*/  LEA R4, P0, R27, R17, 0x1 ;  /* 0x000000111b047211 */ /* 0x020fca00078008ff */
[----:B------:R0:W-:Y:S04]  /*3e9c0*/  STL [R1+0x318c], R4 ;  /* 0x00318c0401007387 */ /* 0x0001e80000100800 */
[----:B0-----:R-:W5:Y:S01]  /*3e9d0*/  LDL.LU R4, [R1+0x8] ;  /* 0x0000080001047983 */ /* 0x001f620000300800 */
[----:B------:R0:W-:Y:S02]  /*3e9e0*/  STL [R1+0x3158], R3 ;  /* 0x0031580301007387 */ /* 0x0001e40000100800 */
[----:B0-----:R-:W-:-:S05]  /*3e9f0*/  LEA R3, P1, R29, R17, 0x1 ;  /* 0x000000111d037211 */ /* 0x001fca00078208ff */
[----:B------:R0:W-:Y:S04]  /*3ea00*/  STL [R1+0x3194], R3 ;  /* 0x0031940301007387 */ /* 0x0001e80000100800 */
[----:B0-----:R-:W5:Y:S01]  /*3ea10*/  LDL.LU R3, [R1+0x4] ;  /* 0x0000040001037983 */ /* 0x001f620000300800 */
[-C--:B------:R-:W-:Y:S02]  /*3ea20*/  LEA.HI.X.SX32 R2, R2, R0.reuse, 0x1, P2 ;  /* 0x0000000002027211 */ /* 0x080fe400010f0eff */
[----:B------:R-:W-:-:S03]  /*3ea30*/  LEA.HI.X.SX32 R23, R23, R0, 0x1, P3 ;  /* 0x0000000017177211 */ /* 0x000fc600018f0eff */
[----:B------:R0:W-:Y:S02]  /*3ea40*/  STL [R1+0x3160], R2 ;  /* 0x0031600201007387 */ /* 0x0001e40000100800 */
[----:B0-----:R-:W-:-:S05]  /*3ea50*/  LEA R2, P2, R28, R17, 0x1 ;  /* 0x000000111c027211 */ /* 0x001fca00078408ff */
[----:B------:R0:W-:Y:S01]  /*3ea60*/  STL [R1+0x319c], R2 ;  /* 0x00319c0201007387 */ /* 0x0001e20000100800 */
[----:B------:R-:W-:-:S03]  /*3ea70*/  LEA.HI.X.SX32 R24, R24, R0, 0x1, P4 ;  /* 0x0000000018187211 */ /* 0x000fc600020f0eff */
[----:B0-----:R-:W5:Y:S01]  /*3ea80*/  LDL.LU R2, [R1] ;  /* 0x0000000001027983 */ /* 0x001f620000300800 */
        /* <DEDUP_REMOVED lines=22> */
[----:B------:R0:W-:Y:S04]  /*3ebf0*/  STL [R1+0x31c4], R27 ;  /* 0x0031c41b01007387 */ /* 0x0001e80000100800 */
[----:B0-----:R-:W5:Y:S01]  /*3ec00*/  LDL.LU R27, [R1+0x3c00] ;  /* 0x003c0000011b7983 */ /* 0x001f620000300800 */
[----:B------:R0:W-:Y:S02]  /*3ec10*/  STL [R1+0x3190], R29 ;  /* 0x0031901d01007387 */ /* 0x0001e40000100800 */
[----:B0-----:R-:W-:-:S05]  /*3ec20*/  LEA R29, P1, R11, R17, 0x1 ;  /* 0x000000110b1d7211 */ /* 0x001fca00078208ff */
[----:B------:R0:W-:Y:S04]  /*3ec30*/  STL [R1+0x31cc], R29 ;  /* 0x0031cc1d01007387 */ /* 0x0001e80000100800 */
[----:B0-----:R-:W5:Y:S01]  /*3ec40*/  LDL.LU R29, [R1+0x3bfc] ;  /* 0x003bfc00011d7983 */ /* 0x001f620000300800 */
[----:B------:R-:W-:-:S05]  /*3ec50*/  LEA.HI.X.SX32 R28, R28, R0, 0x1, P2 ;  /* 0x000000001c1c7211 */ /* 0x000fca00010f0eff */
[----:B------:R2:W-:Y:S01]  /*3ec60*/  STL [R1+0x3198], R28 ;  /* 0x0031981c01007387 */ /* 0x0005e20000100800 */
[----:B------:R-:W-:Y:S02]  /*3ec70*/  LEA.HI.X.SX32 R15, R15, R0, 0x1, P4 ;  /* 0x000000000f0f7211 */ /* 0x000fe400020f0eff */
[----:B--2---:R-:W-:-:S05]  /*3ec80*/  LEA R28, P2, R10, R17, 0x1 ;  /* 0x000000110a1c7211 */ /* 0x004fca00078408ff */
[----:B------:R0:W-:Y:S02]  /*3ec90*/  STL [R1+0x31d4], R28 ;  /* 0x0031d41c01007387 */ /* 0x0001e40000100800 */
[----:B0-----:R-:W-:Y:S01]  /*3eca0*/  LEA.HI.X.SX32 R28, R16, R0, 0x1, P3 ;  /* 0x00000000101c7211 */ /* 0x001fe200018f0eff */
[----:B------:R-:W-:-:S04]  /*3ecb0*/  LEA R16, P3, R9, R17, 0x1 ;  /* 0x0000001109107211 */ /* 0x000fc800078608ff */
[----:B------:R3:W-:Y:S01]  /*3ecc0*/  STL [R1+0x31a0], R28 ;  /* 0x0031a01c01007387 */ /* 0x0007e20000100800 */
[----:B------:R0:W-:Y:S02]  /*3ecd0*/  STL [R1+0x31dc], R16 ;  /* 0x0031dc1001007387 */ /* 0x0001e40000100800 */
[----:B------:R1:W-:Y:S01]  /*3ece0*/  STL [R1+0x31a8], R15 ;  /* 0x0031a80f01007387 */ /* 0x0003e20000100800 */
[-C--:B------:R-:W-:Y:S02]  /*3ecf0*/  LEA.HI.X.SX32 R12, R12, R0.reuse, 0x1, P0 ;  /* 0x000000000c0c7211 */ /* 0x080fe400000f0eff */
[-C--:B---3--:R-:W-:Y:S02]  /*3ed00*/  LEA R28, P4, R8, R17.reuse, 0x1 ;  /* 0x00000011081c7211 */ /* 0x088fe400078808ff */
[-C--:B0-----:R-:W-:Y:S01]  /*3ed10*/  LEA.HI.X.SX32 R16, R14, R0.reuse, 0x1, P5 ;  /* 0x000000000e107211 */ /* 0x081fe200028f0eff */
[-C--:B-1----:R-:W-:Y:S01]  /*3ed20*/  LEA R15, P5, R7, R17.reuse, 0x1 ;  /* 0x00000011070f7211 */ /* 0x082fe200078a08ff */
[----:B------:R-:W-:Y:S01]  /*3ed30*/  LEA.HI.X.SX32 R14, R13, R0, 0x1, P6 ;  /* 0x000000000d0e7211 */ /* 0x000fe200030f0eff */
[-C--:B----4-:R-:W-:Y:S01]  /*3ed40*/  LEA R13, P6, R6, R17.reuse, 0x1 ;  /* 0x00000011060d7211 */ /* 0x090fe200078c08ff */
[----:B------:R-:W-:Y:S01]  /*3ed50*/  STL [R1+0x31e4], R28 ;  /* 0x0031e41c01007387 */ /* 0x000fe20000100800 */
[----:B------:R-:W-:Y:S02]  /*3ed60*/  STL [R1+0x31b0], R16 ;  /* 0x0031b01001007387 */ /* 0x000fe40000100800 */
[----:B------:R-:W-:Y:S02]  /*3ed70*/  STL [R1+0x31ec], R15 ;  /* 0x0031ec0f01007387 */ /* 0x000fe40000100800 */
[----:B------:R0:W-:Y:S01]  /*3ed80*/  STL [R1+0x31b8], R14 ;  /* 0x0031b80e01007387 */ /* 0x0001e20000100800 */
[----:B------:R1:W-:Y:S01]  /*3ed90*/  STL [R1+0x31f4], R13 ;  /* 0x0031f40d01007387 */ /* 0x0003e20000100800 */
[----:B------:R5:W-:Y:S01]  /*3eda0*/  STL [R1+0x31c0], R12 ;  /* 0x0031c00c01007387 */ /* 0x000be20000100800 */
[----:B0-----:R-:W-:-:S02]  /*3edb0*/  LEA R14, P0, R5, R17, 0x1 ;  /* 0x00000011050e7211 */ /* 0x001fc400078008ff */
[-C--:B-1----:R-:W-:Y:S02]  /*3edc0*/  LEA.HI.X.SX32 R13, R11, R0.reuse, 0x1, P1 ;  /* 0x000000000b0d7211 */ /* 0x082fe400008f0eff */
[-C--:B-----5:R-:W-:Y:S02]  /*3edd0*/  LEA R12, P1, R4, R17.reuse, 0x1 ;  /* 0x00000011040c7211 */ /* 0x0a0fe400078208ff */
[----:B------:R-:W-:Y:S01]  /*3ede0*/  LEA.HI.X.SX32 R11, R10, R0, 0x1, P2 ;  /* 0x000000000a0b7211 */ /* 0x000fe200010f0eff */
[----:B------:R-:W-:Y:S01]  /*3edf0*/  STL [R1+0x31fc], R14 ;  /* 0x0031fc0e01007387 */ /* 0x000fe20000100800 */
[----:B------:R-:W-:Y:S02]  /*3ee00*/  STL [R1+0x31c8], R13 ;  /* 0x0031c80d01007387 */ /* 0x000fe40000100800 */
[----:B------:R0:W-:Y:S02]  /*3ee10*/  STL [R1+0x3204], R12 ;  /* 0x0032040c01007387 */ /* 0x0001e40000100800 */
[----:B0-----:R-:W2:Y:S01]  /*3ee20*/  LDL.64 R12, [R1+0x1bd0] ;  /* 0x001bd000010c7983 */ /* 0x001ea20000100a00 */
[----:B------:R-:W-:Y:S01]  /*3ee30*/  STL [R1+0x31d0], R11 ;  /* 0x0031d00b01007387 */ /* 0x000fe20000100800 */
[----:B------:R-:W-:-:S05]  /*3ee40*/  LEA R10, P2, R3, R17, 0x1 ;  /* 0x00000011030a7211 */ /* 0x000fca00078408ff */
[----:B------:R0:W-:Y:S04]  /*3ee50*/  STL [R1+0x320c], R10 ;  /* 0x00320c0a01007387 */ /* 0x0001e80000100800 */
[----:B0-----:R-:W3:Y:S01]  /*3ee60*/  LDL.64 R10, [R1+0x1bd8] ;  /* 0x001bd800010a7983 */ /* 0x001ee20000100a00 */
[-C--:B------:R-:W-:Y:S02]  /*3ee70*/  LEA.HI.X.SX32 R14, R9, R0.reuse, 0x1, P3 ;  /* 0x00000000090e7211 */ /* 0x080fe400018f0eff */
[----:B------:R-:W-:-:S03]  /*3ee80*/  LEA.HI.X.SX32 R8, R8, R0, 0x1, P4 ;  /* 0x0000000008087211 */ /* 0x000fc600020f0eff */
[----:B------:R-:W-:Y:S01]  /*3ee90*/  STL [R1+0x31d8], R14 ;  /* 0x0031d80e01007387 */ /* 0x000fe20000100800 */
[----:B------:R-:W-:-:S05]  /*3eea0*/  LEA R9, P3, R2, R17, 0x1 ;  /* 0x0000001102097211 */ /* 0x000fca00078608ff */
[----:B------:R0:W-:Y:S01]  /*3eeb0*/  STL [R1+0x3214], R9 ;  /* 0x0032140901007387 */ /* 0x0001e20000100800 */
[----:B------:R1:W-:Y:S01]  /*3eec0*/  STL [R1+0x31e0], R8 ;  /* 0x0031e00801007387 */ /* 0x0003e20000100800 */
[-C--:B------:R-:W-:Y:S02]  /*3eed0*/  LEA.HI.X.SX32 R5, R5, R0.reuse, 0x1, P0 ;  /* 0x0000000005057211 */ /* 0x080fe400000f0eff */
[-C--:B0-----:R-:W-:Y:S01]  /*3eee0*/  LEA.HI.X.SX32 R9, R7, R0.reuse, 0x1, P5 ;  /* 0x0000000007097211 */ /* 0x081fe200028f0eff */
[-C--:B------:R-:W-:Y:S01]  /*3eef0*/  LEA.HI.X.SX32 R7, R6, R0.reuse, 0x1, P6 ;  /* 0x0000000006077211 */ /* 0x080fe200030f0eff */
[----:B------:R-:W-:Y:S01]  /*3ef00*/  LEA.HI.X.SX32 R2, R2, R0, 0x1, P3 ;  /* 0x0000000002027211 */ /* 0x000fe200018f0eff */
[----:B------:R-:W-:Y:S02]  /*3ef10*/  IMAD R20, R20, c[0x0][0x190], RZ ;  /* 0x0000640014147a24 */ /* 0x000fe400078e02ff */
[----:B------:R-:W-:Y:S02]  /*3ef20*/  IMAD R19, R19, c[0x0][0x190], RZ ;  /* 0x0000640013137a24 */ /* 0x000fe400078e02ff */
[----:B------:R-:W-:-:S02]  /*3ef30*/  IMAD R21, R21, c[0x0][0x190], RZ ;  /* 0x0000640015157a24 */ /* 0x000fc400078e02ff */
[----:B------:R-:W-:Y:S01]  /*3ef40*/  IMAD R18, R18, c[0x0][0x190], RZ ;  /* 0x0000640012127a24 */ /* 0x000fe200078e02ff */
[-C--:B------:R-:W-:Y:S02]  /*3ef50*/  LEA R6, P6, R26, R17.reuse, 0x1 ;  /* 0x000000111a067211 */ /* 0x080fe400078c08ff */
[-C--:B-1----:R-:W-:Y:S02]  /*3ef60*/  LEA R8, P5, R27, R17.reuse, 0x1 ;  /* 0x000000111b087211 */ /* 0x082fe400078a08ff */
[----:B------:R-:W-:-:S05]  /*3ef70*/  LEA R14, P4, R29, R17, 0x1 ;  /* 0x000000111d0e7211 */ /* 0x000fca00078808ff */
[----:B------:R-:W-:Y:S01]  /*3ef80*/  STL [R1+0x321c], R14 ;  /* 0x00321c0e01007387 */ /* 0x000fe20000100800 */
[----:B------:R-:W-:Y:S02]  /*3ef90*/  STL [R1+0x31e8], R9 ;  /* 0x0031e80901007387 */ /* 0x000fe40000100800 */
[----:B------:R-:W-:Y:S02]  /*3efa0*/  STL [R1+0x3224], R8 ;  /* 0x0032240801007387 */ /* 0x000fe40000100800 */
[----:B------:R0:W-:Y:S01]  /*3efb0*/  STL [R1+0x31f0], R7 ;  /* 0x0031f00701007387 */ /* 0x0001e20000100800 */
[----:B------:R1:W-:Y:S01]  /*3efc0*/  STL [R1+0x322c], R6 ;  /* 0x00322c0601007387 */ /* 0x0003e20000100800 */
[----:B------:R4:W-:Y:S01]  /*3efd0*/  STL [R1+0x31f8], R5 ;  /* 0x0031f80501007387 */ /* 0x0009e20000100800 */
[-C--:B0-----:R-:W-:Y:S02]  /*3efe0*/  LEA R7, P0, R25, R17.reuse, 0x1 ;  /* 0x0000001119077211 */ /* 0x081fe400078008ff */
[-C--:B-1----:R-:W-:Y:S01]  /*3eff0*/  LEA.HI.X.SX32 R6, R4, R0.reuse, 0x1, P1 ;  /* 0x0000000004067211 */ /* 0x082fe200008f0eff */
[-C--:B----4-:R-:W-:Y:S01]  /*3f000*/  LEA R5, P1, R24, R17.reuse, 0x1 ;  /* 0x0000001118057211 */ /* 0x090fe200078208ff */
[----:B------:R-:W-:Y:S01]  /*3f010*/  LEA.HI.X.SX32 R4, R3, R0, 0x1, P2 ;  /* 0x0000000003047211 */ /* 0x000fe200010f0eff */
[----:B------:R-:W-:Y:S02]  /*3f020*/  STL [R1+0x3234], R7 ;  /* 0x0032340701007387 */ /* 0x000fe40000100800 */
[----:B------:R-:W-:Y:S01]  /*3f030*/  STL [R1+0x3200], R6 ;  /* 0x0032000601007387 */ /* 0x000fe20000100800 */
[-C--:B------:R-:W-:Y:S01]  /*3f040*/  LEA R3, P2, R23, R17.reuse, 0x1 ;  /* 0x0000001117037211 */ /* 0x080fe200078408ff */
[----:B------:R-:W-:Y:S01]  /*3f050*/  STL [R1+0x3238], R5 ;  /* 0x0032380501007387 */ /* 0x000fe20000100800 */
[----:B------:R0:W-:Y:S03]  /*3f060*/  STL [R1+0x3208], R4 ;  /* 0x0032080401007387 */ /* 0x0001e60000100800 */
[----:B------:R1:W-:Y:S02]  /*3f070*/  STL [R1+0x323c], R3 ;  /* 0x00323c0301007387 */ /* 0x0003e40000100800 */
[----:B------:R4:W-:Y:S01]  /*3f080*/  STL [R1+0x3210], R2 ;  /* 0x0032100201007387 */ /* 0x0009e20000100800 */
[----:B0-----:R-:W-:-:S02]  /*3f090*/  LEA R4, P3, R22, R17, 0x1 ;  /* 0x0000001116047211 */ /* 0x001fc400078608ff */
[-C--:B-1----:R-:W-:Y:S01]  /*3f0a0*/  LEA.HI.X.SX32 R3, R29, R0.reuse, 0x1, P4 ;  /* 0x000000001d037211 */ /* 0x082fe200020f0eff */
[-C--:B----4-:R-:W-:Y:S02]  /*3f0b0*/  LEA R2, P4, R20, R17.reuse, 0x1 ;  /* 0x0000001114027211 */ /* 0x090fe400078808ff */
[----:B------:R0:W-:Y:S02]  /*3f0c0*/  STL [R1+0x3240], R4 ;  /* 0x0032400401007387 */ /* 0x0001e40000100800 */
[----:B------:R1:W-:Y:S02]  /*3f0d0*/  STL [R1+0x3218], R3 ;  /* 0x0032180301007387 */ /* 0x0003e40000100800 */
[----:B------:R4:W-:Y:S01]  /*3f0e0*/  STL [R1+0x3244], R2 ;  /* 0x0032440201007387 */ /* 0x0009e20000100800 */
[-C--:B0-----:R-:W-:Y:S01]  /*3f0f0*/  LEA.HI.X.SX32 R4, R27, R0.reuse, 0x1, P5 ;  /* 0x000000001b047211 */ /* 0x081fe200028f0eff */
[----:B-1----:R-:W-:Y:S01]  /*3f100*/  LEA R3, P5, R19, R17, 0x1 ;  /* 0x0000001113037211 */ /* 0x002fe200078a08ff */
[----:B----4-:R-:W-:-:S03]  /*3f110*/  LEA.HI.X.SX32 R2, R26, R0, 0x1, P6 ;  /* 0x000000001a027211 */ /* 0x010fc600030f0eff */
[----:B------:R0:W-:Y:S01]  /*3f120*/  STL [R1+0x3220], R4 ;  /* 0x0032200401007387 */ /* 0x0001e20000100800 */
[----:B------:R1:W-:Y:S02]  /*3f130*/  STL [R1+0x3248], R3 ;  /* 0x0032480301007387 */ /* 0x0003e40000100800 */
[----:B------:R4:W-:Y:S01]  /*3f140*/  STL [R1+0x3228], R2 ;  /* 0x0032280201007387 */ /* 0x0009e20000100800 */
[----:B0-----:R-:W-:Y:S02]  /*3f150*/  LEA R4, P6, R21, R17, 0x1 ;  /* 0x0000001115047211 */ /* 0x001fe400078c08ff */
[-C--:B-1----:R-:W-:Y:S01]  /*3f160*/  LEA.HI.X.SX32 R3, R25, R0.reuse, 0x1, P0 ;  /* 0x0000000019037211 */ /* 0x082fe200000f0eff */
[----:B----4-:R-:W-:Y:S02]  /*3f170*/  IMAD.MOV.U32 R2, RZ, RZ, c[0x0][0x188] ;  /* 0x00006200ff027624 */ /* 0x010fe400078e00ff */
[----:B------:R0:W-:Y:S02]  /*3f180*/  STL [R1+0x324c], R4 ;  /* 0x00324c0401007387 */ /* 0x0001e40000100800 */
[----:B------:R1:W-:Y:S01]  /*3f190*/  STL [R1+0x3230], R3 ;  /* 0x0032300301007387 */ /* 0x0003e20000100800 */
[----:B------:R-:W-:-:S02]  /*3f1a0*/  LEA.HI.X.SX32 R5, R24, R0, 0x1, P1 ;  /* 0x0000000018057211 */ /* 0x000fc400008f0eff */
[C---:B0-----:R-:W-:Y:S02]  /*3f1b0*/  LEA R4, P0, R18.reuse, R17, 0x1 ;  /* 0x0000001112047211 */ /* 0x041fe400078008ff */
[-C--:B-1----:R-:W-:Y:S02]  /*3f1c0*/  LEA.HI.X.SX32 R3, R23, R0.reuse, 0x1, P2 ;  /* 0x0000000017037211 */ /* 0x082fe400010f0eff */
[-C--:B------:R-:W-:Y:S01]  /*3f1d0*/  LEA.HI.X.SX32 R6, R19, R0.reuse, 0x1, P5 ;  /* 0x0000000013067211 */ /* 0x080fe200028f0eff */
[----:B------:R0:W-:Y:S01]  /*3f1e0*/  STL [R1+0x2404], R4 ;  /* 0x0024040401007387 */ /* 0x0001e20000100800 */
[----:B------:R1:W-:Y:S02]  /*3f1f0*/  STL [R1+0x23f0], R5 ;  /* 0x0023f00501007387 */ /* 0x0003e40000100800 */
[----:B------:R-:W-:Y:S01]  /*3f200*/  STL [R1+0x23f4], R3 ;  /* 0x0023f40301007387 */ /* 0x000fe20000100800 */
[-C--:B------:R-:W-:Y:S01]  /*3f210*/  LEA.HI.X.SX32 R7, R18, R0.reuse, 0x1, P0 ;  /* 0x0000000012077211 */ /* 0x080fe200000f0eff */
[----:B0-----:R-:W-:Y:S01]  /*3f220*/  IMAD R4, R2, 0x7f, RZ ;  /* 0x0000007f02047824 */ /* 0x001fe200078e02ff */
[----:B------:R-:W-:-:S02]  /*3f230*/  LEA.HI.X.SX32 R2, R20, R0, 0x1, P4 ;  /* 0x0000000014027211 */ /* 0x000fc400020f0eff */
[-C--:B-1----:R-:W-:Y:S01]  /*3f240*/  LEA.HI.X.SX32 R5, R21, R0.reuse, 0x1, P6 ;  /* 0x0000000015057211 */ /* 0x082fe200030f0eff */
[----:B------:R-:W-:Y:S02]  /*3f250*/  LEA.HI.X.SX32 R0, R22, R0, 0x1, P3 ;  /* 0x0000000016007211 */ /* 0x000fe400018f0eff */
[----:B------:R2:W-:Y:S01]  /*3f260*/  STL [R1+0x23f8], R2 ;  /* 0x0023f80201007387 */ /* 0x0005e20000100800 */
[----:B------:R0:W-:Y:S02]  /*3f270*/  STL [R1+0x23fc], R6 ;  /* 0x0023fc0601007387 */ /* 0x0001e40000100800 */
[----:B------:R-:W-:Y:S02]  /*3f280*/  STL [R1+0x2408], R5 ;  /* 0x0024080501007387 */ /* 0x000fe40000100800 */
[----:B------:R1:W-:Y:S01]  /*3f290*/  STL [R1+0x2400], R7 ;  /* 0x0024000701007387 */ /* 0x0003e20000100800 */
[----:B------:R-:W-:Y:S01]  /*3f2a0*/  STL [R1+0x1bfc], R0 ;  /* 0x001bfc0001007387 */ /* 0x000fe20000100800 */
[----:B--2---:R-:W-:-:S04]  /*3f2b0*/  IMAD.WIDE R2, R4, 0x2, R12 ;  /* 0x0000000204027825 */ /* 0x004fc800078e020c */
[----:B0-----:R-:W-:Y:S02]  /*3f2c0*/  IMAD.MOV.U32 R6, RZ, RZ, c[0x0][0x188] ;  /* 0x00006200ff067624 */ /* 0x001fe400078e00ff */
[----:B------:R-:W-:Y:S02]  /*3f2d0*/  IMAD.MOV.U32 R8, RZ, RZ, c[0x0][0x188] ;  /* 0x00006200ff087624 */ /* 0x000fe400078e00ff */
[----:B-1----:R-:W-:Y:S01]  /*3f2e0*/  IMAD R7, R6, 0x7e, RZ ;  /* 0x0000007e06077824 */ /* 0x002fe200078e02ff */
[----:B------:R-:W-:Y:S01]  /*3f2f0*/  STL [R1+0x1c04], R2 ;  /* 0x001c040201007387 */ /* 0x000fe20000100800 */
[----:B------:R0:W-:Y:S02]  /*3f300*/  STL [R1+0x1c00], R3 ;  /* 0x001c000301007387 */ /* 0x0001e40000100800 */
[----:B------:R-:W-:Y:S02]  /*3f310*/  IMAD R6, R8, 0x7d, RZ ;  /* 0x0000007d08067824 */ /* 0x000fe400078e02ff */
[----:B---3--:R-:W-:-:S04]  /*3f320*/  IMAD.WIDE R4, R4, 0x2, R10 ;  /* 0x0000000204047825 */ /* 0x008fc800078e020a */
[----:B0-----:R-:W-:Y:S01]  /*3f330*/  IMAD.WIDE R2, R7, 0x2, R12 ;  /* 0x0000000207027825 */ /* 0x001fe200078e020c */
[----:B------:R-:W-:Y:S03]  /*3f340*/  STL [R1+0x1c0c], R4 ;  /* 0x001c0c0401007387 */ /* 0x000fe60000100800 */
[----:B------:R0:W-:Y:S02]  /*3f350*/  STL [R1+0x1c08], R5 ;  /* 0x001c080501007387 */ /* 0x0001e40000100800 */
[----:B------:R-:W-:Y:S02]  /*3f360*/  STL [R1+0x1c14], R2 ;  /* 0x001c140201007387 */ /* 0x000fe40000100800 */
[----:B------:R1:W-:Y:S02]  /*3f370*/  STL [R1+0x1c10], R3 ;  /* 0x001c100301007387 */ /* 0x0003e40000100800 */
[----:B------:R-:W-:-:S02]  /*3f380*/  IMAD R0, R8, 0x7c, RZ ;  /* 0x0000007c08007824 */ /* 0x000fc400078e02ff */
[----:B0-----:R-:W-:-:S04]  /*3f390*/  IMAD.WIDE R4, R7, 0x2, R10 ;  /* 0x0000000207047825 */ /* 0x001fc800078e020a */
[----:B-1----:R-:W-:-:S04]  /*3f3a0*/  IMAD.WIDE R2, R6, 0x2, R12 ;  /* 0x0000000206027825 */ /* 0x002fc800078e020c */
[----:B------:R-:W-:Y:S01]  /*3f3b0*/  IMAD.WIDE R6, R6, 0x2, R10 ;  /* 0x0000000206067825 */ /* 0x000fe200078e020a */
[----:B------:R-:W-:Y:S03]  /*3f3c0*/  STL [R1+0x1c1c], R4 ;  /* 0x001c1c0401007387 */ /* 0x000fe60000100800 */
[----:B------:R-:W-:Y:S02]  /*3f3d0*/  STL [R1+0x1c18], R5 ;  /* 0x001c180501007387 */ /* 0x000fe40000100800 */
[----:B------:R-:W-:Y:S02]  /*3f3e0*/  STL [R1+0x1c24], R2 ;  /* 0x001c240201007387 */ /* 0x000fe40000100800 */
[----:B------:R0:W-:Y:S01]  /*3f3f0*/  STL [R1+0x1c20], R3 ;  /* 0x001c200301007387 */ /* 0x0001e20000100800 */
[----:B------:R1:W-:Y:S01]  /*3f400*/  STL [R1+0x1c2c], R6 ;  /* 0x001c2c0601007387 */ /* 0x0003e20000100800 */
[----:B------:R-:W-:Y:S02]  /*3f410*/  STL [R1+0x1c28], R7 ;  /* 0x001c280701007387 */ /* 0x000fe40000100800 */
[----:B0-----:R-:W-:-:S04]  /*3f420*/  IMAD.WIDE R2, R0, 0x2, R12 ;  /* 0x0000000200027825 */ /* 0x001fc800078e020c */
[----:B-1----:R-:W-:Y:S02]  /*3f430*/  IMAD R6, R8, 0x7b, RZ ;  /* 0x0000007b08067824 */ /* 0x002fe400078e02ff */
[----:B------:R-:W-:Y:S01]  /*3f440*/  IMAD.WIDE R4, R0, 0x2, R10 ;  /* 0x0000000200047825 */ /* 0x000fe200078e020a */
[----:B------:R-:W-:Y:S03]  /*3f450*/  STL [R1+0x1c34], R2 ;  /* 0x001c340201007387 */ /* 0x000fe60000100800 */
[----:B------:R0:W-:Y:S02]  /*3f460*/  STL [R1+0x1c30], R3 ;  /* 0x001c300301007387 */ /* 0x0001e40000100800 */
[----:B------:R-:W-:Y:S02]  /*3f470*/  IMAD R0, R8, 0x7a, RZ ;  /* 0x0000007a08007824 */ /* 0x000fe400078e02ff */
[----:B------:R-:W-:Y:S01]  /*3f480*/  STL [R1+0x1c3c], R4 ;  /* 0x001c3c0401007387 */ /* 0x000fe20000100800 */
[----:B------:R1:W-:Y:S01]  /*3f490*/  STL [R1+0x1c38], R5 ;  /* 0x001c380501007387 */ /* 0x0003e20000100800 */
[----:B0-----:R-:W-:-:S04]  /*3f4a0*/  IMAD.WIDE R2, R6, 0x2, R12 ;  /* 0x0000000206027825 */ /* 0x001fc800078e020c */
[--C-:B------:R-:W-:Y:S01]  /*3f4b0*/  IMAD.WIDE R6, R6, 0x2, R10.reuse ;  /* 0x0000000206067825 */ /* 0x100fe200078e020a */
[----:B------:R-:W-:Y:S03]  /*3f4c0*/  STL [R1+0x1c44], R2 ;  /* 0x001c440201007387 */ /* 0x000fe60000100800 */
[----:B------:R0:W-:Y:S02]  /*3f4d0*/  STL [R1+0x1c40], R3 ;  /* 0x001c400301007387 */ /* 0x0001e40000100800 */
[----:B------:R2:W-:Y:S02]  /*3f4e0*/  STL [R1+0x1c4c], R6 ;  /* 0x001c4c0601007387 */ /* 0x0005e40000100800 */
[----:B------:R-:W-:Y:S02]  /*3f4f0*/  STL [R1+0x1c48], R7 ;  /* 0x001c480701007387 */ /* 0x000fe40000100800 */
[----:B-1----:R-:W-:-:S04]  /*3f500*/  IMAD.WIDE R4, R0, 0x2, R10 ;  /* 0x0000000200047825 */ /* 0x002fc800078e020a */
[----:B0-----:R-:W-:-:S04]  /*3f510*/  IMAD.WIDE R2, R0, 0x2, R12 ;  /* 0x0000000200027825 */ /* 0x001fc800078e020c */
[C---:B--2---:R-:W-:Y:S01]  /*3f520*/  IMAD R6, R8.reuse, 0x79, RZ ;  /* 0x0000007908067824 */ /* 0x044fe200078e02ff */
[----:B------:R-:W-:Y:S01]  /*3f530*/  STL [R1+0x1c54], R2 ;  /* 0x001c540201007387 */ /* 0x000fe20000100800 */
        /* <DEDUP_REMOVED lines=393> */
[----:B------:R-:W-:Y:S02]  /*40dd0*/  IMAD.SHL.U32 R0, R8, 0x40, RZ ;  /* 0x0000004008007824 */ /* 0x000fe400078e00ff */
        /* <DEDUP_REMOVED lines=440> */
[----:B------:R-:W-:Y:S02]  /*42960*/  STL [R1+0x23cc], R6 ;  /* 0x0023cc0601007387 */ /* 0x000fe40000100800 */
[C---:B-1----:R-:W-:Y:S01]  /*42970*/  IMAD.WIDE R4, R0.reuse, 0x2, R10 ;  /* 0x0000000200047825 */ /* 0x042fe200078e020a */
[----:B------:R1:W-:Y:S03]  /*42980*/  STL [R1+0x23c8], R7 ;  /* 0x0023c80701007387 */ /* 0x0003e60000100800 */
[----:B0-----:R-:W-:-:S04]  /*42990*/  IMAD.WIDE R2, R0, 0x2, R12 ;  /* 0x0000000200027825 */ /* 0x001fc800078e020c */
[C---:B-1----:R-:W-:Y:S01]  /*429a0*/  IMAD.WIDE R6, R8.reuse, 0x2, R12 ;  /* 0x0000000208067825 */ /* 0x042fe200078e020c */
[----:B------:R-:W-:Y:S03]  /*429b0*/  STL [R1+0x23d4], R2 ;  /* 0x0023d40201007387 */ /* 0x000fe60000100800 */
[----:B------:R0:W-:Y:S02]  /*429c0*/  STL [R1+0x23d0], R3 ;  /* 0x0023d00301007387 */ /* 0x0001e40000100800 */
[----:B------:R-:W-:Y:S02]  /*429d0*/  STL [R1+0x23dc], R4 ;  /* 0x0023dc0401007387 */ /* 0x000fe40000100800 */
[----:B------:R-:W-:Y:S01]  /*429e0*/  STL [R1+0x23d8], R5 ;  /* 0x0023d80501007387 */ /* 0x000fe20000100800 */
[----:B------:R-:W-:Y:S01]  /*429f0*/  STL [R1+0x23e4], R6 ;  /* 0x0023e40601007387 */ /* 0x000fe20000100800 */
[----:B------:R-:W-:Y:S02]  /*42a00*/  STL [R1+0x23e0], R7 ;  /* 0x0023e00701007387 */ /* 0x000fe40000100800 */
[----:B0-----:R-:W-:-:S05]  /*42a10*/  IMAD.WIDE R2, R8, 0x2, R10 ;  /* 0x0000000208027825 */ /* 0x001fca00078e020a */
[----:B------:R-:W-:Y:S01]  /*42a20*/  STL [R1+0x23ec], R2 ;  /* 0x0023ec0201007387 */ /* 0x000fe20000100800 */
[----:B------:R0:W-:Y:S02]  /*42a30*/  STL [R1+0x23e8], R3 ;  /* 0x0023e80301007387 */ /* 0x0001e40000100800 */
[----:B------:R1:W-:Y:S02]  /*42a40*/  STL [R1+0x1bcc], RZ ;  /* 0x001bccff01007387 */ /* 0x0003e40000100800 */
[----:B------:R1:W-:Y:S01]  /*42a50*/  STL [R1+0x1320], RZ ;  /* 0x001320ff01007387 */ /* 0x0003e20000100800 */
[----:B------:R1:W-:Y:S01]  /*42a60*/  STL [R1+0x1324], RZ ;  /* 0x001324ff01007387 */ /* 0x0003e20000100800 */
[----:B------:R1:W-:Y:S02]  /*42a70*/  STL [R1+0x1328], RZ ;  /* 0x001328ff01007387 */ /* 0x0003e40000100800 */
        /* <DEDUP_REMOVED lines=834> */
[----:B------:R-:W2:Y:S04]  /*45ea0*/  S2R R10, SR_TID.X ;  /* 0x00000000000a7919 */ /* 0x000ea80000002100 */
        /* <DEDUP_REMOVED lines=10> */
[----:B0-----:R-:W-:Y:S01]  /*45f50*/  IMAD.SHL.U32 R3, R8, 0x80, RZ ;  /* 0x0000008008037824 */ /* 0x001fe200078e00ff */
[----:B------:R-:W-:-:S02]  /*45f60*/  ULDC UR4, c[0x0][0x18c] ;  /* 0x0000630000047ab9 */ /* 0x000fc40000000800 */
[----:B------:R-:W-:Y:S01]  /*45f70*/  USHF.L.U32 UR4, UR4, 0x7, URZ ;  /* 0x0000000704047899 */ /* 0x000fe2000800063f */
[C---:B--2---:R-:W-:Y:S01]  /*45f80*/  LOP3.LUT R9, R10.reuse, 0x7f, RZ, 0xc0, !PT ;  /* 0x0000007f0a097812 */ /* 0x044fe200078ec0ff */
[----:B------:R-:W-:-:S04]  /*45f90*/  IMAD.SHL.U32 R4, R10, 0x40, RZ ;  /* 0x000000400a047824 */ /* 0x000fc800078e00ff */
[----:B------:R-:W-:Y:S02]  /*45fa0*/  IMAD.SHL.U32 R2, R9, 0x2, RZ ;  /* 0x0000000209027824 */ /* 0x000fe400078e00ff */
[----:B-1----:R-:W2:Y:S01]  /*45fb0*/  LDL.LU R8, [R1+0x984] ;  /* 0x0009840001087983 */ /* 0x002ea20000300800 */
[----:B------:R-:W-:Y:S01]  /*45fc0*/  LOP3.LUT R4, R4, 0x1800, RZ, 0xc0, !PT ;  /* 0x0000180004047812 */ /* 0x000fe200078ec0ff */
[----:B------:R-:W-:Y:S01]  /*45fd0*/  USHF.R.S32.HI UR5, URZ, 0x1f, UR4 ;  /* 0x0000001f3f057899 */ /* 0x000fe20008011404 */
[----:B------:R-:W-:Y:S01]  /*45fe0*/  SHF.R.S32.HI R0, RZ, 0x1f, R3 ;  /* 0x0000001fff007819 */ /* 0x000fe20000011403 */
[----:B------:R-:W-:Y:S02]  /*45ff0*/  USHF.L.U32 UR8, UR4, 0x1, URZ ;  /* 0x0000000104087899 */ /* 0x000fe4000800063f */
[----:B------:R0:W-:Y:S01]  /*46000*/  STL [R1+0x33fc], R4 ;  /* 0x0033fc0401007387 */ /* 0x0001e20000100800 */
[----:B------:R-:W-:Y:S02]  /*46010*/  SHF.L.U64.HI R0, R3, 0x1, R0 ;  /* 0x0000000103007819 */ /* 0x000fe40000010200 */
[----:B--2---:R-:W-:-:S05]  /*46020*/  SHF.R.S32.HI R5, RZ, 0x7, R8 ;  /* 0x00000007ff057819 */ /* 0x004fca0000011408 */
[----:B------:R0:W-:Y:S02]  /*46030*/  STL [R1+0x33f8], R5 ;  /* 0x0033f80501007387 */ /* 0x0001e40000100800 */
[----:B------:R-:W2:Y:S01]  /*46040*/  LDL.LU R8, [R1+0x988] ;  /* 0x0009880001087983 */ /* 0x000ea20000300800 */
[----:B------:R-:W-:-:S03]  /*46050*/  USHF.L.U64.HI UR5, UR4, 0x1, UR5 ;  /* 0x0000000104057899 */ /* 0x000fc60008010205 */
[----:B------:R-:W-:Y:S04]  /*46060*/  STL [R1+0x80c], RZ ;  /* 0x00080cff01007387 */ /* 0x000fe80000100800 */
[----:B------:R-:W-:Y:S04]  /*46070*/  STL [R1+0x7f0], RZ ;  /* 0x0007f0ff01007387 */ /* 0x000fe80000100800 */
[----:B------:R-:W-:Y:S01]  /*46080*/  STL [R1+0x7f4], RZ ;  /* 0x0007f4ff01007387 */ /* 0x000fe20000100800 */
[----:B--2---:R-:W-:-:S05]  /*46090*/  IMAD.IADD R3, R8, 0x1, R4 ;  /* 0x0000000108037824 */ /* 0x004fca00078e0204 */
        /* <DEDUP_REMOVED lines=151> */
[----:B------:R-:W3:Y:S01]  /*46a10*/  LDL R8, [R1+0xe00] ;  /* 0x000e000001087983 */ /* 0x000ee20000100800 */
[----:B------:R-:W-:-:S02]  /*46a20*/  LOP3.LUT R6, R2, 0x20, RZ, 0x3c, !PT ;  /* 0x0000002002067812 */ /* 0x000fc400078e3cff */
[C---:B0-----:R-:W-:Y:S01]  /*46a30*/  LOP3.LUT R5, R2.reuse, 0x30, RZ, 0x3c, !PT ;  /* 0x0000003002057812 */ /* 0x041fe200078e3cff */
[----:B------:R2:W-:Y:S01]  /*46a40*/  STL [R1+0xd00], RZ ;  /* 0x000d00ff01007387 */ /* 0x0005e20000100800 */
[C---:B------:R-:W-:Y:S02]  /*46a50*/  LOP3.LUT R6, R2.reuse, 0x50, RZ, 0x3c, !PT ;  /* 0x0000005002067812 */ /* 0x040fe400078e3cff */
[C---:B------:R-:W-:Y:S01]  /*46a60*/  LOP3.LUT R4, R2.reuse, 0x10, RZ, 0x3c, !PT ;  /* 0x0000001002047812 */ /* 0x040fe200078e3cff */
[----:B------:R2:W-:Y:S01]  /*46a70*/  STL [R1+0xd04], RZ ;  /* 0x000d04ff01007387 */ /* 0x0005e20000100800 */
[C---:B------:R-:W-:Y:S02]  /*46a80*/  LOP3.LUT R5, R2.reuse, 0x60, RZ, 0x3c, !PT ;  /* 0x0000006002057812 */ /* 0x040fe400078e3cff */
[C---:B------:R-:W-:Y:S01]  /*46a90*/  LOP3.LUT R4, R2.reuse, 0x40, RZ, 0x3c, !PT ;  /* 0x0000004002047812 */ /* 0x040fe200078e3cff */
[----:B------:R2:W-:Y:S01]  /*46aa0*/  STL [R1+0xd08], RZ ;  /* 0x000d08ff01007387 */ /* 0x0005e20000100800 */
[----:B------:R-:W-:-:S02]  /*46ab0*/  LOP3.LUT R4, R2, 0x70, RZ, 0x3c, !PT ;  /* 0x0000007002047812 */ /* 0x000fc400078e3cff */
[----:B-1----:R-:W-:Y:S01]  /*46ac0*/  LOP3.LUT R3, R3, 0x40, RZ, 0x3c, !PT ;  /* 0x0000004003037812 */ /* 0x002fe200078e3cff */
        /* <DEDUP_REMOVED lines=21> */
[----:B---3--:R-:W-:-:S02]  /*46c20*/  LOP3.LUT R6, R8, 0x20, RZ, 0x3c, !PT ;  /* 0x0000002008067812 */ /* 0x008fc400078e3cff */
[C---:B------:R-:W-:Y:S02]  /*46c30*/  LOP3.LUT R5, R8.reuse, 0x40, RZ, 0x3c, !PT ;  /* 0x0000004008057812 */ /* 0x040fe400078e3cff */
[----:B------:R-:W-:Y:S01]  /*46c40*/  LOP3.LUT R4, R8, 0x60, RZ, 0x3c, !PT ;  /* 0x0000006008047812 */ /* 0x000fe200078e3cff */
[----:B------:R2:W-:Y:S04]  /*46c50*/  STL [R1+0x33f4], R6 ;  /* 0x0033f40601007387 */ /* 0x0005e80000100800 */
[----:B------:R2:W-:Y:S04]  /*46c60*/  STL [R1+0x33f0], R5 ;  /* 0x0033f00501007387 */ /* 0x0005e80000100800 */
[----:B------:R2:W-:Y:S04]  /*46c70*/  STL [R1+0xe08], R3 ;  /* 0x000e080301007387 */ /* 0x0005e80000100800 */
[----:B------:R2:W-:Y:S02]  /*46c80*/  STL [R1+0x33ec], R4 ;  /* 0x0033ec0401007387 */ /* 0x0005e40000100800 */
.L_x_3:
[----:B0-2---:R-:W2:Y:S04]  /*46c90*/  LDL.64 R4, [R1+0x1bd8] ;  /* 0x001bd80001047983 */ /* 0x005ea80000100a00 */
[----:B--2---:R0:W-:Y:S04]  /*46ca0*/  STL [R1+0x7570], R5 ;  /* 0x0075700501007387 */ /* 0x0041e80000100800 */
[----:B0-----:R-:W2:Y:S01]  /*46cb0*/  LDL R5, [R1+0x1bcc] ;  /* 0x001bcc0001057983 */ /* 0x001ea20000100800 */
[----:B------:R-:W-:-:S03]  /*46cc0*/  IMAD.MOV.U32 R3, RZ, RZ, -0x80 ;  /* 0xffffff80ff037424 */ /* 0x000fc600078e00ff */
[----:B------:R-:W-:Y:S04]  /*46cd0*/  STL [R1+0x72c4], R15 ;  /* 0x0072c40f01007387 */ /* 0x000fe80000100800 */
        /* <DEDUP_REMOVED lines=73> */
[----:B------:R-:W-:Y:S01]  /*47170*/  STL [R1+0x750c], R15 ;  /* 0x00750c0f01007387 */ /* 0x000fe20000100800 */
[----:B--2---:R-:W-:-:S03]  /*47180*/  IMAD R3, R5, R3, c[0x0][0x180] ;  /* 0x0000600005037624 */ /* 0x004fc600078e0203 */
        /* <DEDUP_REMOVED lines=11> */
[----:B------:R0:W-:Y:S04]  /*47240*/  STL [R1+0x756c], R15 ;  /* 0x00756c0f01007387 */ /* 0x0001e80000100800 */
        /* <DEDUP_REMOVED lines=85> */
[----:B-----5:R-:W-:Y:S04]  /*477a0*/  STL [R1+0x72bc], R29 ;  /* 0x0072bc1d01007387 */ /* 0x020fe80000100800 */
        /* <DEDUP_REMOVED lines=230> */
[----:B------:R-:W2:Y:S01]  /*48610*/  LDL.LU R5, [R1+0x7570] ;  /* 0x0075700001057983 */ /* 0x000ea20000300800 */
[----:B------:R-:W-:-:S02]  /*48620*/  ISETP.GT.AND P0, PT, R3, RZ, PT ;  /* 0x000000ff0300720c */ /* 0x000fc40003f04270 */
[----:B0-----:R-:W-:Y:S02]  /*48630*/  PRMT R15, RZ, 0x7610, R15 ;  /* 0x00007610ff0f7816 */ /* 0x001fe4000000000f */
[----:B-1----:R-:W-:Y:S02]  /*48640*/  PRMT R14, RZ, 0x7610, R14 ;  /* 0x00007610ff0e7816 */ /* 0x002fe4000000000e */
[C---:B------:R-:W-:Y:S02]  /*48650*/  ISETP.GT.AND P1, PT, R3.reuse, 0x1, PT ;  /* 0x000000010300780c */ /* 0x040fe40003f24270 */
[----:B------:R-:W-:-:S05]  /*48660*/  ISETP.GT.AND P2, PT, R3, 0x2, PT ;  /* 0x000000020300780c */ /* 0x000fca0003f44270 */
[----:B--2---:R-:W2:Y:S04]  /*48670*/  @P0 LDG.E.U16 R15, [R4.64] ;  /* 0x00000006040f0981 */ /* 0x004ea8000c1e1500 */
[----:B--2---:R0:W-:Y:S04]  /*48680*/  STL [R1+0x36c], R15 ;  /* 0x00036c0f01007387 */ /* 0x0041e80000100800 */
[----:B0-----:R-:W2:Y:S04]  /*48690*/  LDL.LU R15, [R1+0x756c] ;  /* 0x00756c00010f7983 */ /* 0x001ea80000300800 */
[----:B------:R-:W3:Y:S01]  /*486a0*/  LDL.64 R4, [R1+0x1bd0] ;  /* 0x001bd00001047983 */ /* 0x000ee20000100a00 */
[----:B--2---:R-:W-:-:S03]  /*486b0*/  PRMT R15, RZ, 0x7610, R15 ;  /* 0x00007610ff0f7816 */ /* 0x004fc6000000000f */
[----:B---3--:R-:W2:Y:S04]  /*486c0*/  @P0 LDG.E.U16 R14, [R4.64] ;  /* 0x00000006040e0981 */ /* 0x008ea8000c1e1500 */
[----:B--2---:R0:W-:Y:S04]  /*486d0*/  STL [R1+0x368], R14 ;  /* 0x0003680e01007387 */ /* 0x0041e80000100800 */
[----:B0-----:R-:W2:Y:S04]  /*486e0*/  LDL.LU R14, [R1+0x7568] ;  /* 0x00756800010e7983 */ /* 0x001ea80000300800 */
[----:B------:R-:W3:Y:S04]  /*486f0*/  LDL R4, [R1+0x23e8] ;  /* 0x0023e80001047983 */ /* 0x000ee80000100800 */
[----:B------:R-:W3:Y:S01]  /*48700*/  LDL R5, [R1+0x23ec] ;  /* 0x0023ec0001057983 */ /* 0x000ee20000100800 */
[----:B------:R-:W-:-:S02]  /*48710*/  ISETP.GT.AND P0, PT, R3, 0x3, PT ;  /* 0x000000030300780c */ /* 0x000fc40003f04270 */
[----:B--2---:R-:W-:Y:S02]  /*48720*/  PRMT R14, RZ, 0x7610, R14 ;  /* 0x00007610ff0e7816 */ /* 0x004fe4000000000e */
[----:B---3--:R-:W-:-:S04]  /*48730*/  @P1 LOP3.LUT R5, R5, R4, RZ, 0x3c, !PT ;  /* 0x0000000405051212 */ /* 0x008fc800078e3cff */
[----:B------:R-:W-:-:S04]  /*48740*/  @P1 LOP3.LUT R4, R5, R4, RZ, 0x3c, !PT ;  /* 0x0000000405041212 */ /* 0x000fc800078e3cff */
[----:B------:R-:W-:-:S05]  /*48750*/  @P1 LOP3.LUT R5, R5, R4, RZ, 0x3c, !PT ;  /* 0x0000000405051212 */ /* 0x000fca00078e3cff */
[----:B------:R-:W2:Y:S04]  /*48760*/  @P1 LDG.E.U16 R15, [R4.64] ;  /* 0x00000006040f1981 */ /* 0x000ea8000c1e1500 */
[----:B--2---:R0:W-:Y:S04]  /*48770*/  STL [R1+0x364], R15 ;  /* 0x0003640f01007387 */ /* 0x0041e80000100800 */
[----:B0-----:R-:W2:Y:S04]  /*48780*/  LDL.LU R15, [R1+0x7564] ;  /* 0x00756400010f7983 */ /* 0x001ea80000300800 */
[----:B------:R-:W3:Y:S04]  /*48790*/  LDL R4, [R1+0x23e0] ;  /* 0x0023e00001047983 */ /* 0x000ee80000100800 */
[----:B------:R-:W3:Y:S01]  /*487a0*/  LDL R5, [R1+0x23e4] ;  /* 0x0023e40001057983 */ /* 0x000ee20000100800 */
[----:B--2---:R-:W-:-:S02]  /*487b0*/  PRMT R15, RZ, 0x7610, R15 ;  /* 0x00007610ff0f7816 */ /* 0x004fc4000000000f */
        /* <DEDUP_REMOVED lines=521> */
[----:B------:R-:W-:-:S02]  /*4a850*/  PRMT R0, RZ, 0x7610, R0 ;  /* 0x00007610ff007816 */ /* 0x000fc40000000000 */
[----:B------:R-:W-:Y:S02]  /*4a860*/  ISETP.GT.AND P1, PT, R3, 0x1f, PT ;  /* 0x0000001f0300780c */ /* 0x000fe40003f24270 */
        /* <DEDUP_REMOVED lines=17> */
[----:B------:R-:W3:Y:S02]  /*4a980*/  LDL R5, [R1+0x221c] ;  /* 0x00221c0001057983 */ /* 0x000ee40000100800 */
[----:B---3--:R-:W-:-:S04]  /*4a990*/  @P0 LOP3.LUT R5, R5, R4, RZ, 0x3c, !PT ;  /* 0x0000000405050212 */ /* 0x008fc800078e3cff */
[----:B------:R-:W-:-:S04]  /*4a9a0*/  @P0 LOP3.LUT R4, R5, R4, RZ, 0x3c, !PT ;  /* 0x0000000405040212 */ /* 0x000fc800078e3cff */
[----:B------:R-:W-:-:S05]  /*4a9b0*/  @P0 LOP3.LUT R5, R5, R4, RZ, 0x3c, !PT ;  /* 0x0000000405050212 */ /* 0x000fca00078e3cff */
[----:B------:R-:W3:Y:S04]  /*4a9c0*/  @P0 LDG.E.U16 R15, [R4.64] ;  /* 0x00000006040f0981 */ /* 0x000ee8000c1e1500 */
[----:B---3--:R0:W-:Y:S04]  /*4a9d0*/  STL [R1+0x1f4], R15 ;  /* 0x0001f40f01007387 */ /* 0x0081e80000100800 */
[----:B0-----:R-:W3:Y:S04]  /*4a9e0*/  LDL.LU R15, [R1+0x747c] ;  /* 0x00747c00010f7983 */ /* 0x001ee80000300800 */
[----:B------:R-:W4:Y:S04]  /*4a9f0*/  LDL R4, [R1+0x2210] ;  /* 0x0022100001047983 */ /* 0x000f280000100800 */
[----:B------:R-:W4:Y:S01]  /*4aa00*/  LDL R5, [R1+0x2214] ;  /* 0x0022140001057983 */ /* 0x000f220000100800 */
[----:B------:R-:W-:-:S02]  /*4aa10*/  ISETP.GT.AND P2, PT, R3, 0x20, PT ;  /* 0x000000200300780c */ /* 0x000fc40003f44270 */
[----:B---3--:R-:W-:Y:S02]  /*4aa20*/  PRMT R15, RZ, 0x7610, R15 ;  /* 0x00007610ff0f7816 */ /* 0x008fe4000000000f */
[----:B----4-:R-:W-:-:S04]  /*4aa30*/  @P0 LOP3.LUT R5, R5, R4, RZ, 0x3c, !PT ;  /* 0x0000000405050212 */ /* 0x010fc800078e3cff */
[----:B------:R-:W-:-:S04]  /*4aa40*/  @P0 LOP3.LUT R4, R5, R4, RZ, 0x3c, !PT ;  /* 0x0000000405040212 */ /* 0x000fc800078e3cff */
[----:B------:R-:W-:-:S05]  /*4aa50*/  @P0 LOP3.LUT R5, R5, R4, RZ, 0x3c, !PT ;  /* 0x0000000405050212 */ /* 0x000fca00078e3cff */
[----:B------:R0:W3:Y:S04]  /*4aa60*/  @P0 LDG.E.U16 R0, [R4.64] ;  /* 0x0000000604000981 */ /* 0x0000e8000c1e1500 */
[----:B0-----:R-:W4:Y:S04]  /*4aa70*/  LDL R4, [R1+0x2208] ;  /* 0x0022080001047983 */ /* 0x001f280000100800 */
[----:B------:R-:W4:Y:S01]  /*4aa80*/  LDL R5, [R1+0x220c] ;  /* 0x00220c0001057983 */ /* 0x000f220000100800 */
[----:B--2---:R-:W-:-:S03]  /*4aa90*/  PRMT R14, RZ, 0x7610, R14 ;  /* 0x00007610ff0e7816 */ /* 0x004fc6000000000e */
[----:B---3--:R-:W-:Y:S01]  /*4aaa0*/  STL [R1+0x7180], R0 ;  /* 0x0071800001007387 */ /* 0x008fe20000100800 */
[----:B----4-:R-:W-:-:S04]  /*4aab0*/  @P1 LOP3.LUT R5, R5, R4, RZ, 0x3c, !PT ;  /* 0x0000000405051212 */ /* 0x010fc800078e3cff */
        /* <DEDUP_REMOVED lines=274> */
[----:B---3--:R-:W-:-:S02]  /*4bbe0*/  PRMT R15, RZ, 0x7610, R15 ;  /* 0x00007610ff0f7816 */ /* 0x008fc4000000000f */
        /* <DEDUP_REMOVED lines=621> */
[----:B0-----:R-:W2:Y:S01]  /*4e2c0*/  LDL.LU R15, [R1+0x7304] ;  /* 0x00730400010f7983 */ /* 0x001ea20000300800 */
[----:B------:R-:W3:Y:S02]  /*4e2d0*/  LDL R4, [R1+0x1ed0] ;  /* 0x001ed00001047983 */ /* 0x000ee40000100800 */
        /* <DEDUP_REMOVED lines=156> */
[----:B---3--:R-:W-:-:S04]  /*4eca0*/  @P2 LOP3.LUT R5, R5, R4, RZ, 0x3c, !PT ;  /* 0x0000000405052212 */ /* 0x008fc800078e3cff */
[----:B------:R-:W-:-:S04]  /*4ecb0*/  @P2 LOP3.LUT R4, R5, R4, RZ, 0x3c, !PT ;  /* 0x0000000405042212 */ /* 0x000fc800078e3cff */
[----:B------:R-:W-:-:S05]  /*4ecc0*/  @P2 LOP3.LUT R5, R5, R4, RZ, 0x3c, !PT ;  /* 0x0000000405052212 */ /* 0x000fca00078e3cff */
[----:B------:R-:W3:Y:S04]  /*4ecd0*/  @P2 LDG.E.U16 R14, [R4.64] ;  /* 0x00000006040e2981 */ /* 0x000ee8000c1e1500 */
[----:B---3--:R0:W-:Y:S04]  /*4ece0*/  STL [R1+0x68], R14 ;  /* 0x0000680e01007387 */ /* 0x0081e80000100800 */
[----:B0-----:R-:W3:Y:S01]  /*4ecf0*/  LDL.LU R14, [R1+0x72c0] ;  /* 0x0072c000010e7983 */ /* 0x001ee20000300800 */
[----:B------:R-:W4:Y:S02]  /*4ed00*/  LDL R4, [R1+0x1d70] ;  /* 0x001d700001047983 */ /* 0x000f240000100800 */
[----:B------:R-:W4:Y:S01]  /*4ed10*/  LDL R5, [R1+0x1d74] ;  /* 0x001d740001057983 */ /* 0x000f220000100800 */
[----:B------:R-:W-:-:S02]  /*4ed20*/  PRMT R28, RZ, 0x7610, R28 ;  /* 0x00007610ff1c7816 */ /* 0x000fc4000000001c */
[----:B----4-:R-:W-:-:S04]  /*4ed30*/  @P2 LOP3.LUT R5, R5, R4, RZ, 0x3c, !PT ;  /* 0x0000000405052212 */ /* 0x010fc800078e3cff */
[----:B------:R-:W-:-:S04]  /*4ed40*/  @P2 LOP3.LUT R4, R5, R4, RZ, 0x3c, !PT ;  /* 0x0000000405042212 */ /* 0x000fc800078e3cff */
[----:B------:R-:W-:-:S05]  /*4ed50*/  @P2 LOP3.LUT R5, R5, R4, RZ, 0x3c, !PT ;  /* 0x0000000405052212 */ /* 0x000fca00078e3cff */
[----:B------:R-:W4:Y:S04]  /*4ed60*/  @P2 LDG.E.U16 R29, [R4.64] ;  /* 0x00000006041d2981 */ /* 0x000f28000c1e1500 */
[----:B----4-:R0:W-:Y:S04]  /*4ed70*/  STL [R1+0x64], R29 ;  /* 0x0000641d01007387 */ /* 0x0101e80000100800 */
[----:B0-----:R-:W4:Y:S01]  /*4ed80*/  LDL.LU R29, [R1+0x72bc] ;  /* 0x0072bc00011d7983 */ /* 0x001f220000300800 */
[----:B------:R-:W2:Y:S02]  /*4ed90*/  LDL R4, [R1+0x1cf8] ;  /* 0x001cf80001047983 */ /* 0x000ea40000100800 */
[----:B------:R-:W2:Y:S01]  /*4eda0*/  LDL R5, [R1+0x1cfc] ;  /* 0x001cfc0001057983 */ /* 0x000ea20000100800 */
[----:B------:R-:W-:-:S02]  /*4edb0*/  PRMT R27, RZ, 0x7610, R27 ;  /* 0x00007610ff1b7816 */ /* 0x000fc4000000001b */
[----:B--2---:R-:W-:-:S04]  /*4edc0*/  @P3 LOP3.LUT R5, R5, R4, RZ, 0x3c, !PT ;  /* 0x0000000405053212 */ /* 0x004fc800078e3cff */
[----:B------:R-:W-:-:S04]  /*4edd0*/  @P3 LOP3.LUT R4, R5, R4, RZ, 0x3c, !PT ;  /* 0x0000000405043212 */ /* 0x000fc800078e3cff */
[----:B------:R-:W-:-:S05]  /*4ede0*/  @P3 LOP3.LUT R5, R5, R4, RZ, 0x3c, !PT ;  /* 0x0000000405053212 */ /* 0x000fca00078e3cff */
[----:B------:R-:W2:Y:S04]  /*4edf0*/  @P3 LDG.E.U16 R28, [R4.64] ;  /* 0x00000006041c3981 */ /* 0x000ea8000c1e1500 */
[----:B--2---:R0:W-:Y:S04]  /*4ee00*/  STL [R1+0x60], R28 ;  /* 0x0000601c01007387 */ /* 0x0041e80000100800 */
[----:B0-----:R-:W2:Y:S01]  /*4ee10*/  LDL.LU R28, [R1+0x72b8] ;  /* 0x0072b800011c7983 */ /* 0x001ea20000300800 */
        /* <DEDUP_REMOVED lines=12> */
[----:B------:R-:W-:Y:S02]  /*4eee0*/  PRMT R24, RZ, 0x7610, R24 ;  /* 0x00007610ff187816 */ /* 0x000fe40000000018 */
[----:B------:R-:W-:Y:S02]  /*4eef0*/  ISETP.GT.AND P1, PT, R3, 0x61, PT ;  /* 0x000000610300780c */ /* 0x000fe40003f24270 */
        /* <DEDUP_REMOVED lines=18> */
[----:B------:R-:W2:Y:S02]  /*4f020*/  LDL R5, [R1+0x1e44] ;  /* 0x001e440001057983 */ /* 0x000ea40000100800 */
        /* <DEDUP_REMOVED lines=30> */
[----:B------:R0:W2:Y:S04]  /*4f210*/  @P2 LDG.E.U16 R15, [R4.64] ;  /* 0x00000006040f2981 */ /* 0x0000a8000c1e1500 */
[----:B0-----:R-:W3:Y:S04]  /*4f220*/  LDL R4, [R1+0x1d60] ;  /* 0x001d600001047983 */ /* 0x001ee80000100800 */
[----:B------:R-:W3:Y:S04]  /*4f230*/  LDL R5, [R1+0x1d64] ;  /* 0x001d640001057983 */ /* 0x000ee80000100800 */
[----:B--2---:R0:W-:Y:S04]  /*4f240*/  STL [R1+0x44], R15 ;  /* 0x0000440f01007387 */ /* 0x0041e80000100800 */
[----:B0-----:R-:W2:Y:S01]  /*4f250*/  LDL R15, [R1+0x1c64] ;  /* 0x001c6400010f7983 */ /* 0x001ea20000100800 */
[----:B---3--:R-:W-:-:S02]  /*4f260*/  @P2 LOP3.LUT R5, R5, R4, RZ, 0x3c, !PT ;  /* 0x0000000405052212 */ /* 0x008fc400078e3cff */
[----:B------:R-:W-:Y:S02]  /*4f270*/  PRMT R17, RZ, 0x7610, R17 ;  /* 0x00007610ff117816 */ /* 0x000fe40000000011 */
[----:B------:R-:W-:Y:S02]  /*4f280*/  PRMT R16, RZ, 0x7610, R16 ;  /* 0x00007610ff107816 */ /* 0x000fe40000000010 */
[----:B------:R-:W-:Y:S02]  /*4f290*/  ISETP.GT.AND P4, PT, R3, 0x79, PT ;  /* 0x000000790300780c */ /* 0x000fe40003f84270 */
[----:B------:R-:W-:-:S04]  /*4f2a0*/  @P2 LOP3.LUT R4, R5, R4, RZ, 0x3c, !PT ;  /* 0x0000000405042212 */ /* 0x000fc800078e3cff */
[----:B------:R-:W-:-:S05]  /*4f2b0*/  @P2 LOP3.LUT R5, R5, R4, RZ, 0x3c, !PT ;  /* 0x0000000405052212 */ /* 0x000fca00078e3cff */
[----:B------:R-:W3:Y:S04]  /*4f2c0*/  @P2 LDG.E.U16 R20, [R4.64] ;  /* 0x0000000604142981 */ /* 0x000ee8000c1e1500 */
[----:B---3--:R0:W-:Y:S04]  /*4f2d0*/  STL [R1+0x40], R20 ;  /* 0x0000401401007387 */ /* 0x0081e80000100800 */
[----:B0-----:R-:W3:Y:S01]  /*4f2e0*/  LDL.LU R20, [R1+0x729c] ;  /* 0x00729c0001147983 */ /* 0x001ee20000300800 */
        /* <DEDUP_REMOVED lines=30> */
[----:B------:R-:W-:-:S02]  /*4f4d0*/  @P4 IMAD.MOV.U32 R4, RZ, RZ, R15 ;  /* 0x000000ffff044224 */ /* 0x000fc400078e000f */
[----:B------:R-:W3:Y:S04]  /*4f4e0*/  LDL R15, [R1+0x1d50] ;  /* 0x001d5000010f7983 */ /* 0x000ee80000100800 */
[----:B--2---:R0:W2:Y:S04]  /*4f4f0*/  @P4 LDG.E.U16 R14, [R4.64] ;  /* 0x00000006040e4981 */ /* 0x0040a8000c1e1500 */
[----:B0-----:R-:W2:Y:S04]  /*4f500*/  LDL R4, [R1+0x1e38] ;  /* 0x001e380001047983 */ /* 0x001ea80000100800 */
[----:B------:R-:W2:Y:S02]  /*4f510*/  LDL R5, [R1+0x1e3c] ;  /* 0x001e3c0001057983 */ /* 0x000ea40000100800 */
[----:B--2---:R-:W-:-:S04]  /*4f520*/  @P0 LOP3.LUT R5, R5, R4, RZ, 0x3c, !PT ;  /* 0x0000000405050212 */ /* 0x004fc800078e3cff */
[----:B------:R-:W-:-:S04]  /*4f530*/  @P0 LOP3.LUT R4, R5, R4, RZ, 0x3c, !PT ;  /* 0x0000000405040212 */ /* 0x000fc800078e3cff */
[----:B------:R-:W-:-:S05]  /*4f540*/  @P0 LOP3.LUT R5, R5, R4, RZ, 0x3c, !PT ;  /* 0x0000000405050212 */ /* 0x000fca00078e3cff */
[----:B------:R-:W2:Y:S04]  /*4f550*/  @P0 LDG.E.U16 R12, [R4.64] ;  /* 0x00000006040c0981 */ /* 0x000ea8000c1e1500 */
[----:B------:R0:W-:Y:S04]  /*4f560*/  STL [R1+0x30], R14 ;  /* 0x0000300e01007387 */ /* 0x0001e80000100800 */
[----:B0-----:R-:W3:Y:S04]  /*4f570*/  LDL R14, [R1+0x1d54] ;  /* 0x001d5400010e7983 */ /* 0x001ee80000100800 */
        /* <DEDUP_REMOVED lines=17> */
[----:B------:R-:W2:Y:S01]  /*4f690*/  @P1 LDG.E.U16 R10, [R4.64] ;  /* 0x00000006040a1981 */ /* 0x000ea2000c1e1500 */
[----:B------:R-:W-:-:S03]  /*4f6a0*/  ISETP.GT.AND P2, PT, R3, 0x6a, PT ;  /* 0x0000006a0300780c */ /* 0x000fc60003f44270 */
[----:B--2---:R0:W-:Y:S04]  /*4f6b0*/  STL [R1+0x24], R10 ;  /* 0x0000240a01007387 */ /* 0x0041e80000100800 */
[----:B0-----:R-:W2:Y:S01]  /*4f6c0*/  LDL.LU R10, [R1+0x7284] ;  /* 0x00728400010a7983 */ /* 0x001ea20000300800 */
[----:B------:R-:W2:Y:S02]  /*4f6d0*/  LDL R4, [R1+0x1d58] ;  /* 0x001d580001047983 */ /* 0x000ea40000100800 */
[----:B------:R-:W2:Y:S01]  /*4f6e0*/  LDL R5, [R1+0x1d5c] ;  /* 0x001d5c0001057983 */ /* 0x000ea20000100800 */
[----:B------:R-:W-:Y:S02]  /*4f6f0*/  PRMT R21, RZ, 0x7610, R21 ;  /* 0x00007610ff157816 */ /* 0x000fe40000000015 */
[----:B------:R-:W-:-:S02]  /*4f700*/  PRMT R19, RZ, 0x7610, R19 ;  /* 0x00007610ff137816 */ /* 0x000fc40000000013 */
[----:B--2---:R-:W-:-:S04]  /*4f710*/  @P2 LOP3.LUT R5, R5, R4, RZ, 0x3c, !PT ;  /* 0x0000000405052212 */ /* 0x004fc800078e3cff */
[----:B------:R-:W-:-:S04]  /*4f720*/  @P2 LOP3.LUT R4, R5, R4, RZ, 0x3c, !PT ;  /* 0x0000000405042212 */ /* 0x000fc800078e3cff */
[----:B------:R-:W-:-:S05]  /*4f730*/  @P2 LOP3.LUT R5, R5, R4, RZ, 0x3c, !PT ;  /* 0x0000000405052212 */ /* 0x000fca00078e3cff */
[----:B------:R3:W2:Y:S02]  /*4f740*/  @P2 LDG.E.U16 R21, [R4.64] ;  /* 0x0000000604152981 */ /* 0x0006a4000c1e1500 */
[----:B---3--:R-:W-:Y:S02]  /*4f750*/  @P2 IMAD.MOV.U32 R4, RZ, RZ, R14 ;  /* 0x000000ffff042224 */ /* 0x008fe400078e000e */
[----:B------:R-:W-:-:S05]  /*4f760*/  @P2 IMAD.MOV.U32 R5, RZ, RZ, R15 ;  /* 0x000000ffff052224 */ /* 0x000fca00078e000f */
[----:B------:R-:W3:Y:S04]  /*4f770*/  @P2 LDG.E.U16 R19, [R4.64] ;  /* 0x0000000604132981 */ /* 0x000ee8000c1e1500 */
[----:B--2---:R0:W-:Y:S04]  /*4f780*/  STL [R1+0x20], R21 ;  /* 0x0000201501007387 */ /* 0x0041e80000100800 */
[----:B0-----:R-:W2:Y:S01]  /*4f790*/  LDL.LU R21, [R1+0x7280] ;  /* 0x0072800001157983 */ /* 0x001ea20000300800 */
[----:B------:R-:W2:Y:S02]  /*4f7a0*/  LDL R15, [R1+0x1e30] ;  /* 0x001e3000010f7983 */ /* 0x000ea40000100800 */
[----:B------:R-:W2:Y:S01]  /*4f7b0*/  LDL R14, [R1+0x1e34] ;  /* 0x001e3400010e7983 */ /* 0x000ea20000100800 */
[----:B---3--:R0:W-:Y:S04]  /*4f7c0*/  STL [R1+0x1c], R19 ;  /* 0x00001c1301007387 */ /* 0x0081e80000100800 */
[----:B0-----:R-:W3:Y:S01]  /*4f7d0*/  LDL.LU R19, [R1+0x727c] ;  /* 0x00727c0001137983 */ /* 0x001ee20000300800 */
[----:B------:R-:W2:Y:S02]  /*4f7e0*/  LDL R4, [R1+0x1cd8] ;  /* 0x001cd80001047983 */ /* 0x000ea40000100800 */
[----:B------:R-:W2:Y:S01]  /*4f7f0*/  LDL R5, [R1+0x1cdc] ;  /* 0x001cdc0001057983 */ /* 0x000ea20000100800 */
[----:B------:R-:W-:-:S02]  /*4f800*/  ISETP.GT.AND P3, PT, R3, 0x72, PT ;  /* 0x000000720300780c */ /* 0x000fc40003f64270 */
[----:B------:R-:W-:-:S11]  /*4f810*/  PRMT R18, RZ, 0x7610, R18 ;  /* 0x00007610ff127816 */ /* 0x000fd60000000012 */
        /* <DEDUP_REMOVED lines=31> */
[----:B------:R0:W2:Y:S01]  /*4fa10*/  @P4 LDG.E.U16 R7, [R4.64] ;  /* 0x0000000604074981 */ /* 0x0000a2000c1e1500 */
[----:B------:R-:W-:Y:S01]  /*4fa20*/  PRMT R0, RZ, 0x7610, R0 ;  /* 0x00007610ff007816 */ /* 0x000fe20000000000 */
[----:B0-----:R-:W-:Y:S02]  /*4fa30*/  @P0 IMAD.MOV.U32 R4, RZ, RZ, R14 ;  /* 0x000000ffff040224 */ /* 0x001fe400078e000e */
[----:B------:R-:W-:-:S05]  /*4fa40*/  @P0 IMAD.MOV.U32 R5, RZ, RZ, R15 ;  /* 0x000000ffff050224 */ /* 0x000fca00078e000f */
[----:B------:R0:W3:Y:S04]  /*4fa50*/  @P0 LDG.E.U16 R0, [R4.64] ;  /* 0x0000000604000981 */ /* 0x0000e8000c1e1500 */
[----:B--2---:R1:W-:Y:S04]  /*4fa60*/  STL [R1+0xc], R7 ;  /* 0x00000c0701007387 */ /* 0x0043e80000100800 */
[----:B-1----:R-:W2:Y:S01]  /*4fa70*/  LDL.LU R7, [R1+0x726c] ;  /* 0x00726c0001077983 */ /* 0x002ea20000300800 */
[----:B0-----:R-:W2:Y:S02]  /*4fa80*/  LDL R4, [R1+0x1dc8] ;  /* 0x001dc80001047983 */ /* 0x001ea40000100800 */
[----:B------:R-:W2:Y:S01]  /*4fa90*/  LDL R5, [R1+0x1dcc] ;  /* 0x001dcc0001057983 */ /* 0x000ea20000100800 */
[----:B------:R-:W-:-:S02]  /*4faa0*/  ISETP.GT.AND P1, PT, R3, 0x63, PT ;  /* 0x000000630300780c */ /* 0x000fc40003f24270 */
[----:B------:R-:W-:Y:S01]  /*4fab0*/  PRMT R6, RZ, 0x7610, R6 ;  /* 0x00007610ff067816 */ /* 0x000fe20000000006 */
[----:B------:R-:W3:Y:S04]  /*4fac0*/  LDL R15, [R1+0x1d40] ;  /* 0x001d4000010f7983 */ /* 0x000ee80000100800 */
[----:B------:R-:W3:Y:S06]  /*4fad0*/  LDL R14, [R1+0x1d44] ;  /* 0x001d4400010e7983 */ /* 0x000eec0000100800 */
[----:B--2---:R-:W-:-:S04]  /*4fae0*/  @P1 LOP3.LUT R5, R5, R4, RZ, 0x3c, !PT ;  /* 0x0000000405051212 */ /* 0x004fc800078e3cff */
[----:B------:R-:W-:-:S04]  /*4faf0*/  @P1 LOP3.LUT R4, R5, R4, RZ, 0x3c, !PT ;  /* 0x0000000405041212 */ /* 0x000fc800078e3cff */
[----:B------:R-:W-:-:S05]  /*4fb00*/  @P1 LOP3.LUT R5, R5, R4, RZ, 0x3c, !PT ;  /* 0x0000000405051212 */ /* 0x000fca00078e3cff */
[----:B------:R-:W2:Y:S04]  /*4fb10*/  @P1 LDG.E.U16 R6, [R4.64] ;  /* 0x0000000604061981 */ /* 0x000ea8000c1e1500 */
[----:B---3--:R-:W-:Y:S04]  /*4fb20*/  STL [R1+0x71e0], R0 ;  /* 0x0071e00001007387 */ /* 0x008fe80000100800 */
[----:B--2---:R0:W-:Y:S04]  /*4fb30*/  STL [R1+0x4], R6 ;  /* 0x0000040601007387 */ /* 0x0041e80000100800 */
[----:B0-----:R-:W2:Y:S01]  /*4fb40*/  LDL.LU R6, [R1+0x7268] ;  /* 0x0072680001067983 */ /* 0x001ea20000300800 */
[----:B------:R-:W3:Y:S02]  /*4fb50*/  LDL R4, [R1+0x1dc0] ;  /* 0x001dc00001047983 */ /* 0x000ee40000100800 */
[----:B------:R-:W3:Y:S01]  /*4fb60*/  LDL R5, [R1+0x1dc4] ;  /* 0x001dc40001057983 */ /* 0x000ee20000100800 */
[----:B------:R-:W-:-:S02]  /*4fb70*/  PRMT R0, RZ, 0x7610, R0 ;  /* 0x00007610ff007816 */ /* 0x000fc40000000000 */
[----:B---3--:R-:W-:-:S04]  /*4fb80*/  @P1 LOP3.LUT R5, R5, R4, RZ, 0x3c, !PT ;  /* 0x0000000405051212 */ /* 0x008fc800078e3cff */
[----:B------:R-:W-:-:S04]  /*4fb90*/  @P1 LOP3.LUT R4, R5, R4, RZ, 0x3c, !PT ;  /* 0x0000000405041212 */ /* 0x000fc800078e3cff */
[----:B------:R-:W-:-:S05]  /*4fba0*/  @P1 LOP3.LUT R5, R5, R4, RZ, 0x3c, !PT ;  /* 0x0000000405051212 */ /* 0x000fca00078e3cff */
[----:B------:R0:W3:Y:S04]  /*4fbb0*/  @P1 LDG.E.U16 R0, [R4.64] ;  /* 0x0000000604001981 */ /* 0x0000e8000c1e1500 */
[----:B0-----:R-:W2:Y:S04]  /*4fbc0*/  LDL R4, [R1+0x1d48] ;  /* 0x001d480001047983 */ /* 0x001ea80000100800 */
[----:B------:R-:W2:Y:S01]  /*4fbd0*/  LDL R5, [R1+0x1d4c] ;  /* 0x001d4c0001057983 */ /* 0x000ea20000100800 */
[----:B------:R-:W-:Y:S02]  /*4fbe0*/  ISETP.GT.AND P2, PT, R3, 0x6b, PT ;  /* 0x0000006b0300780c */ /* 0x000fe40003f44270 */
[----:B----4-:R-:W-:-:S11]  /*4fbf0*/  PRMT R29, RZ, 0x7610, R29 ;  /* 0x00007610ff1d7816 */ /* 0x010fd6000000001d */
[----:B--2---:R-:W-:-:S04]  /*4fc00*/  @P2 LOP3.LUT R5, R5, R4, RZ, 0x3c, !PT ;  /* 0x0000000405052212 */ /* 0x004fc800078e3cff */
[----:B------:R-:W-:-:S04]  /*4fc10*/  @P2 LOP3.LUT R4, R5, R4, RZ, 0x3c, !PT ;  /* 0x0000000405042212 */ /* 0x000fc800078e3cff */
[----:B------:R-:W-:-:S05]  /*4fc20*/  @P2 LOP3.LUT R5, R5, R4, RZ, 0x3c, !PT ;  /* 0x0000000405052212 */ /* 0x000fca00078e3cff */
[----:B------:R0:W2:Y:S01]  /*4fc30*/  @P2 LDG.E.U16 R29, [R4.64] ;  /* 0x00000006041d2981 */ /* 0x0000a2000c1e1500 */
[----:B------:R-:W-:-:S03]  /*4fc40*/  PRMT R28, RZ, 0x7610, R28 ;  /* 0x00007610ff1c7816 */ /* 0x000fc6000000001c */
[----:B---3--:R-:W-:Y:S01]  /*4fc50*/  STL [R1+0x71f8], R0 ;  /* 0x0071f80001007387 */ /* 0x008fe20000100800 */
[----:B------:R-:W-:Y:S02]  /*4fc60*/  STL [R1+0x7248], R0 ;  /* 0x0072480001007387 */ /* 0x000fe40000100800 */
[----:B------:R-:W-:Y:S02]  /*4fc70*/  STL [R1+0x7258], R0 ;  /* 0x0072580001007387 */ /* 0x000fe40000100800 */
[----:B------:R-:W-:Y:S02]  /*4fc80*/  STL [R1+0x7260], R0 ;  /* 0x0072600001007387 */ /* 0x000fe40000100800 */
[----:B0-----:R-:W-:Y:S02]  /*4fc90*/  @P2 IMAD.MOV.U32 R4, RZ, RZ, R14 ;  /* 0x000000ffff042224 */ /* 0x001fe400078e000e */
[----:B------:R-:W-:-:S05]  /*4fca0*/  @P2 IMAD.MOV.U32 R5, RZ, RZ, R15 ;  /* 0x000000ffff052224 */ /* 0x000fca00078e000f */
[----:B------:R0:W3:Y:S04]  /*4fcb0*/  @P2 LDG.E.U16 R28, [R4.64] ;  /* 0x00000006041c2981 */ /* 0x0000e8000c1e1500 */
[----:B--2---:R-:W-:Y:S01]  /*4fcc0*/  STL [R1+0x71fc], R29 ;  /* 0x0071fc1d01007387 */ /* 0x004fe20000100800 */
[----:B0-----:R-:W2:Y:S02]  /*4fcd0*/  LDL R4, [R1+0x1cc8] ;  /* 0x001cc80001047983 */ /* 0x001ea40000100800 */
[----:B------:R-:W2:Y:S01]  /*4fce0*/  LDL R5, [R1+0x1ccc] ;  /* 0x001ccc0001057983 */ /* 0x000ea20000100800 */
[----:B------:R-:W-:Y:S02]  /*4fcf0*/  ISETP.GT.AND P3, PT, R3, 0x73, PT ;  /* 0x000000730300780c */ /* 0x000fe40003f64270 */
[----:B------:R-:W-:Y:S01]  /*4fd00*/  PRMT R27, RZ, 0x7610, R27 ;  /* 0x00007610ff1b7816 */ /* 0x000fe2000000001b */
[----:B------:R-:W4:Y:S04]  /*4fd10*/  LDL R15, [R1+0x1c40] ;  /* 0x001c4000010f7983 */ /* 0x000f280000100800 */
[----:B------:R-:W4:Y:S04]  /*4fd20*/  LDL R14, [R1+0x1c44] ;  /* 0x001c4400010e7983 */ /* 0x000f280000100800 */
[----:B---3--:R-:W-:Y:S02]  /*4fd30*/  STL [R1+0x7200], R28 ;  /* 0x0072001c01007387 */ /* 0x008fe40000100800 */
[----:B--2---:R-:W-:-:S04]  /*4fd40*/  @P3 LOP3.LUT R5, R5, R4, RZ, 0x3c, !PT ;  /* 0x0000000405053212 */ /* 0x004fc800078e3cff */
[----:B------:R-:W-:-:S04]  /*4fd50*/  @P3 LOP3.LUT R4, R5, R4, RZ, 0x3c, !PT ;  /* 0x0000000405043212 */ /* 0x000fc800078e3cff */
[----:B------:R-:W-:-:S05]  /*4fd60*/  @P3 LOP3.LUT R5, R5, R4, RZ, 0x3c, !PT ;  /* 0x0000000405053212 */ /* 0x000fca00078e3cff */
[----:B------:R0:W2:Y:S04]  /*4fd70*/  @P3 LDG.E.U16 R27, [R4.64] ;  /* 0x00000006041b3981 */ /* 0x0000a8000c1e1500 */
[----:B0-----:R-:W3:Y:S04]  /*4fd80*/  LDL R4, [R1+0x1cc0] ;  /* 0x001cc00001047983 */ /* 0x001ee80000100800 */
[----:B------:R-:W3:Y:S01]  /*4fd90*/  LDL R5, [R1+0x1cc4] ;  /* 0x001cc40001057983 */ /* 0x000ee20000100800 */
[----:B------:R-:W-:Y:S02]  /*4fda0*/  PRMT R26, RZ, 0x7610, R26 ;  /* 0x00007610ff1a7816 */ /* 0x000fe4000000001a */
[----:B---3--:R-:W-:-:S04]  /*4fdb0*/  @P3 LOP3.LUT R5, R5, R4, RZ, 0x3c, !PT ;  /* 0x0000000405053212 */ /* 0x008fc800078e3cff */
[----:B------:R-:W-:-:S04]  /*4fdc0*/  @P3 LOP3.LUT R4, R5, R4, RZ, 0x3c, !PT ;  /* 0x0000000405043212 */ /* 0x000fc800078e3cff */
[----:B------:R-:W-:Y:S01]  /*4fdd0*/  @P3 LOP3.LUT R5, R5, R4, RZ, 0x3c, !PT ;  /* 0x0000000405053212 */ /* 0x000fe200078e3cff */
[----:B--2---:R-:W-:Y:S04]  /*4fde0*/  STL [R1+0x7204], R27 ;  /* 0x0072041b01007387 */ /* 0x004fe80000100800 */
[----:B------:R0:W2:Y:S04]  /*4fdf0*/  @P3 LDG.E.U16 R26, [R4.64] ;  /* 0x00000006041a3981 */ /* 0x0000a8000c1e1500 */
[----:B0-----:R-:W3:Y:S04]  /*4fe00*/  LDL R4, [R1+0x1c48] ;  /* 0x001c480001047983 */ /* 0x001ee80000100800 */
[----:B------:R-:W3:Y:S01]  /*4fe10*/  LDL R5, [R1+0x1c4c] ;  /* 0x001c4c0001057983 */ /* 0x000ee20000100800 */
[----:B------:R-:W-:-:S02]  /*4fe20*/  ISETP.GT.AND P4, PT, R3, 0x7b, PT ;  /* 0x0000007b0300780c */ /* 0x000fc40003f84270 */
[----:B------:R-:W-:-:S11]  /*4fe30*/  PRMT R25, RZ, 0x7610, R25 ;  /* 0x00007610ff197816 */ /* 0x000fd60000000019 */
[----:B---3--:R-:W-:-:S04]  /*4fe40*/  @P4 LOP3.LUT R5, R5, R4, RZ, 0x3c, !PT ;  /* 0x0000000405054212 */ /* 0x008fc800078e3cff */
[----:B------:R-:W-:-:S04]  /*4fe50*/  @P4 LOP3.LUT R4, R5, R4, RZ, 0x3c, !PT ;  /* 0x0000000405044212 */ /* 0x000fc800078e3cff */
[----:B------:R-:W-:-:S05]  /*4fe60*/  @P4 LOP3.LUT R5, R5, R4, RZ, 0x3c, !PT ;  /* 0x0000000405054212 */ /* 0x000fca00078e3cff */
[----:B------:R4:W3:Y:S01]  /*4fe70*/  @P4 LDG.E.U16 R25, [R4.64] ;  /* 0x0000000604194981 */ /* 0x0008e2000c1e1500 */
[----:B------:R-:W-:-:S03]  /*4fe80*/  PRMT R24, RZ, 0x7610, R24 ;  /* 0x00007610ff187816 */ /* 0x000fc60000000018 */
[----:B--2---:R-:W-:Y:S01]  /*4fe90*/  STL [R1+0x7208], R26 ;  /* 0x0072081a01007387 */ /* 0x004fe20000100800 */
[----:B----4-:R-:W-:Y:S02]  /*4fea0*/  @P4 IMAD.MOV.U32 R4, RZ, RZ, R14 ;  /* 0x000000ffff044224 */ /* 0x010fe400078e000e */
[----:B------:R-:W-:-:S05]  /*4feb0*/  @P4 IMAD.MOV.U32 R5, RZ, RZ, R15 ;  /* 0x000000ffff054224 */ /* 0x000fca00078e000f */
[----:B------:R0:W2:Y:S04]  /*4fec0*/  @P4 LDG.E.U16 R24, [R4.64] ;  /* 0x0000000604184981 */ /* 0x0000a8000c1e1500 */
[----:B---3--:R-:W-:Y:S01]  /*4fed0*/  STL [R1+0x720c], R25 ;  /* 0x00720c1901007387 */ /* 0x008fe20000100800 */
[----:B0-----:R-:W3:Y:S02]  /*4fee0*/  LDL R4, [R1+0x1e28] ;  /* 0x001e280001047983 */ /* 0x001ee40000100800 */
[----:B------:R-:W3:Y:S01]  /*4fef0*/  LDL R5, [R1+0x1e2c] ;  /* 0x001e2c0001057983 */ /* 0x000ee20000100800 */
[----:B------:R-:W-:Y:S02]  /*4ff00*/  ISETP.GT.AND P0, PT, R3, 0x5d, PT ;  /* 0x0000005d0300780c */ /* 0x000fe40003f04270 */
[----:B------:R-:W-:Y:S01]  /*4ff10*/  PRMT R23, RZ, 0x7610, R23 ;  /* 0x00007610ff177816 */ /* 0x000fe20000000017 */
[----:B------:R-:W4:Y:S04]  /*4ff20*/  LDL R15, [R1+0x1d38] ;  /* 0x001d3800010f7983 */ /* 0x000f280000100800 */
[----:B------:R-:W4:Y:S04]  /*4ff30*/  LDL R14, [R1+0x1d3c] ;  /* 0x001d3c00010e7983 */ /* 0x000f280000100800 */
[----:B--2---:R-:W-:Y:S02]  /*4ff40*/  STL [R1+0x7210], R24 ;  /* 0x0072101801007387 */ /* 0x004fe40000100800 */
[----:B---3--:R-:W-:-:S04]  /*4ff50*/  @P0 LOP3.LUT R5, R5, R4, RZ, 0x3c, !PT ;  /* 0x0000000405050212 */ /* 0x008fc800078e3cff */
[----:B------:R-:W-:-:S04]  /*4ff60*/  @P0 LOP3.LUT R4, R5, R4, RZ, 0x3c, !PT ;  /* 0x0000000405040212 */ /* 0x000fc800078e3cff */
[----:B------:R-:W-:-:S05]  /*4ff70*/  @P0 LOP3.LUT R5, R5, R4, RZ, 0x3c, !PT ;  /* 0x0000000405050212 */ /* 0x000fca00078e3cff */
[----:B------:R0:W2:Y:S04]  /*4ff80*/  @P0 LDG.E.U16 R23, [R4.64] ;  /* 0x0000000604170981 */ /* 0x0000a8000c1e1500 */
[----:B0-----:R-:W3:Y:S04]  /*4ff90*/  LDL R4, [R1+0x1db8] ;  /* 0x001db80001047983 */ /* 0x001ee80000100800 */
[----:B------:R-:W3:Y:S01]  /*4ffa0*/  LDL R5, [R1+0x1dbc] ;  /* 0x001dbc0001057983 */ /* 0x000ee20000100800 */
[----:B------:R-:W-:Y:S02]  /*4ffb0*/  ISETP.GT.AND P1, PT, R3, 0x64, PT ;  /* 0x000000640300780c */ /* 0x000fe40003f24270 */
[----:B------:R-:W-:-:S11]  /*4ffc0*/  PRMT R22, RZ, 0x7610, R22 ;  /* 0x00007610ff167816 */ /* 0x000fd60000000016 */
[----:B---3--:R-:W-:-:S04]  /*4ffd0*/  @P1 LOP3.LUT R5, R5, R4, RZ, 0x3c, !PT ;  /* 0x0000000405051212 */ /* 0x008fc800078e3cff */
[----:B------:R-:W-:-:S04]  /*4ffe0*/  @P1 LOP3.LUT R4, R5, R4, RZ, 0x3c, !PT ;  /* 0x0000000405041212 */ /* 0x000fc800078e3cff */
[----:B------:R-:W-:Y:S01]  /*4fff0*/  @P1 LOP3.LUT R5, R5, R4, RZ, 0x3c, !PT ;  /* 0x0000000405051212 */ /* 0x000fe200078e3cff */
[----:B--2---:R-:W-:Y:S04]  /*50000*/  STL [R1+0x71a0], R23 ;  /* 0x0071a01701007387 */ /* 0x004fe80000100800 */
[----:B------:R0:W2:Y:S04]  /*50010*/  @P1 LDG.E.U16 R22, [R4.64] ;  /* 0x0000000604161981 */ /* 0x0000a8000c1e1500 */
[----:B0-----:R-:W3:Y:S04]  /*50020*/  LDL R4, [R1+0x1db0] ;  /* 0x001db00001047983 */ /* 0x001ee80000100800 */
[----:B------:R-:W3:Y:S01]  /*50030*/  LDL R5, [R1+0x1db4] ;  /* 0x001db40001057983 */ /* 0x000ee20000100800 */
[----:B------:R-:W-:-:S02]  /*50040*/  PRMT R20, RZ, 0x7610, R20 ;  /* 0x00007610ff147816 */ /* 0x000fc40000000014 */
[----:B------:R-:W-:Y:S02]  /*50050*/  ISETP.GT.AND P2, PT, R3, 0x6c, PT ;  /* 0x0000006c0300780c */ /* 0x000fe40003f44270 */
        /* <DEDUP_REMOVED lines=9> */
[----:B---3--:R1:W-:Y:S01]  /*500f0*/  STL [R1+0x71e8], R20 ;  /* 0x0071e81401007387 */ /* 0x0083e20000100800 */
[----:B0-----:R-:W3:Y:S02]  /*50100*/  LDL R4, [R1+0x1d30] ;  /* 0x001d300001047983 */ /* 0x001ee40000100800 */
[----:B------:R-:W3:Y:S01]  /*50110*/  LDL R5, [R1+0x1d34] ;  /* 0x001d340001057983 */ /* 0x000ee20000100800 */
[----:B------:R-:W-:Y:S01]  /*50120*/  PRMT R16, RZ, 0x7610, R16 ;  /* 0x00007610ff107816 */ /* 0x000fe20000000010 */
[----:B------:R-:W4:Y:S04]  /*50130*/  LDL R15, [R1+0x1c38] ;  /* 0x001c3800010f7983 */ /* 0x000f280000100800 */
[----:B------:R-:W4:Y:S04]  /*50140*/  LDL R14, [R1+0x1c3c] ;  /* 0x001c3c00010e7983 */ /* 0x000f280000100800 */
[----:B-1----:R-:W4:Y:S04]  /*50150*/  LDL R20, [R1+0x1cb4] ;  /* 0x001cb40001147983 */ /* 0x002f280000100800 */
[----:B--2---:R-:W-:Y:S01]  /*50160*/  STL [R1+0x71ec], R17 ;  /* 0x0071ec1101007387 */ /* 0x004fe20000100800 */
        /* <DEDUP_REMOVED lines=13> */
[----:B0-----:R-:W3:Y:S01]  /*50240*/  LDL R5, [R1+0x1cb0] ;  /* 0x001cb00001057983 */ /* 0x001ee20000100800 */
[----:B------:R-:W-:Y:S01]  /*50250*/  PRMT R12, RZ, 0x7610, R12 ;  /* 0x00007610ff0c7816 */ /* 0x000fe2000000000c */
[----:B----4-:R-:W-:Y:S01]  /*50260*/  @P3 IMAD.MOV.U32 R4, RZ, RZ, R20 ;  /* 0x000000ffff043224 */ /* 0x010fe200078e0014 */
[----:B------:R-:W-:-:S02]  /*50270*/  ISETP.GT.AND P4, PT, R3, 0x7c, PT ;  /* 0x0000007c0300780c */ /* 0x000fc40003f84270 */
[----:B------:R-:W-:Y:S02]  /*50280*/  PRMT R11, RZ, 0x7610, R11 ;  /* 0x00007610ff0b7816 */ /* 0x000fe4000000000b */
[----:B---3--:R0:W3:Y:S04]  /*50290*/  @P3 LDG.E.U16 R12, [R4.64] ;  /* 0x00000006040c3981 */ /* 0x0080e8000c1e1500 */
[----:B--2---:R-:W-:Y:S01]  /*502a0*/  STL [R1+0x71f4], R13 ;  /* 0x0071f40d01007387 */ /* 0x004fe20000100800 */
[----:B------:R-:W2:Y:S04]  /*502b0*/  LDL R20, [R1+0x1dac] ;  /* 0x001dac0001147983 */ /* 0x000ea80000100800 */
[----:B0-----:R-:W-:-:S02]  /*502c0*/  @P4 IMAD.MOV.U32 R4, RZ, RZ, R14 ;  /* 0x000000ffff044224 */ /* 0x001fc400078e000e */
[----:B------:R-:W-:-:S05]  /*502d0*/  @P4 IMAD.MOV.U32 R5, RZ, RZ, R15 ;  /* 0x000000ffff054224 */ /* 0x000fca00078e000f */
[----:B------:R0:W4:Y:S04]  /*502e0*/  @P4 LDG.E.U16 R11, [R4.64] ;  /* 0x00000006040b4981 */ /* 0x000128000c1e1500 */
[----:B---3--:R-:W-:Y:S01]  /*502f0*/  STL [R1+0x7214], R12 ;  /* 0x0072140c01007387 */ /* 0x008fe20000100800 */
[----:B0-----:R-:W3:Y:S02]  /*50300*/  LDL R4, [R1+0x1c30] ;  /* 0x001c300001047983 */ /* 0x001ee40000100800 */
[----:B------:R-:W3:Y:S01]  /*50310*/  LDL R5, [R1+0x1c34] ;  /* 0x001c340001057983 */ /* 0x000ee20000100800 */
[----:B------:R-:W-:Y:S01]  /*50320*/  PRMT R10, RZ, 0x7610, R10 ;  /* 0x00007610ff0a7816 */ /* 0x000fe2000000000a */
[----:B------:R-:W2:Y:S04]  /*50330*/  LDL R15, [R1+0x1da0] ;  /* 0x001da000010f7983 */ /* 0x000ea80000100800 */
[----:B------:R-:W2:Y:S01]  /*50340*/  LDL R14, [R1+0x1da4] ;  /* 0x001da400010e7983 */ /* 0x000ea20000100800 */
[----:B---3--:R-:W-:-:S04]  /*50350*/  @P4 LOP3.LUT R5, R5, R4, RZ, 0x3c, !PT ;  /* 0x0000000405054212 */ /* 0x008fc800078e3cff */
[----:B------:R-:W-:-:S04]  /*50360*/  @P4 LOP3.LUT R4, R5, R4, RZ, 0x3c, !PT ;  /* 0x0000000405044212 */ /* 0x000fc800078e3cff */
[----:B------:R-:W-:-:S05]  /*50370*/  @P4 LOP3.LUT R5, R5, R4, RZ, 0x3c, !PT ;  /* 0x0000000405054212 */ /* 0x000fca00078e3cff */
[----:B------:R0:W3:Y:S04]  /*50380*/  @P4 LDG.E.U16 R10, [R4.64] ;  /* 0x00000006040a4981 */ /* 0x0000e8000c1e1500 */
[----:B----4-:R-:W-:Y:S04]  /*50390*/  STL [R1+0x7218], R11 ;  /* 0x0072180b01007387 */ /* 0x010fe80000100800 */
[----:B0-----:R-:W4:Y:S04]  /*503a0*/  LDL R4, [R1+0x1e20] ;  /* 0x001e200001047983 */ /* 0x001f280000100800 */
[----:B------:R-:W4:Y:S01]  /*503b0*/  LDL R5, [R1+0x1e24] ;  /* 0x001e240001057983 */ /* 0x000f220000100800 */
[----:B------:R-:W-:-:S03]  /*503c0*/  ISETP.GT.AND P1, PT, R3, 0x65, PT ;  /* 0x000000650300780c */ /* 0x000fc60003f24270 */
[----:B---3--:R0:W-:Y:S04]  /*503d0*/  STL [R1+0x721c], R10 ;  /* 0x00721c0a01007387 */ /* 0x0081e80000100800 */
[----:B0-----:R-:W3:Y:S01]  /*503e0*/  LDL R10, [R1+0x1da8] ;  /* 0x001da800010a7983 */ /* 0x001ee20000100800 */
[-C--:B----4-:R-:W-:Y:S02]  /*503f0*/  @P0 LOP3.LUT R5, R5, R4.reuse, RZ, 0x3c, !PT ;  /* 0x0000000405050212 */ /* 0x090fe400078e3cff */
[----:B------:R-:W-:Y:S02]  /*50400*/  PRMT R21, RZ, 0x7610, R21 ;  /* 0x00007610ff157816 */ /* 0x000fe40000000015 */
[----:B------:R-:W-:-:S04]  /*50410*/  @P0 LOP3.LUT R4, R5, R4, RZ, 0x3c, !PT ;  /* 0x0000000405040212 */ /* 0x000fc800078e3cff */
[----:B------:R-:W-:Y:S02]  /*50420*/  @P0 LOP3.LUT R5, R5, R4, RZ, 0x3c, !PT ;  /* 0x0000000405050212 */ /* 0x000fe400078e3cff */
[----:B------:R-:W-:-:S03]  /*50430*/  PRMT R19, RZ, 0x7610, R19 ;  /* 0x00007610ff137816 */ /* 0x000fc60000000013 */
[----:B------:R2:W4:Y:S02]  /*50440*/  @P0 LDG.E.U16 R21, [R4.64] ;  /* 0x0000000604150981 */ /* 0x000524000c1e1500 */
[----:B--2---:R-:W-:Y:S02]  /*50450*/  @P1 IMAD.MOV.U32 R4, RZ, RZ, R20 ;  /* 0x000000ffff041224 */ /* 0x004fe400078e0014 */
[----:B---3--:R-:W-:-:S05]  /*50460*/  @P1 IMAD.MOV.U32 R5, RZ, RZ, R10 ;  /* 0x000000ffff051224 */ /* 0x008fca00078e000a */
[----:B------:R0:W2:Y:S01]  /*50470*/  @P1 LDG.E.U16 R19, [R4.64] ;  /* 0x0000000604131981 */ /* 0x0000a2000c1e1500 */
[----:B------:R-:W-:Y:S01]  /*50480*/  PRMT R18, RZ, 0x7610, R18 ;  /* 0x00007610ff127816 */ /* 0x000fe20000000012 */
[----:B0-----:R-:W-:Y:S02]  /*50490*/  @P1 IMAD.MOV.U32 R4, RZ, RZ, R14 ;  /* 0x000000ffff041224 */ /* 0x001fe400078e000e */
[----:B------:R-:W-:Y:S01]  /*504a0*/  @P1 IMAD.MOV.U32 R5, RZ, RZ, R15 ;  /* 0x000000ffff051224 */ /* 0x000fe200078e000f */
[----:B----4-:R0:W-:Y:S01]  /*504b0*/  STL [R1+0x71a4], R21 ;  /* 0x0071a41501007387 */ /* 0x0101e20000100800 */
[----:B------:R-:W3:Y:S02]  /*504c0*/  LDL R10, [R1+0x1d24] ;  /* 0x001d2400010a7983 */ /* 0x000ee40000100800 */
[----:B------:R-:W4:Y:S01]  /*504d0*/  LDL R20, [R1+0x1cac] ;  /* 0x001cac0001147983 */ /* 0x000f220000100800 */
[----:B------:R1:W3:Y:S04]  /*504e0*/  @P1 LDG.E.U16 R18, [R4.64] ;  /* 0x0000000604121981 */ /* 0x0002e8000c1e1500 */
[----:B0-----:R-:W4:Y:S04]  /*504f0*/  LDL R21, [R1+0x1ca8] ;  /* 0x001ca80001157983 */ /* 0x001f280000100800 */
[----:B--2---:R-:W-:Y:S01]  /*50500*/  STL [R1+0x71a8], R19 ;  /* 0x0071a81301007387 */ /* 0x004fe20000100800 */
[----:B-1----:R-:W2:Y:S02]  /*50510*/  LDL R4, [R1+0x1d28] ;  /* 0x001d280001047983 */ /* 0x002ea40000100800 */
[----:B------:R-:W2:Y:S01]  /*50520*/  LDL R5, [R1+0x1d2c] ;  /* 0x001d2c0001057983 */ /* 0x000ea20000100800 */
[----:B------:R-:W-:-:S02]  /*50530*/  ISETP.GT.AND P2, PT, R3, 0x6d, PT ;  /* 0x0000006d0300780c */ /* 0x000fc40003f44270 */
        /* <DEDUP_REMOVED lines=8> */
[----:B0-----:R-:W3:Y:S01]  /*505c0*/  LDL R5, [R1+0x1d20] ;  /* 0x001d200001057983 */ /* 0x001ee20000100800 */
[----:B------:R-:W-:Y:S02]  /*505d0*/  ISETP.GT.AND P3, PT, R3, 0x75, PT ;  /* 0x000000750300780c */ /* 0x000fe40003f64270 */
[----:B------:R-:W-:Y:S01]  /*505e0*/  PRMT R8, RZ, 0x7610, R8 ;  /* 0x00007610ff087816 */ /* 0x000fe20000000008 */
[----:B------:R-:W-:Y:S01]  /*505f0*/  @P2 IMAD.MOV.U32 R4, RZ, RZ, R10 ;  /* 0x000000ffff042224 */ /* 0x000fe200078e000a */
[----:B------:R-:W-:-:S04]  /*50600*/  PRMT R7, RZ, 0x7610, R7 ;  /* 0x00007610ff077816 */ /* 0x000fc80000000007 */
[----:B---3--:R4:W3:Y:S05]  /*50610*/  @P2 LDG.E.U16 R8, [R4.64] ;  /* 0x0000000604082981 */ /* 0x0088ea000c1e1500 */
[----:B----4-:R-:W-:Y:S02]  /*50620*/  @P3 IMAD.MOV.U32 R4, RZ, RZ, R20 ;  /* 0x000000ffff043224 */ /* 0x010fe400078e0014 */
[----:B------:R-:W-:-:S05]  /*50630*/  @P3 IMAD.MOV.U32 R5, RZ, RZ, R21 ;  /* 0x000000ffff053224 */ /* 0x000fca00078e0015 */
[----:B------:R-:W4:Y:S01]  /*50640*/  @P3 LDG.E.U16 R7, [R4.64] ;  /* 0x0000000604073981 */ /* 0x000f22000c1e1500 */
[----:B------:R-:W-:-:S03]  /*50650*/  PRMT R6, RZ, 0x7610, R6 ;  /* 0x00007610ff067816 */ /* 0x000fc60000000006 */
[----:B--2---:R-:W-:Y:S01]  /*50660*/  STL [R1+0x71b0], R9 ;  /* 0x0071b00901007387 */ /* 0x004fe20000100800 */
[----:B------:R-:W2:Y:S03]  /*50670*/  LDL R10, [R1+0x1c24] ;  /* 0x001c2400010a7983 */ /* 0x000ea60000100800 */
[----:B------:R0:W2:Y:S04]  /*50680*/  @P3 LDG.E.U16 R6, [R14.64] ;  /* 0x000000060e063981 */ /* 0x0000a8000c1e1500 */
[----:B---3--:R-:W-:Y:S04]  /*50690*/  STL [R1+0x71b4], R8 ;  /* 0x0071b40801007387 */ /* 0x008fe80000100800 */
[----:B----4-:R-:W-:Y:S01]  /*506a0*/  STL [R1+0x71b8], R7 ;  /* 0x0071b80701007387 */ /* 0x010fe20000100800 */
[----:B0-----:R-:W3:Y:S02]  /*506b0*/  LDL R14, [R1+0x1c28] ;  /* 0x001c2800010e7983 */ /* 0x001ee40000100800 */
[----:B------:R-:W3:Y:S01]  /*506c0*/  LDL R15, [R1+0x1c2c] ;  /* 0x001c2c00010f7983 */ /* 0x000ee20000100800 */
[----:B------:R-:W-:-:S02]  /*506d0*/  ISETP.GT.AND P4, PT, R3, 0x7d, PT ;  /* 0x0000007d0300780c */ /* 0x000fc40003f84270 */
[----:B------:R-:W-:Y:S01]  /*506e0*/  PRMT R5, RZ, 0x7610, R5 ;  /* 0x00007610ff057816 */ /* 0x000fe20000000005 */
[----:B------:R-:W4:Y:S04]  /*506f0*/  LDL R21, [R1+0x1f88] ;  /* 0x001f880001157983 */ /* 0x000f280000100800 */
[----:B------:R-:W4:Y:S01]  /*50700*/  LDL R20, [R1+0x1f8c] ;  /* 0x001f8c0001147983 */ /* 0x000f220000100800 */
[----:B--2---:R-:W-:Y:S05]  /*50710*/  STL [R1+0x71bc], R6 ;  /* 0x0071bc0601007387 */ /* 0x004fea0000100800 */
[----:B---3--:R-:W-:-:S04]  /*50720*/  @P4 LOP3.LUT R15, R15, R14, RZ, 0x3c, !PT ;  /* 0x0000000e0f0f4212 */ /* 0x008fc800078e3cff */
[----:B------:R-:W-:-:S04]  /*50730*/  @P4 LOP3.LUT R14, R15, R14, RZ, 0x3c, !PT ;  /* 0x0000000e0f0e4212 */ /* 0x000fc800078e3cff */
[----:B------:R-:W-:-:S05]  /*50740*/  @P4 LOP3.LUT R15, R15, R14, RZ, 0x3c, !PT ;  /* 0x0000000e0f0f4212 */ /* 0x000fca00078e3cff */
[----:B------:R0:W2:Y:S04]  /*50750*/  @P4 LDG.E.U16 R5, [R14.64] ;  /* 0x000000060e054981 */ /* 0x0000a8000c1e1500 */
[----:B0-----:R-:W3:Y:S01]  /*50760*/  LDL R15, [R1+0x1c20] ;  /* 0x001c2000010f7983 */ /* 0x001ee20000100800 */
[----:B------:R-:W-:Y:S01]  /*50770*/  PRMT R4, RZ, 0x7610, R4 ;  /* 0x00007610ff047816 */ /* 0x000fe20000000004 */
[----:B------:R-:W-:Y:S02]  /*50780*/  @P4 IMAD.MOV.U32 R14, RZ, RZ, R10 ;  /* 0x000000ffff0e4224 */ /* 0x000fe400078e000a */
[----:B--2---:R-:W-:Y:S01]  /*50790*/  STL [R1+0x71c0], R5 ;  /* 0x0071c00501007387 */ /* 0x004fe20000100800 */
[----:B------:R-:W-:Y:S02]  /*507a0*/  ISETP.GT.AND P0, PT, R3, 0x46, PT ;  /* 0x000000460300780c */ /* 0x000fe40003f04270 */
[----:B------:R-:W-:Y:S01]  /*507b0*/  PRMT R2, RZ, 0x7610, R2 ;  /* 0x00007610ff027816 */ /* 0x000fe20000000002 */
[----:B------:R-:W2:Y:S01]  /*507c0*/  LDL R10, [R1+0x1f84] ;  /* 0x001f8400010a7983 */ /* 0x000ea20000100800 */
[----:B---3--:R0:W3:Y:S04]  /*507d0*/  @P4 LDG.E.U16 R4, [R14.64] ;  /* 0x000000060e044981 */ /* 0x0080e8000c1e1500 */
[----:B0-----:R-:W2:Y:S04]  /*507e0*/  LDL R14, [R1+0x1f98] ;  /* 0x001f9800010e7983 */ /* 0x001ea80000100800 */
[----:B------:R-:W2:Y:S02]  /*507f0*/  LDL R15, [R1+0x1f9c] ;  /* 0x001f9c00010f7983 */ /* 0x000ea40000100800 */
        /* <DEDUP_REMOVED lines=9> */
[----:B------:R-:W-:-:S02]  /*50890*/  ISETP.GT.AND P1, PT, R3, 0x47, PT ;  /* 0x000000470300780c */ /* 0x000fc40003f24270 */
[----:B------:R-:W-:Y:S02]  /*508a0*/  PRMT R0, RZ, 0x7610, R0 ;  /* 0x00007610ff007816 */ /* 0x000fe40000000000 */
[----:B---3--:R-:W-:-:S04]  /*508b0*/  @P0 LOP3.LUT R15, R15, R14, RZ, 0x3c, !PT ;  /* 0x0000000e0f0f0212 */ /* 0x008fc800078e3cff */
[----:B------:R-:W-:-:S04]  /*508c0*/  @P0 LOP3.LUT R14, R15, R14, RZ, 0x3c, !PT ;  /* 0x0000000e0f0e0212 */ /* 0x000fc800078e3cff */
[----:B------:R-:W-:Y:S02]  /*508d0*/  @P0 LOP3.LUT R15, R15, R14, RZ, 0x3c, !PT ;  /* 0x0000000e0f0f0212 */ /* 0x000fe400078e3cff */
[----:B--2---:R-:W-:-:S03]  /*508e0*/  PRMT R2, RZ, 0x7610, R2 ;  /* 0x00007610ff027816 */ /* 0x004fc60000000002 */
[----:B------:R4:W2:Y:S02]  /*508f0*/  @P0 LDG.E.U16 R0, [R14.64] ;  /* 0x000000060e000981 */ /* 0x0008a4000c1e1500 */
[----:B----4-:R-:W-:Y:S02]  /*50900*/  @P1 IMAD.MOV.U32 R14, RZ, RZ, R20 ;  /* 0x000000ffff0e1224 */ /* 0x010fe400078e0014 */
[----:B------:R-:W-:-:S05]  /*50910*/  @P1 IMAD.MOV.U32 R15, RZ, RZ, R21 ;  /* 0x000000ffff0f1224 */ /* 0x000fca00078e0015 */
[----:B------:R-:W3:Y:S04]  /*50920*/  @P1 LDG.E.U16 R2, [R14.64] ;  /* 0x000000060e021981 */ /* 0x000ee8000c1e1500 */
[----:B--2---:R0:W-:Y:S04]  /*50930*/  STL [R1+0x344], R0 ;  /* 0x0003440001007387 */ /* 0x0041e80000100800 */
[----:B0-----:R-:W2:Y:S01]  /*50940*/  LDL.LU R0, [R1+0x7260] ;  /* 0x0072600001007983 */ /* 0x001ea20000300800 */
[----:B------:R-:W4:Y:S02]  /*50950*/  LDL R21, [R1+0x1f08] ;  /* 0x001f080001157983 */ /* 0x000f240000100800 */
[----:B------:R-:W4:Y:S01]  /*50960*/  LDL R20, [R1+0x1f0c] ;  /* 0x001f0c0001147983 */ /* 0x000f220000100800 */
[----:B---3--:R0:W-:Y:S04]  /*50970*/  STL [R1+0x33c], R2 ;  /* 0x00033c0201007387 */ /* 0x0081e80000100800 */
[----:B0-----:R-:W3:Y:S01]  /*50980*/  LDL.LU R2, [R1+0x725c] ;  /* 0x00725c0001027983 */ /* 0x001ee20000300800 */
[----:B------:R-:W3:Y:S02]  /*50990*/  LDL R15, [R1+0x1f80] ;  /* 0x001f8000010f7983 */ /* 0x000ee40000100800 */
[----:B------:R-:W-:-:S02]  /*509a0*/  @P1 IMAD.MOV.U32 R14, RZ, RZ, R10 ;  /* 0x000000ffff0e1224 */ /* 0x000fc400078e000a */
[----:B------:R-:W4:Y:S01]  /*509b0*/  LDL R10, [R1+0x1f04] ;  /* 0x001f0400010a7983 */ /* 0x000f220000100800 */
[----:B--2---:R-:W-:-:S06]  /*509c0*/  PRMT R0, RZ, 0x7610, R0 ;  /* 0x00007610ff007816 */ /* 0x004fcc0000000000 */
[----:B---3--:R-:W2:Y:S01]  /*509d0*/  @P1 LDG.E.U16 R0, [R14.64] ;  /* 0x000000060e001981 */ /* 0x008ea2000c1e1500 */
[----:B------:R-:W-:-:S03]  /*509e0*/  ISETP.GT.AND P2, PT, R3, 0x4e, PT ;  /* 0x0000004e0300780c */ /* 0x000fc60003f44270 */
[----:B--2---:R0:W-:Y:S04]  /*509f0*/  STL [R1+0x334], R0 ;  /* 0x0003340001007387 */ /* 0x0041e80000100800 */
[----:B0-----:R-:W2:Y:S01]  /*50a00*/  LDL.LU R0, [R1+0x7258] ;  /* 0x0072580001007983 */ /* 0x001ea20000300800 */
[----:B------:R-:W3:Y:S02]  /*50a10*/  LDL R14, [R1+0x1f18] ;  /* 0x001f1800010e7983 */ /* 0x000ee40000100800 */
[----:B------:R-:W3:Y:S01]  /*50a20*/  LDL R15, [R1+0x1f1c] ;  /* 0x001f1c00010f7983 */ /* 0x000ee20000100800 */
[----:B------:R-:W-:Y:S02]  /*50a30*/  PRMT R2, RZ, 0x7610, R2 ;  /* 0x00007610ff027816 */ /* 0x000fe40000000002 */
[----:B---3--:R-:W-:-:S04]  /*50a40*/  @P2 LOP3.LUT R15, R15, R14, RZ, 0x3c, !PT ;  /* 0x0000000e0f0f2212 */ /* 0x008fc800078e3cff */
[----:B------:R-:W-:-:S04]  /*50a50*/  @P2 LOP3.LUT R14, R15, R14, RZ, 0x3c, !PT ;  /* 0x0000000e0f0e2212 */ /* 0x000fc800078e3cff */
[----:B------:R-:W-:-:S05]  /*50a60*/  @P2 LOP3.LUT R15, R15, R14, RZ, 0x3c, !PT ;  /* 0x0000000e0f0f2212 */ /* 0x000fca00078e3cff */
[----:B------:R-:W3:Y:S04]  /*50a70*/  @P2 LDG.E.U16 R2, [R14.64] ;  /* 0x000000060e022981 */ /* 0x000ee8000c1e1500 */
[----:B---3--:R0:W-:Y:S04]  /*50a80*/  STL [R1+0x32c], R2 ;  /* 0x00032c0201007387 */ /* 0x0081e80000100800 */
[----:B0-----:R-:W3:Y:S01]  /*50a90*/  LDL.LU R2, [R1+0x7254] ;  /* 0x0072540001027983 */ /* 0x001ee20000300800 */
[----:B------:R-:W2:Y:S02]  /*50aa0*/  LDL R14, [R1+0x1f10] ;  /* 0x001f1000010e7983 */ /* 0x000ea40000100800 */
[----:B------:R-:W2:Y:S01]  /*50ab0*/  LDL R15, [R1+0x1f14] ;  /* 0x001f1400010f7983 */ /* 0x000ea20000100800 */
[----:B------:R-:W-:-:S02]  /*50ac0*/  ISETP.GT.AND P0, PT, R3, 0x4f, PT ;  /* 0x0000004f0300780c */ /* 0x000fc40003f04270 */
[----:B------:R-:W-:Y:S02]  /*50ad0*/  PRMT R27, RZ, 0x7610, R27 ;  /* 0x00007610ff1b7816 */ /* 0x000fe4000000001b */
[----:B--2---:R-:W-:-:S04]  /*50ae0*/  @P2 LOP3.LUT R15, R15, R14, RZ, 0x3c, !PT ;  /* 0x0000000e0f0f2212 */ /* 0x004fc800078e3cff */
[----:B------:R-:W-:-:S04]  /*50af0*/  @P2 LOP3.LUT R14, R15, R14, RZ, 0x3c, !PT ;  /* 0x0000000e0f0e2212 */ /* 0x000fc800078e3cff */
[----:B------:R-:W-:Y:S02]  /*50b00*/  @P2 LOP3.LUT R15, R15, R14, RZ, 0x3c, !PT ;  /* 0x0000000e0f0f2212 */ /* 0x000fe400078e3cff */
[----:B---3--:R-:W-:-:S03]  /*50b10*/  PRMT R2, RZ, 0x7610, R2 ;  /* 0x00007610ff027816 */ /* 0x008fc60000000002 */
[----:B------:R4:W2:Y:S02]  /*50b20*/  @P2 LDG.E.U16 R27, [R14.64] ;  /* 0x000000060e1b2981 */ /* 0x0008a4000c1e1500 */
[----:B----4-:R-:W-:Y:S02]  /*50b30*/  @P0 IMAD.MOV.U32 R14, RZ, RZ, R20 ;  /* 0x000000ffff0e0224 */ /* 0x010fe400078e0014 */
[----:B------:R-:W-:-:S05]  /*50b40*/  @P0 IMAD.MOV.U32 R15, RZ, RZ, R21 ;  /* 0x000000ffff0f0224 */ /* 0x000fca00078e0015 */
[----:B------:R-:W3:Y:S04]  /*50b50*/  @P0 LDG.E.U16 R2, [R14.64] ;  /* 0x000000060e020981 */ /* 0x000ee8000c1e1500 */
[----:B--2---:R0:W-:Y:S01]  /*50b60*/  STL [R1+0x324], R27 ;  /* 0x0003241b01007387 */ /* 0x0041e20000100800 */
[----:B------:R-:W2:Y:S02]  /*50b70*/  LDL R21, [R1+0x1e88] ;  /* 0x001e880001157983 */ /* 0x000ea40000100800 */
[----:B------:R-:W4:Y:S01]  /*50b80*/  LDL R20, [R1+0x1e8c] ;  /* 0x001e8c0001147983 */ /* 0x000f220000100800 */
[----:B0-----:R-:W2:Y:S04]  /*50b90*/  LDL R27, [R1+0x1e94] ;  /* 0x001e9400011b7983 */ /* 0x001ea80000100800 */
[----:B---3--:R0:W-:Y:S04]  /*50ba0*/  STL [R1+0x30c], R2 ;  /* 0x00030c0201007387 */ /* 0x0081e80000100800 */
[----:B0-----:R-:W3:Y:S01]  /*50bb0*/  LDL.LU R2, [R1+0x7250] ;  /* 0x0072500001027983 */ /* 0x001ee20000300800 */
[----:B------:R-:W2:Y:S01]  /*50bc0*/  LDL R15, [R1+0x1f00] ;  /* 0x001f0000010f7983 */ /* 0x000ea20000100800 */
[----:B------:R-:W-:Y:S01]  /*50bd0*/  PRMT R7, RZ, 0x7610, R7 ;  /* 0x00007610ff077816 */ /* 0x000fe20000000007 */
[----:B------:R-:W-:Y:S01]  /*50be0*/  @P0 IMAD.MOV.U32 R14, RZ, RZ, R10 ;  /* 0x000000ffff0e0224 */ /* 0x000fe200078e000a */
[----:B------:R-:W-:Y:S01]  /*50bf0*/  ISETP.GT.AND P1, PT, R3, 0x56, PT ;  /* 0x000000560300780c */ /* 0x000fe20003f24270 */
[----:B------:R-:W3:Y:S04]  /*50c00*/  LDL R10, [R1+0x1e80] ;  /* 0x001e8000010a7983 */ /* 0x000ee80000100800 */
[----:B--2---:R0:W2:Y:S04]  /*50c10*/  @P0 LDG.E.U16 R7, [R14.64] ;  /* 0x000000060e070981 */ /* 0x0040a8000c1e1500 */
[----:B0-----:R-:W2:Y:S04]  /*50c20*/  LDL R14, [R1+0x1e98] ;  /* 0x001e9800010e7983 */ /* 0x001ea80000100800 */
[----:B------:R-:W2:Y:S01]  /*50c30*/  LDL R15, [R1+0x1e9c] ;  /* 0x001e9c00010f7983 */ /* 0x000ea20000100800 */
[----:B---3--:R-:W-:-:S02]  /*50c40*/  PRMT R2, RZ, 0x7610, R2 ;  /* 0x00007610ff027816 */ /* 0x008fc40000000002 */
        /* <DEDUP_REMOVED lines=8> */
[----:B------:R-:W2:Y:S01]  /*50cd0*/  LDL R15, [R1+0x1e90] ;  /* 0x001e9000010f7983 */ /* 0x000ea20000100800 */
[----:B------:R-:W-:-:S02]  /*50ce0*/  ISETP.GT.AND P2, PT, R3, 0x57, PT ;  /* 0x000000570300780c */ /* 0x000fc40003f44270 */
[----:B------:R-:W-:Y:S01]  /*50cf0*/  PRMT R25, RZ, 0x7610, R25 ;  /* 0x00007610ff197816 */ /* 0x000fe20000000019 */
[----:B------:R-:W-:Y:S01]  /*50d00*/  @P1 IMAD.MOV.U32 R14, RZ, RZ, R27 ;  /* 0x000000ffff0e1224 */ /* 0x000fe200078e001b */
[----:B------:R-:W-:Y:S01]  /*50d10*/  PRMT R0, RZ, 0x7610, R0 ;  /* 0x00007610ff007816 */ /* 0x000fe20000000000 */
[----:B------:R-:W3:Y:S04]  /*50d20*/  LDL R27, [R1+0x1e10] ;  /* 0x001e1000011b7983 */ /* 0x000ee80000100800 */
[----:B--2---:R4:W2:Y:S01]  /*50d30*/  @P1 LDG.E.U16 R25, [R14.64] ;  /* 0x000000060e191981 */ /* 0x0048a2000c1e1500 */
[----:B------:R-:W-:-:S03]  /*50d40*/  PRMT R2, RZ, 0x7610, R2 ;  /* 0x00007610ff027816 */ /* 0x000fc60000000002 */
[----:B----4-:R-:W-:Y:S02]  /*50d50*/  @P2 IMAD.MOV.U32 R14, RZ, RZ, R20 ;  /* 0x000000ffff0e2224 */ /* 0x010fe400078e0014 */
[----:B------:R-:W-:-:S05]  /*50d60*/  @P2 IMAD.MOV.U32 R15, RZ, RZ, R21 ;  /* 0x000000ffff0f2224 */ /* 0x000fca00078e0015 */
[----:B------:R3:W4:Y:S02]  /*50d70*/  @P2 LDG.E.U16 R0, [R14.64] ;  /* 0x000000060e002981 */ /* 0x000724000c1e1500 */
[----:B---3--:R-:W-:Y:S02]  /*50d80*/  @P2 IMAD.MOV.U32 R14, RZ, RZ, R7 ;  /* 0x000000ffff0e2224 */ /* 0x008fe400078e0007 */
[----:B------:R-:W-:-:S05]  /*50d90*/  @P2 IMAD.MOV.U32 R15, RZ, RZ, R10 ;  /* 0x000000ffff0f2224 */ /* 0x000fca00078e000a */
[----:B------:R-:W3:Y:S04]  /*50da0*/  @P2 LDG.E.U16 R2, [R14.64] ;  /* 0x000000060e022981 */ /* 0x000ee8000c1e1500 */
[----:B--2---:R0:W-:Y:S01]  /*50db0*/  STL [R1+0x2fc], R25 ;  /* 0x0002fc1901007387 */ /* 0x0041e20000100800 */
[----:B------:R-:W2:Y:S02]  /*50dc0*/  LDL R21, [R1+0x1e08] ;  /* 0x001e080001157983 */ /* 0x000ea40000100800 */
[----:B------:R-:W2:Y:S01]  /*50dd0*/  LDL R20, [R1+0x1e0c] ;  /* 0x001e0c0001147983 */ /* 0x000ea20000100800 */
[----:B0-----:R-:W2:Y:S04]  /*50de0*/  LDL R25, [R1+0x1e14] ;  /* 0x001e140001197983 */ /* 0x001ea80000100800 */
[----:B----4-:R0:W-:Y:S04]  /*50df0*/  STL [R1+0x2f4], R0 ;  /* 0x0002f40001007387 */ /* 0x0101e80000100800 */
[----:B0-----:R-:W4:Y:S01]  /*50e00*/  LDL.LU R0, [R1+0x7248] ;  /* 0x0072480001007983 */ /* 0x001f220000300800 */
[----:B------:R-:W2:Y:S02]  /*50e10*/  LDL R10, [R1+0x1e00] ;  /* 0x001e0000010a7983 */ /* 0x000ea40000100800 */
[----:B------:R-:W2:Y:S01]  /*50e20*/  LDL R7, [R1+0x1e04] ;  /* 0x001e040001077983 */ /* 0x000ea20000100800 */
[----:B---3--:R-:W-:Y:S01]  /*50e30*/  STL [R1+0x2ec], R2 ;  /* 0x0002ec0201007387 */ /* 0x008fe20000100800 */
[----:B------:R-:W3:Y:S02]  /*50e40*/  LDL R14, [R1+0x1e18] ;  /* 0x001e1800010e7983 */ /* 0x000ee40000100800 */
[----:B------:R-:W3:Y:S01]  /*50e50*/  LDL R15, [R1+0x1e1c] ;  /* 0x001e1c00010f7983 */ /* 0x000ee20000100800 */
[----:B------:R-:W-:-:S02]  /*50e60*/  ISETP.GT.AND P0, PT, R3, 0x5e, PT ;  /* 0x0000005e0300780c */ /* 0x000fc40003f04270 */
[----:B------:R-:W-:Y:S02]  /*50e70*/  PRMT R28, RZ, 0x7610, R28 ;  /* 0x00007610ff1c7816 */ /* 0x000fe4000000001c */
[----:B------:R-:W-:Y:S02]  /*50e80*/  PRMT R24, RZ, 0x7610, R24 ;  /* 0x00007610ff187816 */ /* 0x000fe40000000018 */
[----:B------:R-:W-:Y:S02]  /*50e90*/  ISETP.GT.AND P1, PT, R3, 0x5f, PT ;  /* 0x0000005f0300780c */ /* 0x000fe40003f24270 */
[----:B------:R-:W-:Y:S02]  /*50ea0*/  PRMT R13, RZ, 0x7610, R13 ;  /* 0x00007610ff0d7816 */ /* 0x000fe4000000000d */
[----:B------:R-:W-:-:S03]  /*50eb0*/  PRMT R6, RZ, 0x7610, R6 ;  /* 0x00007610ff067816 */ /* 0x000fc60000000006 */
[----:B---3--:R-:W-:-:S04]  /*50ec0*/  @P0 LOP3.LUT R15, R15, R14, RZ, 0x3c, !PT ;  /* 0x0000000e0f0f0212 */ /* 0x008fc800078e3cff */
[----:B------:R-:W-:-:S04]  /*50ed0*/  @P0 LOP3.LUT R14, R15, R14, RZ, 0x3c, !PT ;  /* 0x0000000e0f0e0212 */ /* 0x000fc800078e3cff */
[----:B------:R-:W-:-:S05]  /*50ee0*/  @P0 LOP3.LUT R15, R15, R14, RZ, 0x3c, !PT ;  /* 0x0000000e0f0f0212 */ /* 0x000fca00078e3cff */
[----:B------:R2:W3:Y:S02]  /*50ef0*/  @P0 LDG.E.U16 R28, [R14.64] ;  /* 0x000000060e1c0981 */ /* 0x0004e4000c1e1500 */
[----:B--2---:R-:W-:Y:S02]  /*50f00*/  @P0 IMAD.MOV.U32 R14, RZ, RZ, R25 ;  /* 0x000000ffff0e0224 */ /* 0x004fe400078e0019 */
[----:B------:R-:W-:-:S05]  /*50f10*/  @P0 IMAD.MOV.U32 R15, RZ, RZ, R27 ;  /* 0x000000ffff0f0224 */ /* 0x000fca00078e001b */
[----:B------:R0:W2:Y:S02]  /*50f20*/  @P0 LDG.E.U16 R24, [R14.64] ;  /* 0x000000060e180981 */ /* 0x0000a4000c1e1500 */
[----:B0-----:R-:W-:Y:S02]  /*50f30*/  @P1 IMAD.MOV.U32 R14, RZ, RZ, R20 ;  /* 0x000000ffff0e1224 */ /* 0x001fe400078e0014 */
[----:B------:R-:W-:-:S05]  /*50f40*/  @P1 IMAD.MOV.U32 R15, RZ, RZ, R21 ;  /* 0x000000ffff0f1224 */ /* 0x000fca00078e0015 */
[----:B------:R0:W4:Y:S02]  /*50f50*/  @P1 LDG.E.U16 R13, [R14.64] ;  /* 0x000000060e0d1981 */ /* 0x000124000c1e1500 */
[----:B0-----:R-:W-:Y:S02]  /*50f60*/  @P1 IMAD.MOV.U32 R14, RZ, RZ, R7 ;  /* 0x000000ffff0e1224 */ /* 0x001fe400078e0007 */
[----:B------:R-:W-:-:S05]  /*50f70*/  @P1 IMAD.MOV.U32 R15, RZ, RZ, R10 ;  /* 0x000000ffff0f1224 */ /* 0x000fca00078e000a */
[----:B------:R0:W4:Y:S04]  /*50f80*/  @P1 LDG.E.U16 R6, [R14.64] ;  /* 0x000000060e061981 */ /* 0x000128000c1e1500 */
[----:B---3--:R1:W-:Y:S01]  /*50f90*/  STL [R1+0x2e4], R28 ;  /* 0x0002e41c01007387 */ /* 0x0083e20000100800 */
[----:B------:R-:W3:Y:S02]  /*50fa0*/  LDL R27, [R1+0x1d94] ;  /* 0x001d9400011b7983 */ /* 0x000ee40000100800 */
[----:B------:R-:W3:Y:S01]  /*50fb0*/  LDL R25, [R1+0x1d88] ;  /* 0x001d880001197983 */ /* 0x000ee20000100800 */
[----:B-1----:R-:W3:Y:S04]  /*50fc0*/  LDL R28, [R1+0x1d90] ;  /* 0x001d9000011c7983 */ /* 0x002ee80000100800 */
[----:B--2---:R1:W-:Y:S01]  /*50fd0*/  STL [R1+0x2dc], R24 ;  /* 0x0002dc1801007387 */ /* 0x0043e20000100800 */
[----:B0-----:R-:W2:Y:S02]  /*50fe0*/  LDL R14, [R1+0x1d98] ;  /* 0x001d9800010e7983 */ /* 0x001ea40000100800 */
[----:B------:R-:W2:Y:S02]  /*50ff0*/  LDL R15, [R1+0x1d9c] ;  /* 0x001d9c00010f7983 */ /* 0x000ea40000100800 */
[----:B------:R-:W3:Y:S01]  /*51000*/  LDL R21, [R1+0x1d80] ;  /* 0x001d800001157983 */ /* 0x000ee20000100800 */
[----:B------:R-:W3:Y:S04]  /*51010*/  LDL R20, [R1+0x1d84] ;  /* 0x001d840001147983 */ /* 0x000ee80000100800 */
[----:B-1----:R-:W3:Y:S04]  /*51020*/  LDL R24, [R1+0x1d8c] ;  /* 0x001d8c0001187983 */ /* 0x002ee80000100800 */
[----:B----4-:R0:W-:Y:S01]  /*51030*/  STL [R1+0x2d4], R13 ;  /* 0x0002d40d01007387 */ /* 0x0101e20000100800 */
[----:B------:R-:W4:Y:S02]  /*51040*/  LDL R10, [R1+0x1d1c] ;  /* 0x001d1c00010a7983 */ /* 0x000f240000100800 */
[----:B------:R-:W3:Y:S01]  /*51050*/  LDL R7, [R1+0x1d10] ;  /* 0x001d100001077983 */ /* 0x000ee20000100800 */
[----:B0-----:R-:W4:Y:S04]  /*51060*/  LDL R13, [R1+0x1d18] ;  /* 0x001d1800010d7983 */ /* 0x001f280000100800 */
[----:B------:R0:W-:Y:S01]  /*51070*/  STL [R1+0x2cc], R6 ;  /* 0x0002cc0601007387 */ /* 0x0001e20000100800 */
[----:B------:R-:W-:-:S03]  /*51080*/  ISETP.GT.AND P2, PT, R3, 0x66, PT ;  /* 0x000000660300780c */ /* 0x000fc60003f44270 */
[----:B0-----:R-:W4:Y:S01]  /*51090*/  LDL R6, [R1+0x1d14] ;  /* 0x001d140001067983 */ /* 0x001f220000100800 */
[C---:B------:R-:W-:Y:S02]  /*510a0*/  ISETP.GT.AND P3, PT, R3.reuse, 0x67, PT ;  /* 0x000000670300780c */ /* 0x040fe40003f64270 */
[----:B------:R-:W-:Y:S02]  /*510b0*/  PRMT R29, RZ, 0x7610, R29 ;  /* 0x00007610ff1d7816 */ /* 0x000fe4000000001d */
[----:B------:R-:W-:Y:S02]  /*510c0*/  PRMT R26, RZ, 0x7610, R26 ;  /* 0x00007610ff1a7816 */ /* 0x000fe4000000001a */
[----:B------:R-:W-:Y:S02]  /*510d0*/  PRMT R23, RZ, 0x7610, R23 ;  /* 0x00007610ff177816 */ /* 0x000fe40000000017 */
[----:B------:R-:W-:Y:S02]  /*510e0*/  PRMT R17, RZ, 0x7610, R17 ;  /* 0x00007610ff117816 */ /* 0x000fe40000000011 */
[----:B------:R-:W-:-:S02]  /*510f0*/  ISETP.GT.AND P1, PT, R3, 0x6e, PT ;  /* 0x0000006e0300780c */ /* 0x000fc40003f24270 */
[----:B------:R-:W-:Y:S02]  /*51100*/  PRMT R9, RZ, 0x7610, R9 ;  /* 0x00007610ff097816 */ /* 0x000fe40000000009 */
[----:B--2---:R-:W-:-:S04]  /*51110*/  @P2 LOP3.LUT R15, R15, R14, RZ, 0x3c, !PT ;  /* 0x0000000e0f0f2212 */ /* 0x004fc800078e3cff */
[----:B------:R-:W-:-:S04]  /*51120*/  @P2 LOP3.LUT R14, R15, R14, RZ, 0x3c, !PT ;  /* 0x0000000e0f0e2212 */ /* 0x000fc800078e3cff */
[----:B------:R-:W-:-:S05]  /*51130*/  @P2 LOP3.LUT R15, R15, R14, RZ, 0x3c, !PT ;  /* 0x0000000e0f0f2212 */ /* 0x000fca00078e3cff */
[----:B------:R3:W2:Y:S02]  /*51140*/  @P2 LDG.E.U16 R29, [R14.64] ;  /* 0x000000060e1d2981 */ /* 0x0006a4000c1e1500 */
[----:B---3--:R-:W-:Y:S02]  /*51150*/  @P2 IMAD.MOV.U32 R14, RZ, RZ, R27 ;  /* 0x000000ffff0e2224 */ /* 0x008fe400078e001b */
[----:B------:R-:W-:-:S05]  /*51160*/  @P2 IMAD.MOV.U32 R15, RZ, RZ, R28 ;  /* 0x000000ffff0f2224 */ /* 0x000fca00078e001c */
[----:B------:R0:W3:Y:S02]  /*51170*/  @P2 LDG.E.U16 R26, [R14.64] ;  /* 0x000000060e1a2981 */ /* 0x0000e4000c1e1500 */
[----:B0-----:R-:W-:Y:S02]  /*51180*/  @P3 IMAD.MOV.U32 R14, RZ, RZ, R24 ;  /* 0x000000ffff0e3224 */ /* 0x001fe400078e0018 */
[----:B------:R-:W-:-:S05]  /*51190*/  @P3 IMAD.MOV.U32 R15, RZ, RZ, R25 ;  /* 0x000000ffff0f3224 */ /* 0x000fca00078e0019 */
[----:B------:R0:W2:Y:S02]  /*511a0*/  @P3 LDG.E.U16 R23, [R14.64] ;  /* 0x000000060e173981 */ /* 0x0000a4000c1e1500 */
[----:B0-----:R-:W-:Y:S02]  /*511b0*/  @P3 IMAD.MOV.U32 R14, RZ, RZ, R20 ;  /* 0x000000ffff0e3224 */ /* 0x001fe400078e0014 */
[----:B------:R-:W-:Y:S01]  /*511c0*/  @P3 IMAD.MOV.U32 R15, RZ, RZ, R21 ;  /* 0x000000ffff0f3224 */ /* 0x000fe200078e0015 */
[----:B------:R-:W-:Y:S01]  /*511d0*/  PRMT R4, RZ, 0x7610, R4 ;  /* 0x00007610ff047816 */ /* 0x000fe20000000004 */
[----:B------:R-:W2:Y:S04]  /*511e0*/  LDL R21, [R1+0x1d08] ;  /* 0x001d080001157983 */ /* 0x000ea80000100800 */
[----:B------:R4:W2:Y:S04]  /*511f0*/  @P3 LDG.E.U16 R17, [R14.64] ;  /* 0x000000060e113981 */ /* 0x0008a8000c1e1500 */
[----:B------:R-:W3:Y:S01]  /*51200*/  LDL R20, [R1+0x1d0c] ;  /* 0x001d0c0001147983 */ /* 0x000ee20000100800 */
[----:B----4-:R-:W-:-:S02]  /*51210*/  @P1 IMAD.MOV.U32 R14, RZ, RZ, R10 ;  /* 0x000000ffff0e1224 */ /* 0x010fc400078e000a */
[----:B------:R-:W-:-:S05]  /*51220*/  @P1 IMAD.MOV.U32 R15, RZ, RZ, R13 ;  /* 0x000000ffff0f1224 */ /* 0x000fca00078e000d */
[----:B------:R0:W4:Y:S02]  /*51230*/  @P1 LDG.E.U16 R9, [R14.64] ;  /* 0x000000060e091981 */ /* 0x000124000c1e1500 */
[----:B0-----:R-:W-:Y:S02]  /*51240*/  @P1 IMAD.MOV.U32 R14, RZ, RZ, R6 ;  /* 0x000000ffff0e1224 */ /* 0x001fe400078e0006 */
[----:B------:R-:W-:-:S05]  /*51250*/  @P1 IMAD.MOV.U32 R15, RZ, RZ, R7 ;  /* 0x000000ffff0f1224 */ /* 0x000fca00078e0007 */
[----:B------:R-:W3:Y:S04]  /*51260*/  @P1 LDG.E.U16 R4, [R14.64] ;  /* 0x000000060e041981 */ /* 0x000ee8000c1e1500 */
[----:B------:R-:W0:Y:S04]  /*51270*/  S2R R28, SR_TID.X ;  /* 0x00000000001c7919 */ /* 0x000e280000002100 */
[----:B--2---:R1:W-:Y:S01]  /*51280*/  STL [R1+0x2a8], R17 ;  /* 0x0002a81101007387 */ /* 0x0043e20000100800 */
[----:B------:R-:W2:Y:S02]  /*51290*/  LDL R13, [R1+0x1d04] ;  /* 0x001d0400010d7983 */ /* 0x000ea40000100800 */
[----:B------:R-:W2:Y:S01]  /*512a0*/  LDL R10, [R1+0x1c98] ;  /* 0x001c9800010a7983 */ /* 0x000ea20000100800 */
[----:B-1----:R-:W2:Y:S04]  /*512b0*/  LDL R17, [R1+0x1d00] ;  /* 0x001d000001117983 */ /* 0x002ea80000100800 */
[----:B----4-:R1:W-:Y:S01]  /*512c0*/  STL [R1+0x2a4], R9 ;  /* 0x0002a40901007387 */ /* 0x0103e20000100800 */
[----:B------:R-:W4:Y:S02]  /*512d0*/  LDL R7, [R1+0x1c90] ;  /* 0x001c900001077983 */ /* 0x000f240000100800 */
[----:B------:R-:W4:Y:S01]  /*512e0*/  LDL R6, [R1+0x1c94] ;  /* 0x001c940001067983 */ /* 0x000f220000100800 */
[----:B-1----:R-:W4:Y:S04]  /*512f0*/  LDL R9, [R1+0x1c9c] ;  /* 0x001c9c0001097983 */ /* 0x002f280000100800 */
[----:B---3--:R1:W-:Y:S01]  /*51300*/  STL [R1+0x2a0], R4 ;  /* 0x0002a00401007387 */ /* 0x0083e20000100800 */
[----:B0-----:R-:W-:Y:S02]  /*51310*/  STL [R1+0x722c], R28 ;  /* 0x00722c1c01007387 */ /* 0x001fe40000100800 */
[----:B------:R-:W-:Y:S02]  /*51320*/  STL [R1+0x2c0], R29 ;  /* 0x0002c01d01007387 */ /* 0x000fe40000100800 */
[----:B------:R-:W-:Y:S01]  /*51330*/  STL [R1+0x2bc], R26 ;  /* 0x0002bc1a01007387 */ /* 0x000fe20000100800 */
[----:B-1----:R-:W-:-:S05]  /*51340*/  LOP3.LUT R4, R28, 0x7f, RZ, 0xc0, !PT ;  /* 0x0000007f1c047812 */ /* 0x002fca00078ec0ff */
        /* <DEDUP_REMOVED lines=22> */
[----:B------:R-:W-:Y:S01]  /*514b0*/  STL [R1+0x7058], R3 ;  /* 0x0070580301007387 */ /* 0x000fe20000100800 */
[----:B------:R-:W-:Y:S01]  /*514c0*/  ISETP.GT.AND P0, PT, R3, 0x6f, PT ;  /* 0x0000006f0300780c */ /* 0x000fe20003f04270 */
        /* <DEDUP_REMOVED lines=12> */
[----:B------:R-:W-:Y:S01]  /*51590*/  PRMT R18, RZ, 0x7610, R18 ;  /* 0x00007610ff127816 */ /* 0x000fe20000000012 */
[----:B------:R-:W-:Y:S01]  /*515a0*/  STL [R1+0x70c0], R3 ;  /* 0x0070c00301007387 */ /* 0x000fe20000100800 */
[----:B------:R-:W-:Y:S02]  /*515b0*/  STL [R1+0x70c8], R3 ;  /* 0x0070c80301007387 */ /* 0x000fe40000100800 */
[----:B------:R-:W-:-:S02]  /*515c0*/  @P0 IMAD.MOV.U32 R14, RZ, RZ, R20 ;  /* 0x000000ffff0e0224 */ /* 0x000fc400078e0014 */
[----:B------:R-:W-:Y:S01]  /*515d0*/  @P0 IMAD.MOV.U32 R15, RZ, RZ, R21 ;  /* 0x000000ffff0f0224 */ /* 0x000fe200078e0015 */
[----:B------:R-:W-:Y:S01]  /*515e0*/  STL [R1+0x70d0], R3 ;  /* 0x0070d00301007387 */ /* 0x000fe20000100800 */
[----:B------:R-:W-:Y:S02]  /*515f0*/  STL [R1+0x70d8], R3 ;  /* 0x0070d80301007387 */ /* 0x000fe40000100800 */
[----:B------:R-:W-:Y:S02]  /*51600*/  STL [R1+0x70e0], R3 ;  /* 0x0070e00301007387 */ /* 0x000fe40000100800 */
[----:B------:R-:W-:Y:S01]  /*51610*/  STL [R1+0x70e8], R3 ;  /* 0x0070e80301007387 */ /* 0x000fe20000100800 */
[----:B------:R-:W-:Y:S01]  /*51620*/  STL [R1+0x70f0], R3 ;  /* 0x0070f00301007387 */ /* 0x000fe20000100800 */
[----:B------:R-:W-:-:S03]  /*51630*/  PRMT R12, RZ, 0x7610, R12 ;  /* 0x00007610ff0c7816 */ /* 0x000fc6000000000c */
[----:B------:R2:W3:Y:S01]  /*51640*/  @P0 LDG.E.U16 R18, [R14.64] ;  /* 0x000000060e120981 */ /* 0x0004e2000c1e1500 */
[----:B------:R-:W-:Y:S02]  /*51650*/  STL [R1+0x70f8], R3 ;  /* 0x0070f80301007387 */ /* 0x000fe40000100800 */
[----:B------:R-:W-:Y:S02]  /*51660*/  STL [R1+0x7100], R3 ;  /* 0x0071000301007387 */ /* 0x000fe40000100800 */
[----:B------:R-:W-:Y:S01]  /*51670*/  STL [R1+0x7108], R3 ;  /* 0x0071080301007387 */ /* 0x000fe20000100800 */
[----:B------:R-:W-:Y:S01]  /*51680*/  STL [R1+0x7110], R3 ;  /* 0x0071100301007387 */ /* 0x000fe20000100800 */
[----:B------:R-:W-:Y:S01]  /*51690*/  STL [R1+0x7118], R3 ;  /* 0x0071180301007387 */ /* 0x000fe20000100800 */
[C---:B------:R-:W-:Y:S01]  /*516a0*/  ISETP.GT.AND P1, PT, R3.reuse, 0x76, PT ;  /* 0x000000760300780c */ /* 0x040fe20003f24270 */
        /* <DEDUP_REMOVED lines=10> */
[----:B------:R-:W-:Y:S01]  /*51750*/  STL [R1+0x7170], R3 ;  /* 0x0071700301007387 */ /* 0x000fe20000100800 */
[----:B------:R-:W-:-:S02]  /*51760*/  ISETP.GT.AND P2, PT, R3, 0x77, PT ;  /* 0x000000770300780c */ /* 0x000fc40003f44270 */
[C---:B------:R-:W-:Y:S02]  /*51770*/  ISETP.GT.AND P3, PT, R3.reuse, 0x7e, PT ;  /* 0x0000007e0300780c */ /* 0x040fe40003f64270 */
[----:B------:R-:W-:Y:S02]  /*51780*/  ISETP.GT.AND P4, PT, R3, 0x7f, PT ;  /* 0x0000007f0300780c */ /* 0x000fe40003f84270 */
[----:B------:R-:W-:Y:S01]  /*51790*/  ISETP.GE.AND P5, PT, R4, R3, PT ;  /* 0x000000030400720c */ /* 0x000fe20003fa6270 */
[----:B------:R0:W-:Y:S01]  /*517a0*/  STL [R1+0x717c], R3 ;  /* 0x00717c0301007387 */ /* 0x0001e20000100800 */
[----:B------:R-:W3:Y:S02]  /*517b0*/  LDL R21, [R1+0x1c88] ;  /* 0x001c880001157983 */ /* 0x000ee40000100800 */
[----:B------:R-:W3:Y:S01]  /*517c0*/  LDL R20, [R1+0x1c8c] ;  /* 0x001c8c0001147983 */ /* 0x000ee20000100800 */
[----:B0-----:R-:W-:Y:S01]  /*517d0*/  PRMT R3, RZ, 0x7610, R3 ;  /* 0x00007610ff037816 */ /* 0x001fe20000000003 */
[----:B--2---:R-:W-:-:S02]  /*517e0*/  @P0 IMAD.MOV.U32 R14, RZ, RZ, R13 ;  /* 0x000000ffff0e0224 */ /* 0x004fc400078e000d */
[----:B------:R-:W-:-:S05]  /*517f0*/  @P0 IMAD.MOV.U32 R15, RZ, RZ, R17 ;  /* 0x000000ffff0f0224 */ /* 0x000fca00078e0011 */
[----:B------:R0:W2:Y:S02]  /*51800*/  @P0 LDG.E.U16 R12, [R14.64] ;  /* 0x000000060e0c0981 */ /* 0x0000a4000c1e1500 */
[----:B0-----:R-:W-:Y:S02]  /*51810*/  @P1 IMAD.MOV.U32 R15, RZ, RZ, R10 ;  /* 0x000000ffff0f1224 */ /* 0x001fe400078e000a */
[----:B----4-:R-:W-:-:S05]  /*51820*/  @P1 IMAD.MOV.U32 R14, RZ, RZ, R9 ;  /* 0x000000ffff0e1224 */ /* 0x010fca00078e0009 */
[----:B------:R0:W4:Y:S02]  /*51830*/  @P1 LDG.E.U16 R3, [R14.64] ;  /* 0x000000060e031981 */ /* 0x000124000c1e1500 */
[----:B0-----:R-:W-:Y:S02]  /*51840*/  @P1 IMAD.MOV.U32 R14, RZ, RZ, R6 ;  /* 0x000000ffff0e1224 */ /* 0x001fe400078e0006 */
[----:B------:R-:W-:Y:S01]  /*51850*/  @P1 IMAD.MOV.U32 R15, RZ, RZ, R7 ;  /* 0x000000ffff0f1224 */ /* 0x000fe200078e0007 */
[----:B---3--:R0:W-:Y:S01]  /*51860*/  STL [R1+0x294], R18 ;  /* 0x0002941201007387 */ /* 0x0081e20000100800 */
[----:B------:R-:W3:Y:S02]  /*51870*/  LDL R17, [R1+0x1c84] ;  /* 0x001c840001117983 */ /* 0x000ee40000100800 */
[----:B------:R-:W3:Y:S01]  /*51880*/  LDL R13, [R1+0x1c18] ;  /* 0x001c1800010d7983 */ /* 0x000ee20000100800 */
[----:B0-----:R-:W3:Y:S04]  /*51890*/  LDL R18, [R1+0x1c80] ;  /* 0x001c800001127983 */ /* 0x001ee80000100800 */
[----:B--2---:R0:W-:Y:S01]  /*518a0*/  STL [R1+0x290], R12 ;  /* 0x0002900c01007387 */ /* 0x0041e20000100800 */
[----:B------:R-:W2:Y:S02]  /*518b0*/  LDL R10, [R1+0x1c10] ;  /* 0x001c1000010a7983 */ /* 0x000ea40000100800 */
[----:B------:R-:W2:Y:S02]  /*518c0*/  LDL R9, [R1+0x1c14] ;  /* 0x001c140001097983 */ /* 0x000ea40000100800 */
[----:B------:R-:W2:Y:S01]  /*518d0*/  LDL R7, [R1+0x1c08] ;  /* 0x001c080001077983 */ /* 0x000ea20000100800 */
[----:B------:R-:W2:Y:S04]  /*518e0*/  LDL R6, [R1+0x1c0c] ;  /* 0x001c0c0001067983 */ /* 0x000ea80000100800 */
[----:B------:R-:W2:Y:S04]  /*518f0*/  LDL R4, [R1+0x1c00] ;  /* 0x001c000001047983 */ /* 0x000ea80000100800 */
[----:B0-----:R-:W2:Y:S04]  /*51900*/  LDL R12, [R1+0x1c1c] ;  /* 0x001c1c00010c7983 */ /* 0x001ea80000100800 */
[----:B----4-:R0:W-:Y:S04]  /*51910*/  STL [R1+0x28c], R3 ;  /* 0x00028c0301007387 */ /* 0x0101e80000100800 */
[----:B0-----:R-:W4:Y:S01]  /*51920*/  LDL R3, [R1+0x1c04] ;  /* 0x001c040001037983 */ /* 0x001f220000100800 */
[----:B------:R-:W-:-:S02]  /*51930*/  PRMT R22, RZ, 0x7610, R22 ;  /* 0x00007610ff167816 */ /* 0x000fc40000000016 */
[----:B------:R-:W-:Y:S02]  /*51940*/  PRMT R19, RZ, 0x7610, R19 ;  /* 0x00007610ff137816 */ /* 0x000fe40000000013 */
[----:B------:R-:W-:Y:S02]  /*51950*/  PRMT R16, RZ, 0x7610, R16 ;  /* 0x00007610ff107816 */ /* 0x000fe40000000010 */
[----:B------:R-:W-:Y:S02]  /*51960*/  PRMT R11, RZ, 0x7610, R11 ;  /* 0x00007610ff0b7816 */ /* 0x000fe4000000000b */
[----:B------:R-:W-:Y:S02]  /*51970*/  PRMT R8, RZ, 0x7610, R8 ;  /* 0x00007610ff087816 */ /* 0x000fe40000000008 */
[----:B------:R-:W-:Y:S01]  /*51980*/  PRMT R5, RZ, 0x7610, R5 ;  /* 0x00007610ff057816 */ /* 0x000fe20000000005 */
[----:B------:R0:W4:Y:S04]  /*51990*/  @P1 LDG.E.U16 R22, [R14.64] ;  /* 0x000000060e161981 */ /* 0x000128000c1e1500 */
[----:B------:R-:W4:Y:S01]  /*519a0*/  LDL.LU R29, [R1+0x36c] ;  /* 0x00036c00011d7983 */ /* 0x000f220000300800 */
[----:B0-----:R-:W-:-:S02]  /*519b0*/  @P2 IMAD.MOV.U32 R14, RZ, RZ, R20 ;  /* 0x000000ffff0e2224 */ /* 0x001fc400078e0014 */
[----:B------:R-:W-:-:S05]  /*519c0*/  @P2 IMAD.MOV.U32 R15, RZ, RZ, R21 ;  /* 0x000000ffff0f2224 */ /* 0x000fca00078e0015 */
[----:B------:R3:W4:Y:S02]  /*519d0*/  @P2 LDG.E.U16 R19, [R14.64] ;  /* 0x000000060e132981 */ /* 0x000724000c1e1500 */
[----:B---3--:R-:W-:Y:S02]  /*519e0*/  @P2 IMAD.MOV.U32 R14, RZ, RZ, R17 ;  /* 0x000000ffff0e2224 */ /* 0x008fe400078e0011 */
[----:B------:R-:W-:-:S05]  /*519f0*/  @P2 IMAD.MOV.U32 R15, RZ, RZ, R18 ;  /* 0x000000ffff0f2224 */ /* 0x000fca00078e0012 */
[----:B------:R0:W3:Y:S02]  /*51a00*/  @P2 LDG.E.U16 R16, [R14.64] ;  /* 0x000000060e102981 */ /* 0x0000e4000c1e1500 */
[----:B0-----:R-:W-:Y:S02]  /*51a10*/  @P3 IMAD.MOV.U32 R15, RZ, RZ, R13 ;  /* 0x000000ffff0f3224 */ /* 0x001fe400078e000d */
[----:B--2---:R-:W-:-:S05]  /*51a20*/  @P3 IMAD.MOV.U32 R14, RZ, RZ, R12 ;  /* 0x000000ffff0e3224 */ /* 0x004fca00078e000c */
[----:B------:R0:W2:Y:S02]  /*51a30*/  @P3 LDG.E.U16 R11, [R14.64] ;  /* 0x000000060e0b3981 */ /* 0x0000a4000c1e1500 */
[----:B0-----:R-:W-:Y:S02]  /*51a40*/  @P3 IMAD.MOV.U32 R14, RZ, RZ, R9 ;  /* 0x000000ffff0e3224 */ /* 0x001fe400078e0009 */
[----:B------:R-:W-:-:S05]  /*51a50*/  @P3 IMAD.MOV.U32 R15, RZ, RZ, R10 ;  /* 0x000000ffff0f3224 */ /* 0x000fca00078e000a */
[----:B------:R0:W2:Y:S02]  /*51a60*/  @P3 LDG.E.U16 R8, [R14.64] ;  /* 0x000000060e083981 */ /* 0x0000a4000c1e1500 */
[----:B0-----:R-:W-:Y:S02]  /*51a70*/  @P4 IMAD.MOV.U32 R14, RZ, RZ, R6 ;  /* 0x000000ffff0e4224 */ /* 0x001fe400078e0006 */
[----:B------:R-:W-:-:S05]  /*51a80*/  @P4 IMAD.MOV.U32 R15, RZ, RZ, R7 ;  /* 0x000000ffff0f4224 */ /* 0x000fca00078e0007 */
[----:B------:R4:W2:Y:S02]  /*51a90*/  @P4 LDG.E.U16 R5, [R14.64] ;  /* 0x000000060e054981 */ /* 0x0008a4000c1e1500 */
[----:B----4-:R-:W-:Y:S02]  /*51aa0*/  @P4 IMAD.MOV.U32 R14, RZ, RZ, R3 ;  /* 0x000000ffff0e4224 */ /* 0x010fe400078e0003 */
[----:B------:R-:W4:Y:S01]  /*51ab0*/  LDL.LU R3, [R1+0x280] ;  /* 0x0002800001037983 */ /* 0x000f220000300800 */
[----:B------:R-:W-:Y:S01]  /*51ac0*/  PRMT R0, RZ, 0x7610, R0 ;  /* 0x00007610ff007816 */ /* 0x000fe20000000000 */
[----:B------:R-:W-:-:S05]  /*51ad0*/  @P4 IMAD.MOV.U32 R15, RZ, RZ, R4 ;  /* 0x000000ffff0f4224 */ /* 0x000fca00078e0004 */
[----:B------:R-:W2:Y:S04]  /*51ae0*/  @P4 LDG.E.U16 R0, [R14.64] ;  /* 0x000000060e004981 */ /* 0x000ea8000c1e1500 */
[----:B------:R-:W0:Y:S01]  /*51af0*/  S2R R2, SR_TID.X ;  /* 0x0000000000027919 */ /* 0x000e220000002100 */
[----:B------:R-:W-:Y:S06]  /*51b00*/  BAR.SYNC.DEFER_BLOCKING 0x0 ;  /* 0x0000000000007b1d */ /* 0x000fec0000010000 */
[----:B----4-:R1:W-:Y:S04]  /*51b10*/  STL [R1+0x7240], R3 ;  /* 0x0072400301007387 */ /* 0x0103e80000100800 */
[----:B-1----:R-:W4:Y:S01]  /*51b20*/  LDL.LU R3, [R1+0x300] ;  /* 0x0003000001037983 */ /* 0x002f220000300800 */
[----:B0-----:R-:W-:-:S03]  /*51b30*/  LOP3.LUT R2, R2, 0x7f, RZ, 0xc0, !PT ;  /* 0x0000007f02027812 */ /* 0x001fc600078ec0ff */
[----:B----4-:R0:W-:Y:S04]  /*51b40*/  STL [R1+0x7244], R3 ;  /* 0x0072440301007387 */ /* 0x0101e80000100800 */
[----:B0-----:R-:W4:Y:S01]  /*51b50*/  LDL.LU R3, [R1+0x368] ;  /* 0x0003680001037983 */ /* 0x001f220000300800 */
[----:B------:R-:W4:Y:S02]  /*51b60*/  LDL.LU R4, [R1+0x224] ;  /* 0x0002240001047983 */ /* 0x000f240000300800 */
[----:B------:R-:W4:Y:S02]  /*51b70*/  LDL.LU R28, [R1+0x220] ;  /* 0x00022000011c7983 */ /* 0x000f240000300800 */
[----:B--2---:R0:W-:Y:S02]  /*51b80*/  STL [R1+0x24c], R5 ;  /* 0x00024c0501007387 */ /* 0x0041e40000100800 */
[----:B0-----:R-:W2:Y:S01]  /*51b90*/  LDL.LU R5, [R1+0x1ec] ;  /* 0x0001ec0001057983 */ /* 0x001ea20000300800 */
[----:B------:R-:W2:Y:S02]  /*51ba0*/  LDL.LU R6, [R1+0x1e8] ;  /* 0x0001e80001067983 */ /* 0x000ea40000300800 */
[----:B------:R-:W2:Y:S02]  /*51bb0*/  LDL.LU R7, [R1+0x1ac] ;  /* 0x0001ac0001077983 */ /* 0x000ea40000300800 */
[----:B------:R0:W-:Y:S02]  /*51bc0*/  STL [R1+0x254], R8 ;  /* 0x0002540801007387 */ /* 0x0001e40000100800 */
[----:B0-----:R-:W2:Y:S01]  /*51bd0*/  LDL.LU R8, [R1+0x1a8] ;  /* 0x0001a80001087983 */ /* 0x001ea20000300800 */
[----:B------:R-:W-:Y:S02]  /*51be0*/  STL [R1+0x284], R22 ;  /* 0x0002841601007387 */ /* 0x000fe40000100800 */
[----:B------:R-:W2:Y:S02]  /*51bf0*/  LDL.LU R9, [R1+0x17c] ;  /* 0x00017c0001097983 */ /* 0x000ea40000300800 */
[----:B------:R-:W2:Y:S01]  /*51c00*/  LDL.LU R18, [R1+0x178] ;  /* 0x0001780001127983 */ /* 0x000ea20000300800 */
[----:B------:R0:W-:Y:S04]  /*51c10*/  STL [R1+0x27c], R19 ;  /* 0x00027c1301007387 */ /* 0x0001e80000100800 */
[----:B0-----:R-:W2:Y:S01]  /*51c20*/  LDL.LU R19, [R1+0x14c] ;  /* 0x00014c0001137983 */ /* 0x001ea20000300800 */
[----:B------:R-:W2:Y:S02]  /*51c30*/  LDL.LU R21, [R1+0x148] ;  /* 0x0001480001157983 */ /* 0x000ea40000300800 */
[----:B------:R-:W2:Y:S02]  /*51c40*/  LDL.LU R10, [R1+0x11c] ;  /* 0x00011c00010a7983 */ /* 0x000ea40000300800 */
[----:B------:R0:W-:Y:S01]  /*51c50*/  STL [R1+0x25c], R11 ;  /* 0x00025c0b01007387 */ /* 0x0001e20000100800 */
[----:B---3--:R1:W-:Y:S04]  /*51c60*/  STL [R1+0x274], R16 ;  /* 0x0002741001007387 */ /* 0x0083e80000100800 */
[----:B0-----:R-:W3:Y:S01]  /*51c70*/  LDL.LU R11, [R1+0x118] ;  /* 0x00011800010b7983 */ /* 0x001ee20000300800 */
[----:B------:R-:W2:Y:S02]  /*51c80*/  LDL.LU R12, [R1+0xec] ;  /* 0x0000ec00010c7983 */ /* 0x000ea40000300800 */
[----:B------:R-:W2:Y:S02]  /*51c90*/  LDL.LU R13, [R1+0xe8] ;  /* 0x0000e800010d7983 */ /* 0x000ea40000300800 */
[----:B-1----:R-:W2:Y:S01]  /*51ca0*/  LDL.LU R16, [R1+0xbc] ;  /* 0x0000bc0001107983 */ /* 0x002ea20000300800 */
[----:B------:R-:W2:Y:S01]  /*51cb0*/  LDL.LU R17, [R1+0xb8] ;  /* 0x0000b80001117983 */ /* 0x000ea20000300800 */
[----:B------:R-:W2:Y:S02]  /*51cc0*/  LDL.LU R20, [R1+0x8c] ;  /* 0x00008c0001147983 */ /* 0x000ea40000300800 */
[----:B------:R-:W2:Y:S02]  /*51cd0*/  LDL.LU R22, [R1+0x88] ;  /* 0x0000880001167983 */ /* 0x000ea40000300800 */
[----:B------:R-:W2:Y:S01]  /*51ce0*/  LDL.LU R23, [R1+0x70] ;  /* 0x0000700001177983 */ /* 0x000ea20000300800 */
[----:B------:R0:W-:Y:S01]  /*51cf0*/  STL [R1+0x248], R0 ;  /* 0x0002480001007387 */ /* 0x0001e20000100800 */
[----:B------:R-:W-:-:S03]  /*51d00*/  IMAD.SHL.U32 R2, R2, 0x2, RZ ;  /* 0x0000000202027824 */ /* 0x000fc600078e00ff */
[----:B0-----:R-:W2:Y:S01]  /*51d10*/  LDL.LU R0, [R1+0x6c] ;  /* 0x00006c0001007983 */ /* 0x001ea20000300800 */
[----:B------:R0:W-:Y:S03]  /*51d20*/  STL [R1+0x7184], R14 ;  /* 0x0071840e01007387 */ /* 0x0001e60000100800 */
[----:B------:R-:W-:Y:S04]  /*51d30*/  STS.U16 [R2+0x20000], R29 ;  /* 0x0200001d02007388 */ /* 0x000fe80000000400 */
[----:B0-----:R-:W3:Y:S01]  /*51d40*/  LDL.LU R14, [R1+0x288] ;  /* 0x00028800010e7983 */ /* 0x001ee20000300800 */
[----:B------:R-:W-:Y:S02]  /*51d50*/  STL [R1+0x7174], R15 ;  /* 0x0071740f01007387 */ /* 0x000fe40000100800 */
[----:B------:R0:W-:Y:S02]  /*51d60*/  STL [R1+0x7188], R15 ;  /* 0x0071880f01007387 */ /* 0x0001e40000100800 */
[----:B0-----:R-:W3:Y:S01]  /*51d70*/  LDL.LU R15, [R1+0x2f8] ;  /* 0x0002f800010f7983 */ /* 0x001ee20000300800 */
[----:B------:R-:W3:Y:S02]  /*51d80*/  LDL.LU R24, [R1+0x68] ;  /* 0x0000680001187983 */ /* 0x000ee40000300800 */
[----:B------:R-:W3:Y:S02]  /*51d90*/  LDL.LU R25, [R1+0x64] ;  /* 0x0000640001197983 */ /* 0x000ee40000300800 */
[----:B------:R-:W3:Y:S01]  /*51da0*/  LDL.LU R26, [R1+0x60] ;  /* 0x00006000011a7983 */ /* 0x000ee20000300800 */
[----:B------:R-:W3:Y:S01]  /*51db0*/  LDL.LU R27, [R1+0x5c] ;  /* 0x00005c00011b7983 */ /* 0x000ee20000300800 */
[----:B------:R-:W3:Y:S03]  /*51dc0*/  LDL.LU R29, [R1+0x58] ;  /* 0x00005800011d7983 */ /* 0x000ee60000300800 */
[----:B----4-:R0:W-:Y:S04]  /*51dd0*/  STS.U16 [R2+0x20100], R3 ;  /* 0x0201000302007388 */ /* 0x0101e80000000400 */
[----:B0-----:R-:W4:Y:S04]  /*51de0*/  LDL.LU R3, [R1+0x7244] ;  /* 0x0072440001037983 */ /* 0x001f280000300800 */
[----:B--2---:R-:W-:Y:S04]  /*51df0*/  STS.U16 [R2+0x2c100], R0 ;  /* 0x02c1000002007388 */ /* 0x004fe80000000400 */
[----:B---3--:R-:W-:Y:S04]  /*51e00*/  STS.U16 [R2+0x21100], R15 ;  /* 0x0211000f02007388 */ /* 0x008fe80000000400 */
[----:B----4-:R0:W-:Y:S04]  /*51e10*/  STS.U16 [R2+0x21000], R3 ;  /* 0x0210000302007388 */ /* 0x0101e80000000400 */
[----:B0-----:R-:W2:Y:S01]  /*51e20*/  LDL.LU R3, [R1+0x7240] ;  /* 0x0072400001037983 */ /* 0x001ea20000300800 */
[----:B------:R-:W3:Y:S02]  /*51e30*/  LDL.LU R0, [R1+0x54] ;  /* 0x0000540001007983 */ /* 0x000ee40000300800 */
[----:B------:R-:W4:Y:S01]  /*51e40*/  LDL.LU R15, [R1+0x2f0] ;  /* 0x0002f000010f7983 */ /* 0x000f220000300800 */
[----:B------:R-:W-:Y:S04]  /*51e50*/  STS.U16 [R2+0x22000], R14 ;  /* 0x0220000e02007388 */ /* 0x000fe80000000400 */
        /* <DEDUP_REMOVED lines=13> */
[----:B----4-:R0:W-:Y:S04]  /*51f30*/  STL [R1+0x723c], R15 ;  /* 0x00723c0f01007387 */ /* 0x0101e80000100800 */
[----:B0-----:R-:W4:Y:S01]  /*51f40*/  LDL.LU R15, [R1+0x364] ;  /* 0x00036400010f7983 */ /* 0x001f220000300800 */
[----:B------:R-:W4:Y:S02]  /*51f50*/  LDL.LU R14, [R1+0x2e8] ;  /* 0x0002e800010e7983 */ /* 0x000f240000300800 */
        /* <DEDUP_REMOVED lines=11> */
[----:B------:R-:W4:Y:S03]  /*52010*/  LDL.LU R11, [R1+0x140] ;  /* 0x00014000010b7983 */ /* 0x000f260000300800 */
[----:B------:R0:W-:Y:S01]  /*52020*/  STS.U16 [R2+0x29100], R13 ;  /* 0x0291000d02007388 */ /* 0x0001e20000000400 */
[----:B------:R-:W4:Y:S03]  /*52030*/  LDL.LU R12, [R1+0x114] ;  /* 0x00011400010c7983 */ /* 0x000f260000300800 */
[----:B------:R1:W-:Y:S04]  /*52040*/  STS.U16 [R2+0x2a000], R16 ;  /* 0x02a0001002007388 */ /* 0x0003e80000000400 */
[----:B------:R1:W-:Y:S04]  /*52050*/  STS.U16 [R2+0x2a100], R17 ;  /* 0x02a1001102007388 */ /* 0x0003e80000000400 */
[----:B------:R2:W-:Y:S04]  /*52060*/  STS.U16 [R2+0x2b000], R20 ;  /* 0x02b0001402007388 */ /* 0x0005e80000000400 */
[----:B------:R3:W-:Y:S04]  /*52070*/  STS.U16 [R2+0x2b100], R22 ;  /* 0x02b1001602007388 */ /* 0x0007e80000000400 */
[----:B------:R3:W-:Y:S04]  /*52080*/  STS.U16 [R2+0x2c000], R23 ;  /* 0x02c0001702007388 */ /* 0x0007e80000000400 */
[----:B0-----:R-:W4:Y:S01]  /*52090*/  LDL.LU R13, [R1+0x110] ;  /* 0x00011000010d7983 */ /* 0x001f220000300800 */
[----:B-1----:R-:W4:Y:S02]  /*520a0*/  LDL.LU R16, [R1+0xe4] ;  /* 0x0000e40001107983 */ /* 0x002f240000300800 */
[----:B------:R-:W4:Y:S01]  /*520b0*/  LDL.LU R17, [R1+0xe0] ;  /* 0x0000e00001117983 */ /* 0x000f220000300800 */
[----:B--2---:R-:W2:Y:S01]  /*520c0*/  LDL.LU R20, [R1+0xb4] ;  /* 0x0000b40001147983 */ /* 0x004ea20000300800 */
[----:B---3--:R-:W3:Y:S03]  /*520d0*/  LDL.LU R22, [R1+0xb0] ;  /* 0x0000b00001167983 */ /* 0x008ee60000300800 */
[----:B------:R0:W-:Y:S01]  /*520e0*/  STS.U16 [R2+0x2f000], R29 ;  /* 0x02f0001d02007388 */ /* 0x0001e20000000400 */
[----:B------:R-:W2:Y:S03]  /*520f0*/  LDL.LU R23, [R1+0x84] ;  /* 0x0000840001177983 */ /* 0x000ea60000300800 */
[----:B------:R1:W-:Y:S04]  /*52100*/  STS.U16 [R2+0x2d000], R24 ;  /* 0x02d0001802007388 */ /* 0x0003e80000000400 */
[----:B------:R1:W-:Y:S04]  /*52110*/  STS.U16 [R2+0x22100], R3 ;  /* 0x0221000302007388 */ /* 0x0003e80000000400 */
[----:B------:R1:W-:Y:S04]  /*52120*/  STS.U16 [R2+0x2d100], R25 ;  /* 0x02d1001902007388 */ /* 0x0003e80000000400 */
[----:B------:R1:W-:Y:S04]  /*52130*/  STS.U16 [R2+0x2e000], R26 ;  /* 0x02e0001a02007388 */ /* 0x0003e80000000400 */
[----:B------:R1:W-:Y:S04]  /*52140*/  STS.U16 [R2+0x2e100], R27 ;  /* 0x02e1001b02007388 */ /* 0x0003e80000000400 */
[----:B0-----:R-:W2:Y:S01]  /*52150*/  LDL.LU R29, [R1+0x80] ;  /* 0x00008000011d7983 */ /* 0x001ea20000300800 */
[----:B-1----:R-:W2:Y:S01]  /*52160*/  LDL.LU R24, [R1+0x4c] ;  /* 0x00004c0001187983 */ /* 0x002ea20000300800 */
[----:B------:R-:W-:-:S02]  /*52170*/  LOP3.LUT R3, R2, 0x10, RZ, 0x3c, !PT ;  /* 0x0000001002037812 */ /* 0x000fc400078e3cff */
[----:B------:R-:W2:Y:S01]  /*52180*/  LDL.LU R25, [R1+0x48] ;  /* 0x0000480001197983 */ /* 0x000ea20000300800 */
[----:B------:R-:W2:Y:S03]  /*52190*/  LDL.LU R26, [R1+0x44] ;  /* 0x00004400011a7983 */ /* 0x000ea60000300800 */
[----:B------:R0:W-:Y:S01]  /*521a0*/  STS.U16 [R2+0x2f100], R0 ;  /* 0x02f1000002007388 */ /* 0x0001e20000000400 */
[----:B------:R-:W2:Y:S03]  /*521b0*/  LDL.LU R27, [R1+0x40] ;  /* 0x00004000011b7983 */ /* 0x000ea60000300800 */
[----:B0-----:R-:W2:Y:S01]  /*521c0*/  LDL.LU R0, [R1+0x3c] ;  /* 0x00003c0001007983 */ /* 0x001ea20000300800 */
[----:B------:R0:W-:Y:S03]  /*521d0*/  STL [R1+0x718c], R2 ;  /* 0x00718c0201007387 */ /* 0x0001e60000100800 */
[----:B0-----:R-:W2:Y:S04]  /*521e0*/  LDL.LU R2, [R1+0x360] ;  /* 0x0003600001027983 */ /* 0x001ea80000300800 */
[----:B----4-:R0:W-:Y:S04]  /*521f0*/  STS.U16 [R3+0x20200], R15 ;  /* 0x0202000f03007388 */ /* 0x0101e80000000400 */
[----:B0-----:R-:W4:Y:S04]  /*52200*/  LDL.LU R15, [R1+0x723c] ;  /* 0x00723c00010f7983 */ /* 0x001f280000300800 */
[----:B--2---:R-:W-:Y:S04]  /*52210*/  STS.U16 [R3+0x20300], R2 ;  /* 0x0203000203007388 */ /* 0x004fe80000000400 */
[----:B----4-:R-:W-:Y:S01]  /*52220*/  STS.U16 [R3+0x21200], R15 ;  /* 0x0212000f03007388 */ /* 0x010fe20000000400 */
[----:B------:R-:W-:Y:S02]  /*52230*/  STS.U16 [R3+0x21300], R14 ;  /* 0x0213000e03007388 */ /* 0x000fe40000000400 */
[----:B------:R-:W-:Y:S02]  /*52240*/  STS.U16 [R3+0x22200], R4 ;  /* 0x0222000403007388 */ /* 0x000fe40000000400 */
[----:B------:R-:W-:Y:S01]  /*52250*/  STS.U16 [R3+0x22300], R28 ;  /* 0x0223001c03007388 */ /* 0x000fe20000000400 */
[----:B------:R-:W-:Y:S01]  /*52260*/  STS.U16 [R3+0x23200], R5 ;  /* 0x0232000503007388 */ /* 0x000fe20000000400 */
        /* <DEDUP_REMOVED lines=14> */
[----:B---3--:R-:W-:Y:S01]  /*52350*/  STS.U16 [R3+0x2a300], R22 ;  /* 0x02a3001603007388 */ /* 0x008fe20000000400 */
[----:B------:R-:W-:Y:S01]  /*52360*/  STS.U16 [R3+0x2b200], R23 ;  /* 0x02b2001703007388 */ /* 0x000fe20000000400 */
[----:B------:R-:W-:Y:S02]  /*52370*/  STS.U16 [R3+0x2b300], R29 ;  /* 0x02b3001d03007388 */ /* 0x000fe40000000400 */
[----:B------:R-:W-:Y:S02]  /*52380*/  STS.U16 [R3+0x2c200], R24 ;  /* 0x02c2001803007388 */ /* 0x000fe40000000400 */
[----:B------:R-:W-:Y:S01]  /*52390*/  STS.U16 [R3+0x2c300], R25 ;  /* 0x02c3001903007388 */ /* 0x000fe20000000400 */
[----:B------:R-:W-:Y:S01]  /*523a0*/  STS.U16 [R3+0x2d200], R26 ;  /* 0x02d2001a03007388 */ /* 0x000fe20000000400 */
[----:B------:R-:W-:Y:S02]  /*523b0*/  STS.U16 [R3+0x2d300], R27 ;  /* 0x02d3001b03007388 */ /* 0x000fe40000000400 */
[----:B------:R0:W-:Y:S02]  /*523c0*/  STS.U16 [R3+0x2e200], R0 ;  /* 0x02e2000003007388 */ /* 0x0001e40000000400 */
[----:B0-----:R-:W2:Y:S01]  /*523d0*/  LDL.LU R0, [R1+0x38] ;  /* 0x0000380001007983 */ /* 0x001ea20000300800 */
[----:B------:R-:W3:Y:S03]  /*523e0*/  LDL.LU R28, [R1+0x35c] ;  /* 0x00035c00011c7983 */ /* 0x000ee60000300800 */
[----:B---3--:R0:W-:Y:S04]  /*523f0*/  STL [R1+0x7230], R28 ;  /* 0x0072301c01007387 */ /* 0x0081e80000100800 */
[----:B0-----:R-:W3:Y:S04]  /*52400*/  LDL.LU R28, [R1+0x30] ;  /* 0x00003000011c7983 */ /* 0x001ee80000300800 */
[----:B------:R-:W0:Y:S04]  /*52410*/  S2R R29, SR_TID.X ;  /* 0x00000000001d7919 */ /* 0x000e280000002100 */
[----:B---3--:R1:W-:Y:S04]  /*52420*/  STL [R1+0x7238], R28 ;  /* 0x0072381c01007387 */ /* 0x0083e80000100800 */
[----:B-1----:R-:W3:Y:S01]  /*52430*/  LDL.LU R28, [R1+0x34] ;  /* 0x00003400011c7983 */ /* 0x002ee20000300800 */
[----:B------:R-:W4:Y:S01]  /*52440*/  LDL.LU R2, [R1+0x358] ;  /* 0x0003580001027983 */ /* 0x000f220000300800 */
[----:B0-----:R-:W-:-:S05]  /*52450*/  LOP3.LUT R29, R29, 0x7f, RZ, 0xc0, !PT ;  /* 0x0000007f1d1d7812 */ /* 0x001fca00078ec0ff */
[C---:B------:R-:W-:Y:S01]  /*52460*/  IMAD.SHL.U32 R4, R29.reuse, 0x2, RZ ;  /* 0x000000021d047824 */ /* 0x040fe200078e00ff */
[----:B----4-:R0:W-:Y:S01]  /*52470*/  STL [R1+0x7234], R2 ;  /* 0x0072340201007387 */ /* 0x0101e20000100800 */
        /* <DEDUP_REMOVED lines=14> */
[----:B------:R-:W4:Y:S02]  /*52560*/  LDL.LU R13, [R1+0x10c] ;  /* 0x00010c00010d7983 */ /* 0x000f240000300800 */
[----:B0-----:R-:W-:Y:S01]  /*52570*/  IMAD.SHL.U32 R2, R29, 0x2, RZ ;  /* 0x000000021d027824 */ /* 0x001fe200078e00ff */
[----:B------:R-:W4:Y:S01]  /*52580*/  LDL.LU R16, [R1+0x108] ;  /* 0x0001080001107983 */ /* 0x000f220000300800 */
[----:B------:R-:W4:Y:S02]  /*52590*/  LDL.LU R17, [R1+0xdc] ;  /* 0x0000dc0001117983 */ /* 0x000f240000300800 */
[----:B------:R-:W4:Y:S02]  /*525a0*/  LDL.LU R20, [R1+0xd8] ;  /* 0x0000d80001147983 */ /* 0x000f240000300800 */
[----:B------:R-:W4:Y:S01]  /*525b0*/  LDL.LU R22, [R1+0xac] ;  /* 0x0000ac0001167983 */ /* 0x000f220000300800 */
[----:B------:R-:W4:Y:S01]  /*525c0*/  LDL.LU R23, [R1+0xa8] ;  /* 0x0000a80001177983 */ /* 0x000f220000300800 */
[----:B------:R-:W-:Y:S01]  /*525d0*/  LOP3.LUT R2, R2, 0x10, RZ, 0x3c, !PT ;  /* 0x0000001002027812 */ /* 0x000fe200078e3cff */
[----:B------:R-:W4:Y:S02]  /*525e0*/  LDL.LU R24, [R1+0x7c] ;  /* 0x00007c0001187983 */ /* 0x000f240000300800 */
[----:B------:R-:W4:Y:S01]  /*525f0*/  LDL.LU R25, [R1+0x78] ;  /* 0x0000780001197983 */ /* 0x000f220000300800 */
[----:B------:R-:W4:Y:S01]  /*52600*/  LDL.LU R26, [R1+0x28] ;  /* 0x00002800011a7983 */ /* 0x000f220000300800 */
[----:B------:R-:W4:Y:S03]  /*52610*/  LDL.LU R27, [R1+0x24] ;  /* 0x00002400011b7983 */ /* 0x000f260000300800 */
[----:B--2---:R0:W-:Y:S01]  /*52620*/  STS.U16 [R2+0x2e300], R0 ;  /* 0x02e3000002007388 */ /* 0x0041e20000000400 */
[----:B------:R-:W2:Y:S02]  /*52630*/  LDL.LU R29, [R1+0x20] ;  /* 0x00002000011d7983 */ /* 0x000ea40000300800 */
[----:B---3--:R1:W-:Y:S01]  /*52640*/  STS.U16 [R2+0x2f200], R28 ;  /* 0x02f2001c02007388 */ /* 0x0083e20000000400 */
[----:B0-----:R-:W3:Y:S01]  /*52650*/  LDL.LU R0, [R1+0x1c] ;  /* 0x00001c0001007983 */ /* 0x001ee20000300800 */
[----:B-1----:R-:W2:Y:S01]  /*52660*/  LDL.LU R28, [R1+0x7238] ;  /* 0x00723800011c7983 */ /* 0x002ea20000300800 */
[----:B------:R-:W-:-:S02]  /*52670*/  LOP3.LUT R4, R4, 0x20, RZ, 0x3c, !PT ;  /* 0x0000002004047812 */ /* 0x000fc400078e3cff */
[----:B--2---:R0:W-:Y:S04]  /*52680*/  STS.U16 [R2+0x2f300], R28 ;  /* 0x02f3001c02007388 */ /* 0x0041e80000000400 */
[----:B0-----:R-:W2:Y:S01]  /*52690*/  LDL.LU R2, [R1+0x7234] ;  /* 0x0072340001027983 */ /* 0x001ea20000300800 */
[----:B------:R-:W2:Y:S03]  /*526a0*/  LDL.LU R28, [R1+0x7230] ;  /* 0x00723000011c7983 */ /* 0x000ea60000300800 */
[----:B--2---:R0:W-:Y:S01]  /*526b0*/  STS.U16 [R4+0x20400], R28 ;  /* 0x0204001c04007388 */ /* 0x0041e20000000400 */
[----:B------:R-:W-:Y:S02]  /*526c0*/  STS.U16 [R4+0x20500], R2 ;  /* 0x0205000204007388 */ /* 0x000fe40000000400 */
[----:B----4-:R-:W-:Y:S02]  /*526d0*/  STS.U16 [R4+0x21400], R15 ;  /* 0x0214000f04007388 */ /* 0x010fe40000000400 */
        /* <DEDUP_REMOVED lines=13> */
[----:B0-----:R-:W2:Y:S04]  /*527b0*/  LDL.LU R28, [R1+0x722c] ;  /* 0x00722c00011c7983 */ /* 0x001ea80000300800 */
[----:B------:R0:W-:Y:S04]  /*527c0*/  STS.U16 [R4+0x28400], R13 ;  /* 0x0284000d04007388 */ /* 0x0001e80000000400 */
[----:B0-----:R-:W4:Y:S01]  /*527d0*/  LDL.LU R13, [R1+0x18] ;  /* 0x00001800010d7983 */ /* 0x001f220000300800 */
[----:B------:R-:W2:Y:S03]  /*527e0*/  LDL.LU R10, [R1+0xc] ;  /* 0x00000c00010a7983 */ /* 0x000ea60000300800 */
[----:B--2---:R0:W-:Y:S04]  /*527f0*/  STL [R1+0x7224], R10 ;  /* 0x0072240a01007387 */ /* 0x0041e80000100800 */
[----:B0-----:R-:W2:Y:S01]  /*52800*/  LDL.LU R10, [R1+0x10] ;  /* 0x00001000010a7983 */ /* 0x001ea20000300800 */
        /* <DEDUP_REMOVED lines=8> */
[----:B------:R-:W-:Y:S01]  /*52890*/  STS.U16 [R4+0x2c500], R27 ;  /* 0x02c5001b04007388 */ /* 0x000fe20000000400 */
[----:B------:R-:W-:Y:S01]  /*528a0*/  LOP3.LUT R2, R28, 0x7f, RZ, 0xc0, !PT ;  /* 0x0000007f1c027812 */ /* 0x000fe200078ec0ff */
[----:B------:R-:W-:Y:S01]  /*528b0*/  STS.U16 [R4+0x2d400], R29 ;  /* 0x02d4001d04007388 */ /* 0x000fe20000000400 */
[----:B---3--:R-:W-:Y:S04]  /*528c0*/  STS.U16 [R4+0x2d500], R0 ;  /* 0x02d5000004007388 */ /* 0x008fe80000000400 */
[----:B--2---:R0:W-:Y:S04]  /*528d0*/  STL [R1+0x7228], R10 ;  /* 0x0072280a01007387 */ /* 0x0041e80000100800 */
[----:B0-----:R-:W2:Y:S01]  /*528e0*/  LDL.LU R10, [R1+0x14] ;  /* 0x00001400010a7983 */ /* 0x001ea20000300800 */
        /* <DEDUP_REMOVED lines=23> */
[----:B------:R-:W3:Y:S04]  /*52a60*/  LDL.LU R22, [R1+0x50] ;  /* 0x0000500001167983 */ /* 0x000ee80000300800 */
[----:B----4-:R-:W-:Y:S01]  /*52a70*/  STS.U16 [R4+0x2e400], R13 ;  /* 0x02e4000d04007388 */ /* 0x010fe20000000400 */
[----:B------:R-:W3:Y:S03]  /*52a80*/  LDL.LU R23, [R1+0x4] ;  /* 0x0000040001177983 */ /* 0x000ee60000300800 */
[----:B--2---:R0:W-:Y:S04]  /*52a90*/  STS.U16 [R4+0x2e500], R10 ;  /* 0x02e5000a04007388 */ /* 0x0041e80000000400 */
[----:B0-----:R-:W2:Y:S01]  /*52aa0*/  LDL.LU R10, [R1+0x7228] ;  /* 0x00722800010a7983 */ /* 0x001ea20000300800 */
[----:B------:R-:W-:-:S03]  /*52ab0*/  IMAD.SHL.U32 R13, R2, 0x2, RZ ;  /* 0x00000002020d7824 */ /* 0x000fc600078e00ff */
[----:B--2---:R0:W-:Y:S04]  /*52ac0*/  STS.U16 [R4+0x2f400], R10 ;  /* 0x02f4000a04007388 */ /* 0x0041e80000000400 */
[----:B0-----:R-:W2:Y:S01]  /*52ad0*/  LDL.LU R10, [R1+0x7224] ;  /* 0x00722400010a7983 */ /* 0x001ea20000300800 */
[----:B------:R-:W-:-:S03]  /*52ae0*/  LOP3.LUT R13, R13, 0x30, RZ, 0x3c, !PT ;  /* 0x000000300d0d7812 */ /* 0x000fc600078e3cff */
[----:B--2---:R0:W-:Y:S02]  /*52af0*/  STS.U16 [R4+0x2f500], R10 ;  /* 0x02f5000a04007388 */ /* 0x0041e40000000400 */
[----:B---3--:R1:W-:Y:S02]  /*52b00*/  STS.U16 [R13+0x20600], R11 ;  /* 0x0206000b0d007388 */ /* 0x0083e40000000400 */
[----:B------:R2:W-:Y:S02]  /*52b10*/  STS.U16 [R13+0x20700], R12 ;  /* 0x0207000c0d007388 */ /* 0x0005e40000000400 */
[----:B------:R3:W-:Y:S01]  /*52b20*/  STS.U16 [R13+0x21600], R24 ;  /* 0x021600180d007388 */ /* 0x0007e20000000400 */
[----:B------:R3:W-:Y:S01]  /*52b30*/  STS.U16 [R13+0x21700], R25 ;  /* 0x021700190d007388 */ /* 0x0007e20000000400 */
[----:B------:R3:W-:Y:S03]  /*52b40*/  STS.U16 [R13+0x22600], R26 ;  /* 0x0226001a0d007388 */ /* 0x0007e60000000400 */
[----:B0-----:R-:W4:Y:S01]  /*52b50*/  LDL.LU R4, [R1+0x7220] ;  /* 0x0072200001047983 */ /* 0x001f220000300800 */
[----:B------:R-:W4:Y:S02]  /*52b60*/  LDL.LU R10, [R1+0x721c] ;  /* 0x00721c00010a7983 */ /* 0x000f240000300800 */
[----:B-1----:R-:W4:Y:S02]  /*52b70*/  LDL.LU R11, [R1+0x7218] ;  /* 0x00721800010b7983 */ /* 0x002f240000300800 */
[----:B--2---:R-:W2:Y:S01]  /*52b80*/  LDL.LU R12, [R1+0x7214] ;  /* 0x00721400010c7983 */ /* 0x004ea20000300800 */
[----:B---3--:R-:W3:Y:S01]  /*52b90*/  LDL.LU R24, [R1+0x7210] ;  /* 0x0072100001187983 */ /* 0x008ee20000300800 */
[----:B------:R-:W2:Y:S02]  /*52ba0*/  LDL.LU R25, [R1+0x720c] ;  /* 0x00720c0001197983 */ /* 0x000ea40000300800 */
[----:B------:R-:W2:Y:S01]  /*52bb0*/  LDL.LU R26, [R1+0x7208] ;  /* 0x00720800011a7983 */ /* 0x000ea20000300800 */
[----:B------:R0:W-:Y:S01]  /*52bc0*/  STS.U16 [R13+0x22700], R27 ;  /* 0x0227001b0d007388 */ /* 0x0001e20000000400 */
[----:B------:R1:W-:Y:S02]  /*52bd0*/  STS.U16 [R13+0x23600], R28 ;  /* 0x0236001c0d007388 */ /* 0x0003e40000000400 */
[----:B------:R1:W-:Y:S02]  /*52be0*/  STS.U16 [R13+0x23700], R29 ;  /* 0x0237001d0d007388 */ /* 0x0003e40000000400 */
[----:B------:R1:W-:Y:S01]  /*52bf0*/  STS.U16 [R13+0x24600], R0 ;  /* 0x024600000d007388 */ /* 0x0003e20000000400 */
[----:B0-----:R-:W2:Y:S01]  /*52c00*/  LDL.LU R27, [R1+0x7204] ;  /* 0x00720400011b7983 */ /* 0x001ea20000300800 */
[----:B-1----:R-:W2:Y:S02]  /*52c10*/  LDL.LU R28, [R1+0x7200] ;  /* 0x00720000011c7983 */ /* 0x002ea40000300800 */
[----:B------:R-:W2:Y:S02]  /*52c20*/  LDL.LU R29, [R1+0x71fc] ;  /* 0x0071fc00011d7983 */ /* 0x000ea40000300800 */
[----:B------:R-:W2:Y:S01]  /*52c30*/  LDL.LU R0, [R1+0x71f8] ;  /* 0x0071f80001007983 */ /* 0x000ea20000300800 */
        /* <DEDUP_REMOVED lines=11> */
[----:B------:R0:W-:Y:S01]  /*52cf0*/  STS.U16 [R13+0x2a600], R16 ;  /* 0x02a600100d007388 */ /* 0x0001e20000000400 */
[----:B------:R1:W-:Y:S01]  /*52d00*/  STS.U16 [R13+0x2a700], R17 ;  /* 0x02a700110d007388 */ /* 0x0003e20000000400 */
[----:B------:R1:W-:Y:S02]  /*52d10*/  STS.U16 [R13+0x2b600], R20 ;  /* 0x02b600140d007388 */ /* 0x0003e40000000400 */
[----:B------:R1:W-:Y:S02]  /*52d20*/  STS.U16 [R13+0x2b700], R22 ;  /* 0x02b700160d007388 */ /* 0x0003e40000000400 */
[----:B------:R-:W-:Y:S01]  /*52d30*/  STS.U16 [R13+0x2c600], R23 ;  /* 0x02c600170d007388 */ /* 0x000fe20000000400 */
[----:B0-----:R-:W3:Y:S01]  /*52d40*/  LDL.LU R16, [R1+0x348] ;  /* 0x0003480001107983 */ /* 0x001ee20000300800 */
[----:B-1----:R-:W3:Y:S02]  /*52d50*/  LDL.LU R17, [R1+0x340] ;  /* 0x0003400001117983 */ /* 0x002ee40000300800 */
[----:B------:R-:W3:Y:S02]  /*52d60*/  LDL.LU R20, [R1+0x2c4] ;  /* 0x0002c40001147983 */ /* 0x000ee40000300800 */
[----:B------:R-:W3:Y:S01]  /*52d70*/  LDL.LU R22, [R1+0x2b4] ;  /* 0x0002b40001167983 */ /* 0x000ee20000300800 */
[----:B--2---:R0:W-:Y:S04]  /*52d80*/  STS.U16 [R13+0x2c700], R0 ;  /* 0x02c700000d007388 */ /* 0x0041e80000000400 */
[----:B0-----:R-:W2:Y:S01]  /*52d90*/  LDL.LU R0, [R1+0x23c] ;  /* 0x00023c0001007983 */ /* 0x001ea20000300800 */
        /* <DEDUP_REMOVED lines=11> */
[----:B------:R-:W4:Y:S04]  /*52e50*/  LDL.LU R23, [R1+0x2c] ;  /* 0x00002c0001177983 */ /* 0x000f280000300800 */
[----:B------:R-:W-:Y:S01]  /*52e60*/  STS.U16 [R13+0x2d600], R29 ;  /* 0x02d6001d0d007388 */ /* 0x000fe20000000400 */
[----:B------:R0:W-:Y:S02]  /*52e70*/  STL [R1+0x7190], R29 ;  /* 0x0071901d01007387 */ /* 0x0001e40000100800 */
[----:B------:R-:W-:Y:S02]  /*52e80*/  STS.U16 [R13+0x2d700], R28 ;  /* 0x02d7001c0d007388 */ /* 0x000fe40000000400 */
[----:B------:R-:W-:Y:S01]  /*52e90*/  STS.U16 [R13+0x2e600], R27 ;  /* 0x02e6001b0d007388 */ /* 0x000fe20000000400 */
[----:B------:R-:W-:Y:S04]  /*52ea0*/  STS.U16 [R13+0x2e700], R26 ;  /* 0x02e7001a0d007388 */ /* 0x000fe80000000400 */
[----:B0-----:R-:W4:Y:S01]  /*52eb0*/  LDL.LU R29, [R1+0x18c] ;  /* 0x00018c00011d7983 */ /* 0x001f220000300800 */
[----:B------:R0:W-:Y:S02]  /*52ec0*/  STL [R1+0x7194], R28 ;  /* 0x0071941c01007387 */ /* 0x0001e40000100800 */
[----:B------:R-:W-:Y:S02]  /*52ed0*/  STS.U16 [R13+0x2f600], R25 ;  /* 0x02f600190d007388 */ /* 0x000fe40000000400 */
[----:B---3--:R-:W-:Y:S01]  /*52ee0*/  STS.U16 [R13+0x2f700], R24 ;  /* 0x02f700180d007388 */ /* 0x008fe20000000400 */
[----:B0-----:R-:W3:Y:S01]  /*52ef0*/  LDL.LU R28, [R1+0x1c8] ;  /* 0x0001c800011c7983 */ /* 0x001ee20000300800 */
[----:B------:R0:W-:Y:S03]  /*52f00*/  STL [R1+0x7198], R27 ;  /* 0x0071981b01007387 */ /* 0x0001e60000100800 */
[----:B0-----:R-:W3:Y:S01]  /*52f10*/  LDL.LU R27, [R1+0x1cc] ;  /* 0x0001cc00011b7983 */ /* 0x001ee20000300800 */
[----:B------:R0:W-:Y:S03]  /*52f20*/  STL [R1+0x719c], R26 ;  /* 0x00719c1a01007387 */ /* 0x0001e60000100800 */
[----:B0-----:R-:W3:Y:S01]  /*52f30*/  LDL.LU R26, [R1+0x200] ;  /* 0x00020000011a7983 */ /* 0x001ee20000300800 */
[----:B------:R0:W-:Y:S03]  /*52f40*/  STL [R1+0x71cc], R25 ;  /* 0x0071cc1901007387 */ /* 0x0001e60000100800 */
[----:B0-----:R-:W3:Y:S01]  /*52f50*/  LDL.LU R25, [R1+0x204] ;  /* 0x0002040001197983 */ /* 0x001ee20000300800 */
[----:B------:R-:W3:Y:S02]  /*52f60*/  LDL.LU R13, [R1+0x71f4] ;  /* 0x0071f400010d7983 */ /* 0x000ee40000300800 */
[----:B------:R0:W-:Y:S02]  /*52f70*/  STL [R1+0x71d0], R24 ;  /* 0x0071d01801007387 */ /* 0x0001e40000100800 */
[----:B0-----:R-:W3:Y:S01]  /*52f80*/  LDL.LU R24, [R1+0x238] ;  /* 0x0002380001187983 */ /* 0x001ee20000300800 */
[----:B------:R-:W-:-:S05]  /*52f90*/  IMAD.SHL.U32 R2, R2, 0x2, RZ ;  /* 0x0000000202027824 */ /* 0x000fca00078e00ff */
[----:B------:R-:W-:-:S05]  /*52fa0*/  LOP3.LUT R2, R2, 0x40, RZ, 0x3c, !PT ;  /* 0x0000004002027812 */ /* 0x000fca00078e3cff */
[----:B------:R0:W-:Y:S01]  /*52fb0*/  STS.U16 [R2+0x20800], R16 ;  /* 0x0208001002007388 */ /* 0x0001e20000000400 */
[----:B------:R1:W-:Y:S02]  /*52fc0*/  STS.U16 [R2+0x20900], R17 ;  /* 0x0209001102007388 */ /* 0x0003e40000000400 */
[----:B------:R1:W-:Y:S02]  /*52fd0*/  STS.U16 [R2+0x21800], R20 ;  /* 0x0218001402007388 */ /* 0x0003e40000000400 */
[----:B------:R1:W-:Y:S01]  /*52fe0*/  STS.U16 [R2+0x21900], R22 ;  /* 0x0219001602007388 */ /* 0x0003e20000000400 */
[----:B0-----:R-:W4:Y:S01]  /*52ff0*/  LDL.LU R16, [R1+0x71f0] ;  /* 0x0071f00001107983 */ /* 0x001f220000300800 */
[----:B-1----:R-:W4:Y:S02]  /*53000*/  LDL.LU R17, [R1+0x71ec] ;  /* 0x0071ec0001117983 */ /* 0x002f240000300800 */
[----:B------:R-:W4:Y:S02]  /*53010*/  LDL.LU R20, [R1+0x71e8] ;  /* 0x0071e80001147983 */ /* 0x000f240000300800 */
[----:B------:R-:W4:Y:S01]  /*53020*/  LDL.LU R22, [R1+0x71e4] ;  /* 0x0071e40001167983 */ /* 0x000f220000300800 */
[----:B--2---:R0:W-:Y:S04]  /*53030*/  STS.U16 [R2+0x22800], R0 ;  /* 0x0228000002007388 */ /* 0x0041e80000000400 */
[----:B0-----:R-:W2:Y:S04]  /*53040*/  LDL.LU R0, [R1+0x71e0] ;  /* 0x0071e00001007983 */ /* 0x001ea80000300800 */
[----:B---3--:R0:W-:Y:S04]  /*53050*/  STS.U16 [R2+0x22900], R24 ;  /* 0x0229001802007388 */ /* 0x0081e80000000400 */
[----:B0-----:R-:W3:Y:S04]  /*53060*/  LDL.LU R24, [R1+0x2b0] ;  /* 0x0002b00001187983 */ /* 0x001ee80000300800 */
[----:B---3--:R0:W-:Y:S04]  /*53070*/  STL [R1+0x71d4], R24 ;  /* 0x0071d41801007387 */ /* 0x0081e80000100800 */
[----:B0-----:R-:W3:Y:S01]  /*53080*/  LDL.LU R24, [R1+0x330] ;  /* 0x0003300001187983 */ /* 0x001ee20000300800 */
[----:B------:R-:W-:Y:S02]  /*53090*/  STS.U16 [R2+0x23800], R25 ;  /* 0x0238001902007388 */ /* 0x000fe40000000400 */
[----:B------:R-:W-:Y:S02]  /*530a0*/  STS.U16 [R2+0x23900], R26 ;  /* 0x0239001a02007388 */ /* 0x000fe40000000400 */
[----:B------:R-:W-:Y:S01]  /*530b0*/  STS.U16 [R2+0x24800], R27 ;  /* 0x0248001b02007388 */ /* 0x000fe20000000400 */
[----:B------:R-:W-:Y:S01]  /*530c0*/  STS.U16 [R2+0x24900], R28 ;  /* 0x0249001c02007388 */ /* 0x000fe20000000400 */
[----:B----4-:R-:W-:Y:S02]  /*530d0*/  STS.U16 [R2+0x25800], R29 ;  /* 0x0258001d02007388 */ /* 0x010fe40000000400 */
[----:B------:R-:W-:Y:S02]  /*530e0*/  STS.U16 [R2+0x25900], R15 ;  /* 0x0259000f02007388 */ /* 0x000fe40000000400 */
[----:B------:R-:W-:Y:S01]  /*530f0*/  STS.U16 [R2+0x26800], R14 ;  /* 0x0268000e02007388 */ /* 0x000fe20000000400 */
[----:B------:R-:W-:Y:S01]  /*53100*/  STS.U16 [R2+0x26900], R3 ;  /* 0x0269000302007388 */ /* 0x000fe20000000400 */
[----:B------:R-:W-:Y:S02]  /*53110*/  STS.U16 [R2+0x27800], R5 ;  /* 0x0278000502007388 */ /* 0x000fe40000000400 */
[----:B------:R-:W-:Y:S02]  /*53120*/  STS.U16 [R2+0x27900], R6 ;  /* 0x0279000602007388 */ /* 0x000fe40000000400 */
[----:B------:R-:W-:Y:S01]  /*53130*/  STS.U16 [R2+0x28800], R7 ;  /* 0x0288000702007388 */ /* 0x000fe20000000400 */
[----:B------:R-:W-:Y:S04]  /*53140*/  STS.U16 [R2+0x28900], R8 ;  /* 0x0289000802007388 */ /* 0x000fe80000000400 */
[----:B---3--:R0:W-:Y:S04]  /*53150*/  STL [R1+0x71d8], R24 ;  /* 0x0071d81801007387 */ /* 0x0081e80000100800 */
[----:B0-----:R-:W3:Y:S01]  /*53160*/  LDL.LU R24, [R1+0x338] ;  /* 0x0003380001187983 */ /* 0x001ee20000300800 */
[----:B------:R-:W-:Y:S02]  /*53170*/  STS.U16 [R2+0x29800], R9 ;  /* 0x0298000902007388 */ /* 0x000fe40000000400 */
[----:B------:R-:W-:Y:S02]  /*53180*/  STS.U16 [R2+0x29900], R18 ;  /* 0x0299001202007388 */ /* 0x000fe40000000400 */
[----:B------:R-:W-:Y:S01]  /*53190*/  STS.U16 [R2+0x2a800], R19 ;  /* 0x02a8001302007388 */ /* 0x000fe20000000400 */
[----:B------:R-:W-:Y:S01]  /*531a0*/  STS.U16 [R2+0x2a900], R21 ;  /* 0x02a9001502007388 */ /* 0x000fe20000000400 */
[----:B------:R0:W-:Y:S02]  /*531b0*/  STS.U16 [R2+0x2b800], R23 ;  /* 0x02b8001702007388 */ /* 0x0001e40000000400 */
[----:B--2---:R1:W-:Y:S01]  /*531c0*/  STS.U16 [R2+0x2b900], R0 ;  /* 0x02b9000002007388 */ /* 0x0043e20000000400 */
[----:B0-----:R-:W0:Y:S02]  /*531d0*/  S2R R23, SR_TID.X ;  /* 0x0000000000177919 */ /* 0x001e240000002100 */
[----:B0-----:R-:W-:-:S02]  /*531e0*/  LOP3.LUT R3, R23, 0x7f, RZ, 0xc0, !PT ;  /* 0x0000007f17037812 */ /* 0x001fc400078ec0ff */
[----:B---3--:R0:W-:Y:S01]  /*531f0*/  STL [R1+0x71dc], R24 ;  /* 0x0071dc1801007387 */ /* 0x0081e20000100800 */
[----:B------:R-:W2:Y:S02]  /*53200*/  LDL.LU R25, [R1+0x2ac] ;  /* 0x0002ac0001197983 */ /* 0x000ea40000300800 */
[----:B-1----:R-:W3:Y:S02]  /*53210*/  LDL.LU R0, [R1+0x234] ;  /* 0x0002340001007983 */ /* 0x002ee40000300800 */
[----:B------:R-:W4:Y:S01]  /*53220*/  LDL.LU R27, [R1+0x230] ;  /* 0x00023000011b7983 */ /* 0x000f220000300800 */
[----:B------:R-:W2:Y:S01]  /*53230*/  LDL.LU R28, [R1+0x1fc] ;  /* 0x0001fc00011c7983 */ /* 0x000ea20000300800 */
[----:B------:R-:W2:Y:S02]  /*53240*/  LDL.LU R29, [R1+0x1f8] ;  /* 0x0001f800011d7983 */ /* 0x000ea40000300800 */
[----:B------:R-:W2:Y:S02]  /*53250*/  LDL.LU R2, [R1+0x1c4] ;  /* 0x0001c40001027983 */ /* 0x000ea40000300800 */
[----:B------:R-:W2:Y:S01]  /*53260*/  LDL.LU R15, [R1+0x1c0] ;  /* 0x0001c000010f7983 */ /* 0x000ea20000300800 */
[----:B------:R-:W2:Y:S01]  /*53270*/  LDL.LU R14, [R1+0x184] ;  /* 0x00018400010e7983 */ /* 0x000ea20000300800 */
[----:B0-----:R-:W-:-:S03]  /*53280*/  IMAD.SHL.U32 R24, R4, 0x2, RZ ;  /* 0x0000000204187824 */ /* 0x001fc600078e00ff */
[----:B------:R-:W2:Y:S01]  /*53290*/  LDL.LU R4, [R1+0x154] ;  /* 0x0001540001047983 */ /* 0x000ea20000300800 */
[----:B------:R-:W2:Y:S02]  /*532a0*/  LDL.LU R5, [R1+0x150] ;  /* 0x0001500001057983 */ /* 0x000ea40000300800 */
[----:B------:R-:W2:Y:S01]  /*532b0*/  LDL.LU R6, [R1+0x124] ;  /* 0x0001240001067983 */ /* 0x000ea20000300800 */
[----:B------:R-:W-:Y:S01]  /*532c0*/  LOP3.LUT R24, R24, 0x40, RZ, 0x3c, !PT ;  /* 0x0000004018187812 */ /* 0x000fe200078e3cff */
[----:B------:R-:W2:Y:S01]  /*532d0*/  LDL.LU R7, [R1+0x120] ;  /* 0x0001200001077983 */ /* 0x000ea20000300800 */
[----:B------:R-:W2:Y:S02]  /*532e0*/  LDL.LU R8, [R1+0xf4] ;  /* 0x0000f40001087983 */ /* 0x000ea40000300800 */
[----:B------:R-:W2:Y:S02]  /*532f0*/  LDL.LU R9, [R1+0xf0] ;  /* 0x0000f00001097983 */ /* 0x000ea40000300800 */
[----:B------:R-:W2:Y:S01]  /*53300*/  LDL.LU R18, [R1+0xc4] ;  /* 0x0000c40001127983 */ /* 0x000ea20000300800 */
[----:B------:R-:W-:Y:S01]  /*53310*/  STS.U16 [R24+0x2c800], R22 ;  /* 0x02c8001618007388 */ /* 0x000fe20000000400 */
[----:B------:R-:W-:Y:S02]  /*53320*/  STS.U16 [R24+0x2c900], R20 ;  /* 0x02c9001418007388 */ /* 0x000fe40000000400 */
[----:B------:R-:W-:Y:S02]  /*53330*/  STS.U16 [R24+0x2d800], R17 ;  /* 0x02d8001118007388 */ /* 0x000fe40000000400 */
[----:B------:R-:W-:Y:S01]  /*53340*/  STS.U16 [R24+0x2d900], R16 ;  /* 0x02d9001018007388 */ /* 0x000fe20000000400 */
[----:B------:R-:W-:Y:S04]  /*53350*/  STS.U16 [R24+0x2e800], R13 ;  /* 0x02e8000d18007388 */ /* 0x000fe80000000400 */
[----:B------:R-:W2:Y:S01]  /*53360*/  LDL.LU R19, [R1+0xc0] ;  /* 0x0000c00001137983 */ /* 0x000ea20000300800 */
[----:B------:R-:W-:Y:S02]  /*53370*/  STS.U16 [R24+0x2e900], R12 ;  /* 0x02e9000c18007388 */ /* 0x000fe40000000400 */
[----:B------:R-:W2:Y:S02]  /*53380*/  LDL.LU R21, [R1+0x94] ;  /* 0x0000940001157983 */ /* 0x000ea40000300800 */
[----:B------:R-:W-:Y:S01]  /*53390*/  STS.U16 [R24+0x2f800], R11 ;  /* 0x02f8000b18007388 */ /* 0x000fe20000000400 */
[----:B------:R-:W2:Y:S04]  /*533a0*/  LDL.LU R23, [R1+0x90] ;  /* 0x0000900001177983 */ /* 0x000ea80000300800 */
[----:B------:R0:W-:Y:S04]  /*533b0*/  STS.U16 [R24+0x2f900], R10 ;  /* 0x02f9000a18007388 */ /* 0x0001e80000000400 */
[----:B0-----:R-:W2:Y:S01]  /*533c0*/  LDL.LU R24, [R1+0x71dc] ;  /* 0x0071dc0001187983 */ /* 0x001ea20000300800 */
[----:B------:R-:W-:-:S05]  /*533d0*/  IMAD.SHL.U32 R26, R3, 0x2, RZ ;  /* 0x00000002031a7824 */ /* 0x000fca00078e00ff */
[----:B------:R-:W-:-:S05]  /*533e0*/  LOP3.LUT R26, R26, 0x50, RZ, 0x3c, !PT ;  /* 0x000000501a1a7812 */ /* 0x000fca00078e3cff */
[----:B--2---:R0:W-:Y:S04]  /*533f0*/  STS.U16 [R26+0x20a00], R24 ;  /* 0x020a00181a007388 */ /* 0x0041e80000000400 */
[----:B0-----:R-:W2:Y:S04]  /*53400*/  LDL.LU R24, [R1+0x71d8] ;  /* 0x0071d80001187983 */ /* 0x001ea80000300800 */
[----:B--2---:R0:W-:Y:S04]  /*53410*/  STS.U16 [R26+0x20b00], R24 ;  /* 0x020b00181a007388 */ /* 0x0041e80000000400 */
[----:B0-----:R-:W2:Y:S04]  /*53420*/  LDL.LU R24, [R1+0x71d4] ;  /* 0x0071d40001187983 */ /* 0x001ea80000300800 */
[----:B--2---:R0:W-:Y:S01]  /*53430*/  STS.U16 [R26+0x21a00], R24 ;  /* 0x021a00181a007388 */ /* 0x0041e20000000400 */
[----:B------:R1:W-:Y:S02]  /*53440*/  STS.U16 [R26+0x21b00], R25 ;  /* 0x021b00191a007388 */ /* 0x0003e40000000400 */
[----:B---3--:R2:W-:Y:S01]  /*53450*/  STS.U16 [R26+0x22a00], R0 ;  /* 0x022a00001a007388 */ /* 0x0085e20000000400 */
[----:B0-----:R-:W4:Y:S01]  /*53460*/  LDL.LU R24, [R1+0x71d0] ;  /* 0x0071d00001187983 */ /* 0x001f220000300800 */
[----:B-1----:R-:W4:Y:S02]  /*53470*/  LDL.LU R25, [R1+0x71cc] ;  /* 0x0071cc0001197983 */ /* 0x002f240000300800 */
[----:B--2---:R-:W2:Y:S02]  /*53480*/  LDL.LU R0, [R1+0x71c8] ;  /* 0x0071c80001007983 */ /* 0x004ea40000300800 */
[----:B----4-:R0:W-:Y:S01]  /*53490*/  STS.U16 [R26+0x22b00], R27 ;  /* 0x022b001b1a007388 */ /* 0x0101e20000000400 */
[----:B------:R1:W-:Y:S01]  /*534a0*/  STS.U16 [R26+0x23a00], R28 ;  /* 0x023a001c1a007388 */ /* 0x0003e20000000400 */
[----:B------:R4:W-:Y:S02]  /*534b0*/  STS.U16 [R26+0x23b00], R29 ;  /* 0x023b001d1a007388 */ /* 0x0009e40000000400 */
[----:B------:R4:W-:Y:S02]  /*534c0*/  STS.U16 [R26+0x24a00], R2 ;  /* 0x024a00021a007388 */ /* 0x0009e40000000400 */
[----:B------:R4:W-:Y:S01]  /*534d0*/  STS.U16 [R26+0x24b00], R15 ;  /* 0x024b000f1a007388 */ /* 0x0009e20000000400 */
[----:B------:R4:W-:Y:S04]  /*534e0*/  STS.U16 [R26+0x25a00], R14 ;  /* 0x025a000e1a007388 */ /* 0x0009e80000000400 */
[----:B0-----:R-:W4:Y:S01]  /*534f0*/  LDL.LU R27, [R1+0x328] ;  /* 0x00032800011b7983 */ /* 0x001f220000300800 */
[----:B-1----:R-:W4:Y:S02]  /*53500*/  LDL.LU R28, [R1+0x320] ;  /* 0x00032000011c7983 */ /* 0x002f240000300800 */
[----:B----4-:R-:W4:Y:S01]  /*53510*/  LDL.LU R29, [R1+0x29c] ;  /* 0x00029c00011d7983 */ /* 0x010f220000300800 */
[----:B------:R-:W4:Y:S04]  /*53520*/  LDL.LU R2, [R1+0x298] ;  /* 0x0002980001027983 */ /* 0x000f280000300800 */
[----:B------:R-:W4:Y:S01]  /*53530*/  LDL.LU R15, [R1+0x22c] ;  /* 0x00022c00010f7983 */ /* 0x000f220000300800 */
[----:B------:R-:W4:Y:S03]  /*53540*/  LDL.LU R14, [R1+0x228] ;  /* 0x00022800010e7983 */ /* 0x000f260000300800 */
[----:B--2---:R0:W-:Y:S01]  /*53550*/  STS.U16 [R26+0x25b00], R0 ;  /* 0x025b00001a007388 */ /* 0x0041e20000000400 */
[----:B------:R1:W-:Y:S02]  /*53560*/  STS.U16 [R26+0x26a00], R4 ;  /* 0x026a00041a007388 */ /* 0x0003e40000000400 */
[----:B------:R2:W-:Y:S02]  /*53570*/  STS.U16 [R26+0x26b00], R5 ;  /* 0x026b00051a007388 */ /* 0x0005e40000000400 */
[----:B------:R4:W-:Y:S01]  /*53580*/  STS.U16 [R26+0x27a00], R6 ;  /* 0x027a00061a007388 */ /* 0x0009e20000000400 */
[----:B------:R4:W-:Y:S01]  /*53590*/  STS.U16 [R26+0x27b00], R7 ;  /* 0x027b00071a007388 */ /* 0x0009e20000000400 */
[----:B------:R4:W-:Y:S03]  /*535a0*/  STS.U16 [R26+0x28a00], R8 ;  /* 0x028a00081a007388 */ /* 0x0009e60000000400 */
[----:B0-----:R-:W3:Y:S01]  /*535b0*/  LDL.LU R0, [R1+0x1f4] ;  /* 0x0001f40001007983 */ /* 0x001ee20000300800 */
[----:B-1----:R-:W3:Y:S02]  /*535c0*/  LDL.LU R4, [R1+0x71c4] ;  /* 0x0071c40001047983 */ /* 0x002ee40000300800 */
[----:B--2---:R-:W2:Y:S02]  /*535d0*/  LDL.LU R5, [R1+0x71c0] ;  /* 0x0071c00001057983 */ /* 0x004ea40000300800 */
[----:B----4-:R-:W4:Y:S01]  /*535e0*/  LDL.LU R6, [R1+0x71bc] ;  /* 0x0071bc0001067983 */ /* 0x010f220000300800 */
[----:B------:R-:W2:Y:S01]  /*535f0*/  LDL.LU R7, [R1+0x71b8] ;  /* 0x0071b80001077983 */ /* 0x000ea20000300800 */
[----:B------:R-:W2:Y:S03]  /*53600*/  LDL.LU R8, [R1+0x71b4] ;  /* 0x0071b40001087983 */ /* 0x000ea60000300800 */
[----:B------:R0:W-:Y:S01]  /*53610*/  STS.U16 [R26+0x28b00], R9 ;  /* 0x028b00091a007388 */ /* 0x0001e20000000400 */
[----:B------:R1:W-:Y:S02]  /*53620*/  STS.U16 [R26+0x29a00], R18 ;  /* 0x029a00121a007388 */ /* 0x0003e40000000400 */
[----:B------:R1:W-:Y:S02]  /*53630*/  STS.U16 [R26+0x29b00], R19 ;  /* 0x029b00131a007388 */ /* 0x0003e40000000400 */
[----:B------:R1:W-:Y:S01]  /*53640*/  STS.U16 [R26+0x2aa00], R21 ;  /* 0x02aa00151a007388 */ /* 0x0003e20000000400 */
[----:B------:R1:W-:Y:S04]  /*53650*/  STS.U16 [R26+0x2ab00], R23 ;  /* 0x02ab00171a007388 */ /* 0x0003e80000000400 */
[----:B0-----:R-:W2:Y:S01]  /*53660*/  LDL.LU R9, [R1+0x71b0] ;  /* 0x0071b00001097983 */ /* 0x001ea20000300800 */
[----:B-1----:R-:W2:Y:S03]  /*53670*/  LDL.LU R18, [R1+0x71ac] ;  /* 0x0071ac0001127983 */ /* 0x002ea60000300800 */
[----:B------:R-:W2:Y:S01]  /*53680*/  LDL.LU R19, [R1+0x71a8] ;  /* 0x0071a80001137983 */ /* 0x000ea20000300800 */
[----:B------:R-:W2:Y:S03]  /*53690*/  LDL.LU R21, [R1+0x71a4] ;  /* 0x0071a40001157983 */ /* 0x000ea60000300800 */
[----:B------:R-:W2:Y:S01]  /*536a0*/  LDL.LU R23, [R1+0x71a0] ;  /* 0x0071a00001177983 */ /* 0x000ea20000300800 */
[----:B------:R-:W-:-:S05]  /*536b0*/  IMAD.SHL.U32 R3, R3, 0x2, RZ ;  /* 0x0000000203037824 */ /* 0x000fca00078e00ff */
[----:B------:R-:W-:Y:S01]  /*536c0*/  LOP3.LUT R3, R3, 0x60, RZ, 0x3c, !PT ;  /* 0x0000006003037812 */ /* 0x000fe200078e3cff */
[----:B--2---:R-:W-:Y:S01]  /*536d0*/  STS.U16 [R26+0x2ba00], R23 ;  /* 0x02ba00171a007388 */ /* 0x004fe20000000400 */
[----:B------:R-:W-:Y:S02]  /*536e0*/  STS.U16 [R26+0x2bb00], R21 ;  /* 0x02bb00151a007388 */ /* 0x000fe40000000400 */
[----:B------:R-:W-:Y:S02]  /*536f0*/  STS.U16 [R26+0x2ca00], R19 ;  /* 0x02ca00131a007388 */ /* 0x000fe40000000400 */
[----:B------:R-:W-:Y:S01]  /*53700*/  STS.U16 [R26+0x2cb00], R18 ;  /* 0x02cb00121a007388 */ /* 0x000fe20000000400 */
[----:B------:R-:W-:Y:S01]  /*53710*/  STS.U16 [R26+0x2da00], R9 ;  /* 0x02da00091a007388 */ /* 0x000fe20000000400 */
[----:B------:R-:W-:Y:S02]  /*53720*/  STS.U16 [R26+0x2db00], R8 ;  /* 0x02db00081a007388 */ /* 0x000fe40000000400 */
[----:B------:R-:W-:Y:S02]  /*53730*/  STS.U16 [R26+0x2ea00], R7 ;  /* 0x02ea00071a007388 */ /* 0x000fe40000000400 */
[----:B----4-:R-:W-:Y:S01]  /*53740*/  STS.U16 [R26+0x2eb00], R6 ;  /* 0x02eb00061a007388 */ /* 0x010fe20000000400 */
[----:B------:R0:W-:Y:S01]  /*53750*/  STS.U16 [R26+0x2fa00], R5 ;  /* 0x02fa00051a007388 */ /* 0x0001e20000000400 */
[----:B---3--:R1:W-:Y:S02]  /*53760*/  STS.U16 [R26+0x2fb00], R4 ;  /* 0x02fb00041a007388 */ /* 0x0083e40000000400 */
[----:B------:R2:W-:Y:S02]  /*53770*/  STS.U16 [R3+0x20c00], R27 ;  /* 0x020c001b03007388 */ /* 0x0005e40000000400 */
[----:B------:R3:W-:Y:S01]  /*53780*/  STS.U16 [R3+0x20d00], R28 ;  /* 0x020d001c03007388 */ /* 0x0007e20000000400 */
[----:B------:R3:W-:Y:S04]  /*53790*/  STS.U16 [R3+0x21c00], R29 ;  /* 0x021c001d03007388 */ /* 0x0007e80000000400 */
[----:B0-----:R-:W4:Y:S01]  /*537a0*/  LDL R5, [R1+0x324c] ;  /* 0x00324c0001057983 */ /* 0x001f220000100800 */
[----:B-1----:R-:W4:Y:S02]  /*537b0*/  LDL.LU R26, [R1+0x719c] ;  /* 0x00719c00011a7983 */ /* 0x002f240000300800 */
[----:B------:R-:W4:Y:S02]  /*537c0*/  LDL R4, [R1+0x2408] ;  /* 0x0024080001047983 */ /* 0x000f240000100800 */
[----:B--2---:R-:W2:Y:S01]  /*537d0*/  LDL.LU R27, [R1+0x7198] ;  /* 0x00719800011b7983 */ /* 0x004ea20000300800 */
[----:B---3--:R-:W3:Y:S01]  /*537e0*/  LDL.LU R28, [R1+0x7194] ;  /* 0x00719400011c7983 */ /* 0x008ee20000300800 */
[----:B------:R-:W2:Y:S03]  /*537f0*/  LDL.LU R29, [R1+0x7190] ;  /* 0x00719000011d7983 */ /* 0x000ea60000300800 */
[----:B------:R0:W-:Y:S01]  /*53800*/  STS.U16 [R3+0x21d00], R2 ;  /* 0x021d000203007388 */ /* 0x0001e20000000400 */
[----:B------:R1:W-:Y:S03]  /*53810*/  STS.U16 [R3+0x22c00], R15 ;  /* 0x022c000f03007388 */ /* 0x0003e60000000400 */
[----:B0-----:R-:W2:Y:S01]  /*53820*/  LDL.LU R2, [R1+0x718c] ;  /* 0x00718c0001027983 */ /* 0x001ea20000300800 */
[----:B-1----:R-:W2:Y:S02]  /*53830*/  LDL.LU R15, [R1+0x7188] ;  /* 0x00718800010f7983 */ /* 0x002ea40000300800 */
[----:B------:R0:W-:Y:S02]  /*53840*/  STS.U16 [R3+0x22d00], R14 ;  /* 0x022d000e03007388 */ /* 0x0001e40000000400 */
[----:B------:R1:W-:Y:S01]  /*53850*/  STS.U16 [R3+0x23c00], R0 ;  /* 0x023c000003007388 */ /* 0x0003e20000000400 */
[----:B0-----:R-:W3:Y:S01]  /*53860*/  LDL.LU R14, [R1+0x7184] ;  /* 0x00718400010e7983 */ /* 0x001ee20000300800 */
[----:B-1----:R-:W3:Y:S01]  /*53870*/  LDL.LU R0, [R1+0x7180] ;  /* 0x0071800001007983 */ /* 0x002ee20000300800 */
[----:B----4-:R-:W-:-:S04]  /*53880*/  @!P5 LOP3.LUT R5, R5, R4, RZ, 0x3c, !PT ;  /* 0x000000040505d212 */ /* 0x010fc800078e3cff */
[----:B------:R-:W-:-:S04]  /*53890*/  @!P5 LOP3.LUT R4, R5, R4, RZ, 0x3c, !PT ;  /* 0x000000040504d212 */ /* 0x000fc800078e3cff */
[----:B------:R-:W-:Y:S02]  /*538a0*/  @!P5 LOP3.LUT R5, R5, R4, RZ, 0x3c, !PT ;  /* 0x000000040505d212 */ /* 0x000fe400078e3cff */
[----:B--2---:R-:W-:-:S06]  /*538b0*/  PRMT R15, RZ, 0x7610, R15 ;  /* 0x00007610ff0f7816 */ /* 0x004fcc000000000f */
[----:B------:R-:W2:Y:S04]  /*538c0*/  @!P5 LDG.E.U16 R15, [R4.64] ;  /* 0x00000006040fd981 */ /* 0x000ea8000c1e1500 */
[----:B---3--:R0:W-:Y:S04]  /*538d0*/  STS.U16 [R3+0x23d00], R0 ;  /* 0x023d000003007388 */ /* 0x0081e80000000400 */
[----:B0-----:R-:W3:Y:S01]  /*538e0*/  LDL.LU R3, [R1+0x717c] ;  /* 0x00717c0001037983 */ /* 0x001ee20000300800 */
[----:B------:R-:W4:Y:S03]  /*538f0*/  LDL.LU R0, [R1+0x7178] ;  /* 0x0071780001007983 */ /* 0x000f260000300800 */
[----:B--2---:R0:W-:Y:S04]  /*53900*/  STL [R1+0x1e8], R15 ;  /* 0x0001e80f01007387 */ /* 0x0041e80000100800 */
[----:B0-----:R-:W2:Y:S01]  /*53910*/  LDL.LU R15, [R1+0x7174] ;  /* 0x00717400010f7983 */ /* 0x001ea20000300800 */
[----:B------:R-:W2:Y:S02]  /*53920*/  LDL R4, [R1+0x3228] ;  /* 0x0032280001047983 */ /* 0x000ea40000100800 */
[----:B------:R-:W2:Y:S01]  /*53930*/  LDL R5, [R1+0x322c] ;  /* 0x00322c0001057983 */ /* 0x000ea20000100800 */
[----:B---3--:R-:W-:-:S02]  /*53940*/  PRMT R3, RZ, 0x7610, R3 ;  /* 0x00007610ff037816 */ /* 0x008fc40000000003 */
[----:B--2---:R-:W-:-:S04]  /*53950*/  @!P5 LOP3.LUT R5, R5, R4, RZ, 0x3c, !PT ;  /* 0x000000040505d212 */ /* 0x004fc800078e3cff */
[----:B------:R-:W-:-:S04]  /*53960*/  @!P5 LOP3.LUT R4, R5, R4, RZ, 0x3c, !PT ;  /* 0x000000040504d212 */ /* 0x000fc800078e3cff */
[----:B------:R-:W-:-:S05]  /*53970*/  @!P5 LOP3.LUT R5, R5, R4, RZ, 0x3c, !PT ;  /* 0x000000040505d212 */ /* 0x000fca00078e3cff */
[----:B------:R-:W2:Y:S04]  /*53980*/  @!P5 LDG.E.U16 R3, [R4.64] ;  /* 0x000000060403d981 */ /* 0x000ea8000c1e1500 */
[----:B--2---:R0:W-:Y:S04]  /*53990*/  STL [R1+0x1e4], R3 ;  /* 0x0001e40301007387 */ /* 0x0041e80000100800 */
[----:B0-----:R-:W2:Y:S01]  /*539a0*/  LDL.LU R3, [R1+0x7170] ;  /* 0x0071700001037983 */ /* 0x001ea20000300800 */
[----:B------:R-:W3:Y:S02]  /*539b0*/  LDL R4, [R1+0x31e8] ;  /* 0x0031e80001047983 */ /* 0x000ee40000100800 */
[----:B------:R-:W3:Y:S01]  /*539c0*/  LDL R5, [R1+0x31ec] ;  /* 0x0031ec0001057983 */ /* 0x000ee20000100800 */
[----:B----4-:R-:W-:-:S02]  /*539d0*/  PRMT R0, RZ, 0x7610, R0 ;  /* 0x00007610ff007816 */ /* 0x010fc40000000000 */
[----:B---3--:R-:W-:-:S04]  /*539e0*/  @!P5 LOP3.LUT R5, R5, R4, RZ, 0x3c, !PT ;  /* 0x000000040505d212 */ /* 0x008fc800078e3cff */
[----:B------:R-:W-:-:S04]  /*539f0*/  @!P5 LOP3.LUT R4, R5, R4, RZ, 0x3c, !PT ;  /* 0x000000040504d212 */ /* 0x000fc800078e3cff */
[----:B------:R-:W-:-:S05]  /*53a00*/  @!P5 LOP3.LUT R5, R5, R4, RZ, 0x3c, !PT ;  /* 0x000000040505d212 */ /* 0x000fca00078e3cff */
[----:B------:R-:W3:Y:S04]  /*53a10*/  @!P5 LDG.E.U16 R0, [R4.64] ;  /* 0x000000060400d981 */ /* 0x000ee8000c1e1500 */
[----:B---3--:R0:W-:Y:S04]  /*53a20*/  STL [R1+0x1e0], R0 ;  /* 0x0001e00001007387 */ /* 0x0081e80000100800 */
[----:B0-----:R-:W3:Y:S01]  /*53a30*/  LDL.LU R0, [R1+0x716c] ;  /* 0x00716c0001007983 */ /* 0x001ee20000300800 */
[----:B------:R-:W4:Y:S02]  /*53a40*/  LDL R4, [R1+0x31a8] ;  /* 0x0031a80001047983 */ /* 0x000f240000100800 */
[----:B------:R-:W4:Y:S01]  /*53a50*/  LDL R5, [R1+0x31ac] ;  /* 0x0031ac0001057983 */ /* 0x000f220000100800 */
[----:B--2---:R-:W-:-:S02]  /*53a60*/  PRMT R3, RZ, 0x7610, R3 ;  /* 0x00007610ff037816 */ /* 0x004fc40000000003 */
[----:B----4-:R-:W-:-:S04]  /*53a70*/  @!P5 LOP3.LUT R5, R5, R4, RZ, 0x3c, !PT ;  /* 0x000000040505d212 */ /* 0x010fc800078e3cff */
[----:B------:R-:W-:-:S04]  /*53a80*/  @!P5 LOP3.LUT R4, R5, R4, RZ, 0x3c, !PT ;  /* 0x000000040504d212 */ /* 0x000fc800078e3cff */
[----:B------:R-:W-:-:S05]  /*53a90*/  @!P5 LOP3.LUT R5, R5, R4, RZ, 0x3c, !PT ;  /* 0x000000040505d212 */ /* 0x000fca00078e3cff */
[----:B------:R-:W2:Y:S04]  /*53aa0*/  @!P5 LDG.E.U16 R3, [R4.64] ;  /* 0x000000060403d981 */ /* 0x000ea8000c1e1500 */
[----:B--2---:R0:W-:Y:S04]  /*53ab0*/  STL [R1+0x1dc], R3 ;  /* 0x0001dc0301007387 */ /* 0x0041e80000100800 */
[----:B0-----:R-:W2:Y:S01]  /*53ac0*/  LDL.LU R3, [R1+0x7168] ;  /* 0x0071680001037983 */ /* 0x001ea20000300800 */
[----:B------:R-:W4:Y:S02]  /*53ad0*/  LDL R4, [R1+0x3168] ;  /* 0x0031680001047983 */ /* 0x000f240000100800 */
[----:B------:R-:W4:Y:S01]  /*53ae0*/  LDL R5, [R1+0x316c] ;  /* 0x00316c0001057983 */ /* 0x000f220000100800 */
[----:B---3--:R-:W-:-:S02]  /*53af0*/  PRMT R0, RZ, 0x7610, R0 ;  /* 0x00007610ff007816 */ /* 0x008fc40000000000 */
[----:B----4-:R-:W-:-:S04]  /*53b00*/  @!P5 LOP3.LUT R5, R5, R4, RZ, 0x3c, !PT ;  /* 0x000000040505d212 */ /* 0x010fc800078e3cff */
        /* <DEDUP_REMOVED lines=943> */
[----:B------:R-:W-:-:S02]  /*57600*/  PRMT R15, RZ, 0x7610, R15 ;  /* 0x00007610ff0f7816 */ /* 0x000fc4000000000f */
[----:B----4-:R-:W-:-:S04]  /*57610*/  @!P5 LOP3.LUT R5, R5, R4, RZ, 0x3c, !PT ;  /* 0x000000040505d212 */ /* 0x010fc800078e3cff */
[----:B------:R-:W-:-:S04]  /*57620*/  @!P5 LOP3.LUT R4, R5, R4, RZ, 0x3c, !PT ;  /* 0x000000040504d212 */ /* 0x000fc800078e3cff */
[----:B------:R-:W-:-:S05]  /*57630*/  @!P5 LOP3.LUT R5, R5, R4, RZ, 0x3c, !PT ;  /* 0x000000040505d212 */ /* 0x000fca00078e3cff */
[----:B------:R0:W4:Y:S04]  /*57640*/  @!P5 LDG.E.U16 R15, [R4.64] ;  /* 0x00000006040fd981 */ /* 0x000128000c1e1500 */
[----:B0-----:R-:W2:Y:S04]  /*57650*/  LDL R4, [R1+0x26e0] ;  /* 0x0026e00001047983 */ /* 0x001ea80000100800 */
[----:B------:R-:W2:Y:S01]  /*57660*/  LDL R5, [R1+0x26e4] ;  /* 0x0026e40001057983 */ /* 0x000ea20000100800 */
[----:B------:R-:W-:Y:S02]  /*57670*/  PRMT R14, RZ, 0x7610, R14 ;  /* 0x00007610ff0e7816 */ /* 0x000fe4000000000e */
[----:B--2---:R-:W-:-:S04]  /*57680*/  @!P5 LOP3.LUT R5, R5, R4, RZ, 0x3c, !PT ;  /* 0x000000040505d212 */ /* 0x004fc800078e3cff */
[----:B------:R-:W-:-:S04]  /*57690*/  @!P5 LOP3.LUT R4, R5, R4, RZ, 0x3c, !PT ;  /* 0x000000040504d212 */ /* 0x000fc800078e3cff */
[----:B------:R-:W-:Y:S01]  /*576a0*/  @!P5 LOP3.LUT R5, R5, R4, RZ, 0x3c, !PT ;  /* 0x000000040505d212 */ /* 0x000fe200078e3cff */
[----:B----4-:R0:W-:Y:S04]  /*576b0*/  STL [R1+0x24], R15 ;  /* 0x0000240f01007387 */ /* 0x0101e80000100800 */
[----:B------:R1:W2:Y:S01]  /*576c0*/  @!P5 LDG.E.U16 R14, [R4.64] ;  /* 0x00000006040ed981 */ /* 0x0002a2000c1e1500 */
[----:B---3--:R-:W-:-:S03]  /*576d0*/  PRMT R0, RZ, 0x7610, R0 ;  /* 0x00007610ff007816 */ /* 0x008fc60000000000 */
[----:B0-----:R-:W3:Y:S04]  /*576e0*/  LDL R15, [R1+0x25a4] ;  /* 0x0025a400010f7983 */ /* 0x001ee80000100800 */
[----:B-1----:R-:W4:Y:S04]  /*576f0*/  LDL R4, [R1+0x26a0] ;  /* 0x0026a00001047983 */ /* 0x002f280000100800 */
[----:B------:R-:W4:Y:S02]  /*57700*/  LDL R5, [R1+0x26a4] ;  /* 0x0026a40001057983 */ /* 0x000f240000100800 */
[----:B----4-:R-:W-:-:S04]  /*57710*/  @!P5 LOP3.LUT R5, R5, R4, RZ, 0x3c, !PT ;  /* 0x000000040505d212 */ /* 0x010fc800078e3cff */
[----:B------:R-:W-:-:S04]  /*57720*/  @!P5 LOP3.LUT R4, R5, R4, RZ, 0x3c, !PT ;  /* 0x000000040504d212 */ /* 0x000fc800078e3cff */
[----:B------:R-:W-:-:S05]  /*57730*/  @!P5 LOP3.LUT R5, R5, R4, RZ, 0x3c, !PT ;  /* 0x000000040505d212 */ /* 0x000fca00078e3cff */
[----:B------:R-:W4:Y:S04]  /*57740*/  @!P5 LDG.E.U16 R0, [R4.64] ;  /* 0x000000060400d981 */ /* 0x000f28000c1e1500 */
[----:B--2---:R0:W-:Y:S04]  /*57750*/  STL [R1+0x20], R14 ;  /* 0x0000200e01007387 */ /* 0x0041e80000100800 */
[----:B0-----:R-:W2:Y:S04]  /*57760*/  LDL R14, [R1+0x2564] ;  /* 0x00256400010e7983 */ /* 0x001ea80000100800 */
[----:B----4-:R0:W-:Y:S04]  /*57770*/  STL [R1+0x1c], R0 ;  /* 0x00001c0001007387 */ /* 0x0101e80000100800 */
[----:B0-----:R-:W4:Y:S01]  /*57780*/  LDL.LU R0, [R1+0x6fc0] ;  /* 0x006fc00001007983 */ /* 0x001f220000300800 */
[----:B------:R-:W2:Y:S02]  /*57790*/  LDL R4, [R1+0x2660] ;  /* 0x0026600001047983 */ /* 0x000ea40000100800 */
[----:B------:R-:W2:Y:S01]  /*577a0*/  LDL R5, [R1+0x2664] ;  /* 0x0026640001057983 */ /* 0x000ea20000100800 */
[----:B------:R-:W-:-:S02]  /*577b0*/  PRMT R3, RZ, 0x7610, R3 ;  /* 0x00007610ff037816 */ /* 0x000fc40000000003 */
[----:B--2---:R-:W-:-:S04]  /*577c0*/  @!P5 LOP3.LUT R5, R5, R4, RZ, 0x3c, !PT ;  /* 0x000000040505d212 */ /* 0x004fc800078e3cff */
[----:B------:R-:W-:-:S04]  /*577d0*/  @!P5 LOP3.LUT R4, R5, R4, RZ, 0x3c, !PT ;  /* 0x000000040504d212 */ /* 0x000fc800078e3cff */
[----:B------:R-:W-:-:S05]  /*577e0*/  @!P5 LOP3.LUT R5, R5, R4, RZ, 0x3c, !PT ;  /* 0x000000040505d212 */ /* 0x000fca00078e3cff */
[----:B------:R-:W2:Y:S04]  /*577f0*/  @!P5 LDG.E.U16 R3, [R4.64] ;  /* 0x000000060403d981 */ /* 0x000ea8000c1e1500 */
[----:B--2---:R0:W-:Y:S04]  /*57800*/  STL [R1+0x18], R3 ;  /* 0x0000180301007387 */ /* 0x0041e80000100800 */
[----:B0-----:R-:W2:Y:S01]  /*57810*/  LDL.LU R3, [R1+0x6fbc] ;  /* 0x006fbc0001037983 */ /* 0x001ea20000300800 */
[----:B------:R-:W2:Y:S02]  /*57820*/  LDL R4, [R1+0x2620] ;  /* 0x0026200001047983 */ /* 0x000ea40000100800 */
[----:B------:R-:W2:Y:S01]  /*57830*/  LDL R5, [R1+0x2624] ;  /* 0x0026240001057983 */ /* 0x000ea20000100800 */
[----:B----4-:R-:W-:-:S02]  /*57840*/  PRMT R0, RZ, 0x7610, R0 ;  /* 0x00007610ff007816 */ /* 0x010fc40000000000 */
[----:B--2---:R-:W-:-:S04]  /*57850*/  @!P5 LOP3.LUT R5, R5, R4, RZ, 0x3c, !PT ;  /* 0x000000040505d212 */ /* 0x004fc800078e3cff */
[----:B------:R-:W-:-:S04]  /*57860*/  @!P5 LOP3.LUT R4, R5, R4, RZ, 0x3c, !PT ;  /* 0x000000040504d212 */ /* 0x000fc800078e3cff */
[----:B------:R-:W-:-:S05]  /*57870*/  @!P5 LOP3.LUT R5, R5, R4, RZ, 0x3c, !PT ;  /* 0x000000040505d212 */ /* 0x000fca00078e3cff */
[----:B------:R-:W2:Y:S04]  /*57880*/  @!P5 LDG.E.U16 R0, [R4.64] ;  /* 0x000000060400d981 */ /* 0x000ea8000c1e1500 */
[----:B--2---:R0:W-:Y:S04]  /*57890*/  STL [R1+0x14], R0 ;  /* 0x0000140001007387 */ /* 0x0041e80000100800 */
[----:B0-----:R-:W2:Y:S01]  /*578a0*/  LDL.LU R0, [R1+0x6fb8] ;  /* 0x006fb80001007983 */ /* 0x001ea20000300800 */
[----:B------:R-:W4:Y:S02]  /*578b0*/  LDL R4, [R1+0x25e0] ;  /* 0x0025e00001047983 */ /* 0x000f240000100800 */
[----:B------:R-:W4:Y:S01]  /*578c0*/  LDL R5, [R1+0x25e4] ;  /* 0x0025e40001057983 */ /* 0x000f220000100800 */
[----:B------:R-:W-:-:S02]  /*578d0*/  PRMT R3, RZ, 0x7610, R3 ;  /* 0x00007610ff037816 */ /* 0x000fc40000000003 */
[----:B----4-:R-:W-:-:S04]  /*578e0*/  @!P5 LOP3.LUT R5, R5, R4, RZ, 0x3c, !PT ;  /* 0x000000040505d212 */ /* 0x010fc800078e3cff */
[----:B------:R-:W-:-:S04]  /*578f0*/  @!P5 LOP3.LUT R4, R5, R4, RZ, 0x3c, !PT ;  /* 0x000000040504d212 */ /* 0x000fc800078e3cff */
[----:B------:R-:W-:-:S05]  /*57900*/  @!P5 LOP3.LUT R5, R5, R4, RZ, 0x3c, !PT ;  /* 0x000000040505d212 */ /* 0x000fca00078e3cff */
[----:B------:R-:W4:Y:S01]  /*57910*/  @!P5 LDG.E.U16 R3, [R4.64] ;  /* 0x000000060403d981 */ /* 0x000f22000c1e1500 */
[----:B--2---:R-:W-:-:S03]  /*57920*/  PRMT R0, RZ, 0x7610, R0 ;  /* 0x00007610ff007816 */ /* 0x004fc60000000000 */
[----:B----4-:R0:W-:Y:S04]  /*57930*/  STL [R1+0x10], R3 ;  /* 0x0000100301007387 */ /* 0x0101e80000100800 */
[----:B0-----:R-:W2:Y:S01]  /*57940*/  LDL.LU R3, [R1+0x6fb4] ;  /* 0x006fb40001037983 */ /* 0x001ea20000300800 */
[----:B------:R-:W4:Y:S02]  /*57950*/  LDL R5, [R1+0x25a0] ;  /* 0x0025a00001057983 */ /* 0x000f240000100800 */
[----:B---3--:R-:W-:Y:S02]  /*57960*/  @!P5 IMAD.MOV.U32 R4, RZ, RZ, R15 ;  /* 0x000000ffff04d224 */ /* 0x008fe400078e000f */
[----:B------:R-:W3:Y:S04]  /*57970*/  LDL R15, [R1+0x24a4] ;  /* 0x0024a400010f7983 */ /* 0x000ee80000100800 */
[----:B----4-:R-:W4:Y:S01]  /*57980*/  @!P5 LDG.E.U16 R0, [R4.64] ;  /* 0x000000060400d981 */ /* 0x010f22000c1e1500 */
[----:B------:R-:W-:-:S03]  /*57990*/  PRMT R2, RZ, 0x7610, R2 ;  /* 0x00007610ff027816 */ /* 0x000fc60000000002 */
[----:B----4-:R0:W-:Y:S04]  /*579a0*/  STL [R1+0xc], R0 ;  /* 0x00000c0001007387 */ /* 0x0101e80000100800 */
[----:B0-----:R-:W4:Y:S01]  /*579b0*/  LDL.LU R0, [R1+0x6fb0] ;  /* 0x006fb00001007983 */ /* 0x001f220000300800 */
[----:B------:R-:W2:Y:S02]  /*579c0*/  LDL R5, [R1+0x2560] ;  /* 0x0025600001057983 */ /* 0x000ea40000100800 */
[----:B------:R-:W-:Y:S02]  /*579d0*/  @!P5 IMAD.MOV.U32 R4, RZ, RZ, R14 ;  /* 0x000000ffff04d224 */ /* 0x000fe400078e000e */
[----:B------:R-:W3:Y:S04]  /*579e0*/  LDL R14, [R1+0x2464] ;  /* 0x00246400010e7983 */ /* 0x000ee80000100800 */
[----:B--2---:R-:W2:Y:S04]  /*579f0*/  @!P5 LDG.E.U16 R2, [R4.64] ;  /* 0x000000060402d981 */ /* 0x004ea8000c1e1500 */
[----:B--2---:R-:W-:Y:S01]  /*57a00*/  STL [R1+0x8], R2 ;  /* 0x0000080201007387 */ /* 0x004fe20000100800 */
[----:B------:R-:W2:Y:S02]  /*57a10*/  LDL R4, [R1+0x2520] ;  /* 0x0025200001047983 */ /* 0x000ea40000100800 */
[----:B------:R-:W2:Y:S01]  /*57a20*/  LDL R5, [R1+0x2524] ;  /* 0x0025240001057983 */ /* 0x000ea20000100800 */
[----:B------:R-:W-:-:S02]  /*57a30*/  PRMT R13, RZ, 0x7610, R13 ;  /* 0x00007610ff0d7816 */ /* 0x000fc4000000000d */
[----:B--2---:R-:W-:-:S04]  /*57a40*/  @!P5 LOP3.LUT R5, R5, R4, RZ, 0x3c, !PT ;  /* 0x000000040505d212 */ /* 0x004fc800078e3cff */
[----:B------:R-:W-:-:S04]  /*57a50*/  @!P5 LOP3.LUT R4, R5, R4, RZ, 0x3c, !PT ;  /* 0x000000040504d212 */ /* 0x000fc800078e3cff */
[----:B------:R-:W-:-:S05]  /*57a60*/  @!P5 LOP3.LUT R5, R5, R4, RZ, 0x3c, !PT ;  /* 0x000000040505d212 */ /* 0x000fca00078e3cff */
[----:B------:R0:W2:Y:S04]  /*57a70*/  @!P5 LDG.E.U16 R13, [R4.64] ;  /* 0x00000006040dd981 */ /* 0x0000a8000c1e1500 */
[----:B0-----:R-:W2:Y:S04]  /*57a80*/  LDL R4, [R1+0x24e0] ;  /* 0x0024e00001047983 */ /* 0x001ea80000100800 */
[----:B------:R-:W2:Y:S01]  /*57a90*/  LDL R5, [R1+0x24e4] ;  /* 0x0024e40001057983 */ /* 0x000ea20000100800 */
[----:B------:R-:W-:Y:S02]  /*57aa0*/  PRMT R12, RZ, 0x7610, R12 ;  /* 0x00007610ff0c7816 */ /* 0x000fe4000000000c */
[----:B--2---:R-:W-:-:S04]  /*57ab0*/  @!P5 LOP3.LUT R5, R5, R4, RZ, 0x3c, !PT ;  /* 0x000000040505d212 */ /* 0x004fc800078e3cff */
[----:B------:R-:W-:-:S04]  /*57ac0*/  @!P5 LOP3.LUT R4, R5, R4, RZ, 0x3c, !PT ;  /* 0x000000040504d212 */ /* 0x000fc800078e3cff */
[----:B------:R-:W-:Y:S01]  /*57ad0*/  @!P5 LOP3.LUT R5, R5, R4, RZ, 0x3c, !PT ;  /* 0x000000040505d212 */ /* 0x000fe200078e3cff */
[----:B------:R0:W-:Y:S04]  /*57ae0*/  STL [R1+0x6f28], R13 ;  /* 0x006f280d01007387 */ /* 0x0001e80000100800 */
[----:B------:R1:W2:Y:S01]  /*57af0*/  @!P5 LDG.E.U16 R12, [R4.64] ;  /* 0x00000006040cd981 */ /* 0x0002a2000c1e1500 */
[----:B------:R-:W-:-:S03]  /*57b00*/  PRMT R11, RZ, 0x7610, R11 ;  /* 0x00007610ff0b7816 */ /* 0x000fc6000000000b */
[----:B0-----:R-:W2:Y:S04]  /*57b10*/  LDL R13, [R1+0x2460] ;  /* 0x00246000010d7983 */ /* 0x001ea80000100800 */
[----:B-1----:R-:W2:Y:S01]  /*57b20*/  LDL R5, [R1+0x24a0] ;  /* 0x0024a00001057983 */ /* 0x002ea20000100800 */
[----:B---3--:R-:W-:Y:S01]  /*57b30*/  @!P5 IMAD.MOV.U32 R4, RZ, RZ, R15 ;  /* 0x000000ffff04d224 */ /* 0x008fe200078e000f */
[----:B------:R-:W-:-:S04]  /*57b40*/  PRMT R10, RZ, 0x7610, R10 ;  /* 0x00007610ff0a7816 */ /* 0x000fc8000000000a */
[----:B--2---:R0:W2:Y:S04]  /*57b50*/  @!P5 LDG.E.U16 R11, [R4.64] ;  /* 0x00000006040bd981 */ /* 0x0040a8000c1e1500 */
[----:B------:R1:W-:Y:S01]  /*57b60*/  STL [R1+0x6f2c], R12 ;  /* 0x006f2c0c01007387 */ /* 0x0003e20000100800 */
[----:B------:R-:W3:Y:S02]  /*57b70*/  LDL R15, [R1+0x32d4] ;  /* 0x0032d400010f7983 */ /* 0x000ee40000100800 */
[----:B0-----:R-:W-:Y:S02]  /*57b80*/  @!P5 IMAD.MOV.U32 R4, RZ, RZ, R14 ;  /* 0x000000ffff04d224 */ /* 0x001fe400078e000e */
[----:B------:R-:W-:Y:S01]  /*57b90*/  @!P5 IMAD.MOV.U32 R5, RZ, RZ, R13 ;  /* 0x000000ffff05d224 */ /* 0x000fe200078e000d */
[----:B-1----:R-:W3:Y:S04]  /*57ba0*/  LDL R12, [R1+0x3254] ;  /* 0x00325400010c7983 */ /* 0x002ee80000100800 */
[----:B------:R0:W4:Y:S04]  /*57bb0*/  @!P5 LDG.E.U16 R10, [R4.64] ;  /* 0x00000006040ad981 */ /* 0x000128000c1e1500 */
[----:B--2---:R-:W-:Y:S01]  /*57bc0*/  STL [R1+0x6f30], R11 ;  /* 0x006f300b01007387 */ /* 0x004fe20000100800 */
[----:B0-----:R-:W2:Y:S01]  /*57bd0*/  LDL R5, [R1+0x2424] ;  /* 0x0024240001057983 */ /* 0x001ea20000100800 */
[----:B------:R-:W-:Y:S01]  /*57be0*/  PRMT R9, RZ, 0x7610, R9 ;  /* 0x00007610ff097816 */ /* 0x000fe20000000009 */
[----:B------:R-:W4:Y:S01]  /*57bf0*/  LDL R14, [R1+0x32d8] ;  /* 0x0032d800010e7983 */ /* 0x000f220000100800 */
[----:B------:R-:W4:Y:S01]  /*57c00*/  LDL R13, [R1+0x3314] ;  /* 0x00331400010d7983 */ /* 0x000f220000100800 */
[----:B---3--:R-:W-:-:S05]  /*57c10*/  @!P5 IMAD.MOV.U32 R4, RZ, RZ, R12 ;  /* 0x000000ffff04d224 */ /* 0x008fca00078e000c */
[----:B--2---:R0:W2:Y:S04]  /*57c20*/  @!P5 LDG.E.U16 R9, [R4.64] ;  /* 0x000000060409d981 */ /* 0x0040a8000c1e1500 */
[----:B----4-:R1:W-:Y:S01]  /*57c30*/  STL [R1+0x6f34], R10 ;  /* 0x006f340a01007387 */ /* 0x0103e20000100800 */
[----:B------:R-:W3:Y:S03]  /*57c40*/  LDL R12, [R1+0x3318] ;  /* 0x00331800010c7983 */ /* 0x000ee60000100800 */
[----:B0-----:R-:W4:Y:S04]  /*57c50*/  LDL R4, [R1+0x3258] ;  /* 0x0032580001047983 */ /* 0x001f280000100800 */
[----:B------:R-:W4:Y:S04]  /*57c60*/  LDL R5, [R1+0x3294] ;  /* 0x0032940001057983 */ /* 0x000f280000100800 */
[----:B-1----:R-:W3:Y:S04]  /*57c70*/  LDL R10, [R1+0x3354] ;  /* 0x00335400010a7983 */ /* 0x002ee80000100800 */
[----:B--2---:R0:W-:Y:S04]  /*57c80*/  STL [R1+0x6f38], R9 ;  /* 0x006f380901007387 */ /* 0x0041e80000100800 */
[----:B0-----:R-:W2:Y:S01]  /*57c90*/  LDL R9, [R1+0x3298] ;  /* 0x0032980001097983 */ /* 0x001ea20000100800 */
[----:B----4-:R-:W-:-:S02]  /*57ca0*/  @!P5 LOP3.LUT R5, R5, R4, RZ, 0x3c, !PT ;  /* 0x000000040505d212 */ /* 0x010fc400078e3cff */
[----:B------:R-:W-:Y:S02]  /*57cb0*/  PRMT R8, RZ, 0x7610, R8 ;  /* 0x00007610ff087816 */ /* 0x000fe40000000008 */
[----:B------:R-:W-:-:S04]  /*57cc0*/  @!P5 LOP3.LUT R4, R5, R4, RZ, 0x3c, !PT ;  /* 0x000000040504d212 */ /* 0x000fc800078e3cff */
[----:B------:R-:W-:Y:S02]  /*57cd0*/  @!P5 LOP3.LUT R5, R5, R4, RZ, 0x3c, !PT ;  /* 0x000000040505d212 */ /* 0x000fe400078e3cff */
[----:B------:R-:W-:-:S03]  /*57ce0*/  PRMT R7, RZ, 0x7610, R7 ;  /* 0x00007610ff077816 */ /* 0x000fc60000000007 */
[----:B------:R0:W4:Y:S02]  /*57cf0*/  @!P5 LDG.E.U16 R8, [R4.64] ;  /* 0x000000060408d981 */ /* 0x000124000c1e1500 */
[----:B0-----:R-:W-:Y:S01]  /*57d00*/  @!P5 IMAD.MOV.U32 R4, RZ, RZ, R15 ;  /* 0x000000ffff04d224 */ /* 0x001fe200078e000f */
[----:B------:R-:W-:Y:S01]  /*57d10*/  PRMT R6, RZ, 0x7610, R6 ;  /* 0x00007610ff067816 */ /* 0x000fe20000000006 */
[----:B------:R-:W-:Y:S02]  /*57d20*/  @!P5 IMAD.MOV.U32 R15, RZ, RZ, R14 ;  /* 0x000000ffff0fd224 */ /* 0x000fe400078e000e */
[----:B------:R-:W-:-:S05]  /*57d30*/  @!P5 IMAD.MOV.U32 R14, RZ, RZ, R13 ;  /* 0x000000ffff0ed224 */ /* 0x000fca00078e000d */
[----:B------:R3:W4:Y:S01]  /*57d40*/  @!P5 LDG.E.U16 R6, [R14.64] ;  /* 0x000000060e06d981 */ /* 0x000722000c1e1500 */
[----:B--2---:R-:W-:-:S05]  /*57d50*/  @!P5 IMAD.MOV.U32 R5, RZ, RZ, R9 ;  /* 0x000000ffff05d224 */ /* 0x004fca00078e0009 */
[----:B------:R0:W2:Y:S01]  /*57d60*/  @!P5 LDG.E.U16 R7, [R4.64] ;  /* 0x000000060407d981 */ /* 0x0000a2000c1e1500 */
[----:B---3--:R-:W-:Y:S02]  /*57d70*/  @!P5 IMAD.MOV.U32 R14, RZ, RZ, R10 ;  /* 0x000000ffff0ed224 */ /* 0x008fe400078e000a */
[----:B------:R-:W-:Y:S01]  /*57d80*/  @!P5 IMAD.MOV.U32 R15, RZ, RZ, R12 ;  /* 0x000000ffff0fd224 */ /* 0x000fe200078e000c */
[----:B0-----:R-:W-:-:S06]  /*57d90*/  PRMT R5, RZ, 0x7610, R5 ;  /* 0x00007610ff057816 */ /* 0x001fcc0000000005 */
[----:B------:R-:W3:Y:S04]  /*57da0*/  @!P5 LDG.E.U16 R5, [R14.64] ;  /* 0x000000060e05d981 */ /* 0x000ee8000c1e1500 */
[----:B----4-:R0:W-:Y:S04]  /*57db0*/  STL [R1+0x6f3c], R8 ;  /* 0x006f3c0801007387 */ /* 0x0101e80000100800 */
[----:B0-----:R-:W4:Y:S04]  /*57dc0*/  LDL R8, [R1+0x3394] ;  /* 0x0033940001087983 */ /* 0x001f280000100800 */
[----:B--2---:R0:W-:Y:S04]  /*57dd0*/  STL [R1+0x6f40], R7 ;  /* 0x006f400701007387 */ /* 0x0041e80000100800 */
[----:B0-----:R-:W2:Y:S01]  /*57de0*/  LDL R7, [R1+0x3358] ;  /* 0x0033580001077983 */ /* 0x001ea20000100800 */
[----:B------:R0:W-:Y:S02]  /*57df0*/  STL [R1+0x6f44], R6 ;  /* 0x006f440601007387 */ /* 0x0001e40000100800 */
[----:B------:R-:W2:Y:S02]  /*57e00*/  LDL R13, [R1+0x23fc] ;  /* 0x0023fc00010d7983 */ /* 0x000ea40000100800 */
[----:B------:R-:W2:Y:S01]  /*57e10*/  LDL R12, [R1+0x3248] ;  /* 0x00324800010c7983 */ /* 0x000ea20000100800 */
[----:B------:R-:W2:Y:S04]  /*57e20*/  LDL R10, [R1+0x3218] ;  /* 0x00321800010a7983 */ /* 0x000ea80000100800 */
[----:B------:R-:W2:Y:S04]  /*57e30*/  LDL R9, [R1+0x321c] ;  /* 0x00321c0001097983 */ /* 0x000ea80000100800 */
[----:B0-----:R-:W2:Y:S01]  /*57e40*/  LDL R6, [R1+0x33d4] ;  /* 0x0033d40001067983 */ /* 0x001ea20000100800 */
[----:B---3--:R0:W-:Y:S03]  /*57e50*/  STL [R1+0x6f48], R5 ;  /* 0x006f480501007387 */ /* 0x0081e60000100800 */
[----:B0-----:R-:W3:Y:S01]  /*57e60*/  LDL R5, [R1+0x3398] ;  /* 0x0033980001057983 */ /* 0x001ee20000100800 */
[----:B----4-:R-:W-:-:S03]  /*57e70*/  @!P5 IMAD.MOV.U32 R14, RZ, RZ, R8 ;  /* 0x000000ffff0ed224 */ /* 0x010fc600078e0008 */
[----:B------:R-:W4:Y:S01]  /*57e80*/  LDL R8, [R1+0x31d8] ;  /* 0x0031d80001087983 */ /* 0x000f220000100800 */
[----:B------:R-:W-:Y:S01]  /*57e90*/  PRMT R4, RZ, 0x7610, R4 ;  /* 0x00007610ff047816 */ /* 0x000fe20000000004 */
[----:B--2---:R-:W-:Y:S02]  /*57ea0*/  @!P5 IMAD.MOV.U32 R15, RZ, RZ, R7 ;  /* 0x000000ffff0fd224 */ /* 0x004fe400078e0007 */
[----:B------:R-:W2:Y:S01]  /*57eb0*/  LDL R7, [R1+0x31dc] ;  /* 0x0031dc0001077983 */ /* 0x000ea20000100800 */
[----:B------:R-:W-:-:S03]  /*57ec0*/  PRMT R3, RZ, 0x7610, R3 ;  /* 0x00007610ff037816 */ /* 0x000fc60000000003 */
[----:B------:R0:W2:Y:S01]  /*57ed0*/  @!P5 LDG.E.U16 R4, [R14.64] ;  /* 0x000000060e04d981 */ /* 0x0000a2000c1e1500 */
[----:B------:R-:W-:Y:S01]  /*57ee0*/  PRMT R11, RZ, 0x7610, R11 ;  /* 0x00007610ff0b7816 */ /* 0x000fe2000000000b */
[----:B0-----:R-:W-:Y:S02]  /*57ef0*/  @!P5 IMAD.MOV.U32 R14, RZ, RZ, R6 ;  /* 0x000000ffff0ed224 */ /* 0x001fe400078e0006 */
[----:B---3--:R-:W-:-:S05]  /*57f00*/  @!P5 IMAD.MOV.U32 R15, RZ, RZ, R5 ;  /* 0x000000ffff0fd224 */ /* 0x008fca00078e0005 */
[----:B------:R0:W3:Y:S01]  /*57f10*/  @!P5 LDG.E.U16 R3, [R14.64] ;  /* 0x000000060e03d981 */ /* 0x0000e2000c1e1500 */
[----:B------:R-:W-:Y:S01]  /*57f20*/  PRMT R0, RZ, 0x7610, R0 ;  /* 0x00007610ff007816 */ /* 0x000fe20000000000 */
[----:B0-----:R-:W-:Y:S02]  /*57f30*/  @!P5 IMAD.MOV.U32 R14, RZ, RZ, R12 ;  /* 0x000000ffff0ed224 */ /* 0x001fe400078e000c */
[----:B------:R-:W-:-:S05]  /*57f40*/  @!P5 IMAD.MOV.U32 R15, RZ, RZ, R13 ;  /* 0x000000ffff0fd224 */ /* 0x000fca00078e000d */
[----:B------:R0:W3:Y:S01]  /*57f50*/  @!P5 LDG.E.U16 R11, [R14.64] ;  /* 0x000000060e0bd981 */ /* 0x0000e2000c1e1500 */
[----:B------:R-:W-:Y:S01]  /*57f60*/  PRMT R29, RZ, 0x7610, R29 ;  /* 0x00007610ff1d7816 */ /* 0x000fe2000000001d */
[----:B0-----:R-:W-:Y:S02]  /*57f70*/  @!P5 IMAD.MOV.U32 R14, RZ, RZ, R9 ;  /* 0x000000ffff0ed224 */ /* 0x001fe400078e0009 */
[----:B------:R-:W-:-:S05]  /*57f80*/  @!P5 IMAD.MOV.U32 R15, RZ, RZ, R10 ;  /* 0x000000ffff0fd224 */ /* 0x000fca00078e000a */
[----:B------:R4:W3:Y:S02]  /*57f90*/  @!P5 LDG.E.U16 R0, [R14.64] ;  /* 0x000000060e00d981 */ /* 0x0008e4000c1e1500 */
[----:B----4-:R-:W-:Y:S02]  /*57fa0*/  @!P5 IMAD.MOV.U32 R15, RZ, RZ, R8 ;  /* 0x000000ffff0fd224 */ /* 0x010fe400078e0008 */
[----:B--2---:R-:W-:-:S05]  /*57fb0*/  @!P5 IMAD.MOV.U32 R14, RZ, RZ, R7 ;  /* 0x000000ffff0ed224 */ /* 0x004fca00078e0007 */
[----:B------:R-:W2:Y:S04]  /*57fc0*/  @!P5 LDG.E.U16 R29, [R14.64] ;  /* 0x000000060e1dd981 */ /* 0x000ea8000c1e1500 */
[----:B------:R0:W-:Y:S01]  /*57fd0*/  STL [R1+0x6f4c], R4 ;  /* 0x006f4c0401007387 */ /* 0x0001e20000100800 */
[----:B------:R-:W4:Y:S02]  /*57fe0*/  LDL R6, [R1+0x3198] ;  /* 0x0031980001067983 */ /* 0x000f240000100800 */
[----:B------:R-:W4:Y:S01]  /*57ff0*/  LDL R5, [R1+0x319c] ;  /* 0x00319c0001057983 */ /* 0x000f220000100800 */
[----:B---3--:R1:W-:Y:S01]  /*58000*/  STL [R1+0x6f24], R3 ;  /* 0x006f240301007387 */ /* 0x0083e20000100800 */
[----:B0-----:R-:W3:Y:S03]  /*58010*/  LDL R4, [R1+0x3158] ;  /* 0x0031580001047983 */ /* 0x001ee60000100800 */
[----:B-1----:R-:W3:Y:S04]  /*58020*/  LDL R3, [R1+0x315c] ;  /* 0x00315c0001037983 */ /* 0x002ee80000100800 */
[----:B------:R-:W-:Y:S01]  /*58030*/  STL [R1+0x6f50], R0 ;  /* 0x006f500001007387 */ /* 0x000fe20000100800 */
[----:B------:R-:W3:Y:S02]  /*58040*/  LDL R8, [R1+0x3118] ;  /* 0x0031180001087983 */ /* 0x000ee40000100800 */
[----:B------:R-:W3:Y:S01]  /*58050*/  LDL R7, [R1+0x311c] ;  /* 0x00311c0001077983 */ /* 0x000ee20000100800 */
[----:B--2---:R-:W-:Y:S01]  /*58060*/  STL [R1+0x6f54], R29 ;  /* 0x006f541d01007387 */ /* 0x004fe20000100800 */
[----:B------:R-:W2:Y:S02]  /*58070*/  LDL R10, [R1+0x30d8] ;  /* 0x0030d800010a7983 */ /* 0x000ea40000100800 */
[----:B------:R-:W2:Y:S01]  /*58080*/  LDL R9, [R1+0x30dc] ;  /* 0x0030dc0001097983 */ /* 0x000ea20000100800 */
[----:B------:R-:W-:Y:S01]  /*58090*/  PRMT R28, RZ, 0x7610, R28 ;  /* 0x00007610ff1c7816 */ /* 0x000fe2000000001c */
[----:B----4-:R-:W-:-:S02]  /*580a0*/  @!P5 IMAD.MOV.U32 R14, RZ, RZ, R5 ;  /* 0x000000ffff0ed224 */ /* 0x010fc400078e0005 */
[----:B------:R-:W-:Y:S01]  /*580b0*/  @!P5 IMAD.MOV.U32 R15, RZ, RZ, R6 ;  /* 0x000000ffff0fd224 */ /* 0x000fe200078e0006 */
[----:B------:R-:W-:Y:S02]  /*580c0*/  PRMT R27, RZ, 0x7610, R27 ;  /* 0x00007610ff1b7816 */ /* 0x000fe4000000001b */
[----:B------:R-:W-:Y:S02]  /*580d0*/  PRMT R26, RZ, 0x7610, R26 ;  /* 0x00007610ff1a7816 */ /* 0x000fe4000000001a */
[----:B------:R-:W-:Y:S01]  /*580e0*/  PRMT R25, RZ, 0x7610, R25 ;  /* 0x00007610ff197816 */ /* 0x000fe20000000019 */
[----:B------:R-:W4:Y:S04]  /*580f0*/  LDL R6, [R1+0x3098] ;  /* 0x0030980001067983 */ /* 0x000f280000100800 */
[----:B------:R3:W4:Y:S04]  /*58100*/  @!P5 LDG.E.U16 R28, [R14.64] ;  /* 0x000000060e1cd981 */ /* 0x000728000c1e1500 */
[----:B------:R-:W4:Y:S01]  /*58110*/  LDL R5, [R1+0x309c] ;  /* 0x00309c0001057983 */ /* 0x000f220000100800 */
[----:B---3--:R-:W-:-:S02]  /*58120*/  @!P5 IMAD.MOV.U32 R15, RZ, RZ, R4 ;  /* 0x000000ffff0fd224 */ /* 0x008fc400078e0004 */
[----:B------:R-:W-:-:S05]  /*58130*/  @!P5 IMAD.MOV.U32 R14, RZ, RZ, R3 ;  /* 0x000000ffff0ed224 */ /* 0x000fca00078e0003 */
[----:B------:R0:W3:Y:S02]  /*58140*/  @!P5 LDG.E.U16 R27, [R14.64] ;  /* 0x000000060e1bd981 */ /* 0x0000e4000c1e1500 */
[----:B0-----:R-:W-:Y:S02]  /*58150*/  @!P5 IMAD.MOV.U32 R15, RZ, RZ, R8 ;  /* 0x000000ffff0fd224 */ /* 0x001fe400078e0008 */
[----:B------:R-:W-:-:S05]  /*58160*/  @!P5 IMAD.MOV.U32 R14, RZ, RZ, R7 ;  /* 0x000000ffff0ed224 */ /* 0x000fca00078e0007 */
[----:B------:R2:W3:Y:S02]  /*58170*/  @!P5 LDG.E.U16 R26, [R14.64] ;  /* 0x000000060e1ad981 */ /* 0x0004e4000c1e1500 */
[----:B--2---:R-:W-:Y:S02]  /*58180*/  @!P5 IMAD.MOV.U32 R15, RZ, RZ, R10 ;  /* 0x000000ffff0fd224 */ /* 0x004fe400078e000a */
[----:B------:R-:W-:-:S05]  /*58190*/  @!P5 IMAD.MOV.U32 R14, RZ, RZ, R9 ;  /* 0x000000ffff0ed224 */ /* 0x000fca00078e0009 */
[----:B------:R0:W2:Y:S04]  /*581a0*/  @!P5 LDG.E.U16 R25, [R14.64] ;  /* 0x000000060e19d981 */ /* 0x0000a8000c1e1500 */
[----:B----4-:R-:W-:Y:S01]  /*581b0*/  STL [R1+0x6f58], R28 ;  /* 0x006f581c01007387 */ /* 0x010fe20000100800 */
[----:B------:R-:W4:Y:S02]  /*581c0*/  LDL R4, [R1+0x3058] ;  /* 0x0030580001047983 */ /* 0x000f240000100800 */
[----:B------:R-:W4:Y:S01]  /*581d0*/  LDL R3, [R1+0x305c] ;  /* 0x00305c0001037983 */ /* 0x000f220000100800 */
[----:B------:R-:W-:Y:S01]  /*581e0*/  PRMT R24, RZ, 0x7610, R24 ;  /* 0x00007610ff187816 */ /* 0x000fe20000000018 */
[----:B---3--:R-:W-:Y:S01]  /*581f0*/  STL [R1+0x6f5c], R27 ;  /* 0x006f5c1b01007387 */ /* 0x008fe20000100800 */
[----:B------:R-:W3:Y:S02]  /*58200*/  LDL R8, [R1+0x3018] ;  /* 0x0030180001087983 */ /* 0x000ee40000100800 */
[----:B------:R-:W3:Y:S02]  /*58210*/  LDL R7, [R1+0x301c] ;  /* 0x00301c0001077983 */ /* 0x000ee40000100800 */
[----:B------:R1:W-:Y:S02]  /*58220*/  STL [R1+0x4], R11 ;  /* 0x0000040b01007387 */ /* 0x0003e40000100800 */
[----:B0-----:R-:W-:-:S02]  /*58230*/  @!P5 IMAD.MOV.U32 R14, RZ, RZ, R5 ;  /* 0x000000ffff0ed224 */ /* 0x001fc400078e0005 */
[----:B------:R-:W-:-:S05]  /*58240*/  @!P5 IMAD.MOV.U32 R15, RZ, RZ, R6 ;  /* 0x000000ffff0fd224 */ /* 0x000fca00078e0006 */
[----:B------:R4:W3:Y:S04]  /*58250*/  @!P5 LDG.E.U16 R24, [R14.64] ;  /* 0x000000060e18d981 */ /* 0x0008e8000c1e1500 */
[----:B------:R-:W-:Y:S04]  /*58260*/  STL [R1+0x6f60], R26 ;  /* 0x006f601a01007387 */ /* 0x000fe80000100800 */
[----:B--2---:R-:W-:Y:S01]  /*58270*/  STL [R1+0x6f64], R25 ;  /* 0x006f641901007387 */ /* 0x004fe20000100800 */
[----:B------:R-:W2:Y:S02]  /*58280*/  LDL R6, [R1+0x2fd8] ;  /* 0x002fd80001067983 */ /* 0x000ea40000100800 */
[----:B------:R-:W2:Y:S01]  /*58290*/  LDL R5, [R1+0x2fdc] ;  /* 0x002fdc0001057983 */ /* 0x000ea20000100800 */
[----:B------:R-:W-:Y:S01]  /*582a0*/  PRMT R20, RZ, 0x7610, R20 ;  /* 0x00007610ff147816 */ /* 0x000fe20000000014 */
[----:B----4-:R-:W-:-:S02]  /*582b0*/  @!P5 IMAD.MOV.U32 R14, RZ, RZ, R3 ;  /* 0x000000ffff0ed224 */ /* 0x010fc400078e0003 */
[----:B------:R-:W-:Y:S01]  /*582c0*/  @!P5 IMAD.MOV.U32 R15, RZ, RZ, R4 ;  /* 0x000000ffff0fd224 */ /* 0x000fe200078e0004 */
[----:B------:R-:W-:-:S04]  /*582d0*/  PRMT R18, RZ, 0x7610, R18 ;  /* 0x00007610ff127816 */ /* 0x000fc80000000012 */
[----:B------:R3:W4:Y:S02]  /*582e0*/  @!P5 LDG.E.U16 R20, [R14.64] ;  /* 0x000000060e14d981 */ /* 0x000724000c1e1500 */
[----:B---3--:R-:W-:Y:S02]  /*582f0*/  @!P5 IMAD.MOV.U32 R15, RZ, RZ, R8 ;  /* 0x000000ffff0fd224 */ /* 0x008fe400078e0008 */
[----:B------:R-:W-:-:S05]  /*58300*/  @!P5 IMAD.MOV.U32 R14, RZ, RZ, R7 ;  /* 0x000000ffff0ed224 */ /* 0x000fca00078e0007 */
[----:B------:R2:W3:Y:S01]  /*58310*/  @!P5 LDG.E.U16 R18, [R14.64] ;  /* 0x000000060e12d981 */ /* 0x0004e2000c1e1500 */
[----:B------:R-:W-:-:S03]  /*58320*/  PRMT R16, RZ, 0x7610, R16 ;  /* 0x00007610ff107816 */ /* 0x000fc60000000010 */
[----:B------:R-:W-:Y:S01]  /*58330*/  STL [R1+0x6f68], R24 ;  /* 0x006f681801007387 */ /* 0x000fe20000100800 */
[----:B------:R-:W3:Y:S02]  /*58340*/  LDL R4, [R1+0x2f98] ;  /* 0x002f980001047983 */ /* 0x000ee40000100800 */
[----:B------:R-:W3:Y:S02]  /*58350*/  LDL R3, [R1+0x2f9c] ;  /* 0x002f9c0001037983 */ /* 0x000ee40000100800 */
[----:B--2---:R-:W-:Y:S02]  /*58360*/  @!P5 IMAD.MOV.U32 R15, RZ, RZ, R6 ;  /* 0x000000ffff0fd224 */ /* 0x004fe400078e0006 */
[----:B------:R-:W-:-:S05]  /*58370*/  @!P5 IMAD.MOV.U32 R14, RZ, RZ, R5 ;  /* 0x000000ffff0ed224 */ /* 0x000fca00078e0005 */
[----:B------:R0:W2:Y:S04]  /*58380*/  @!P5 LDG.E.U16 R16, [R14.64] ;  /* 0x000000060e10d981 */ /* 0x0000a8000c1e1500 */
[----:B----4-:R-:W-:Y:S01]  /*58390*/  STL [R1+0x6f6c], R20 ;  /* 0x006f6c1401007387 */ /* 0x010fe20000100800 */
[----:B------:R-:W4:Y:S02]  /*583a0*/  LDL R12, [R1+0x2f58] ;  /* 0x002f5800010c7983 */ /* 0x000f240000100800 */
[----:B-1----:R-:W4:Y:S02]  /*583b0*/  LDL R11, [R1+0x2f5c] ;  /* 0x002f5c00010b7983 */ /* 0x002f240000100800 */
[----:B------:R-:W4:Y:S01]  /*583c0*/  LDL R9, [R1+0x2f1c] ;  /* 0x002f1c0001097983 */ /* 0x000f220000100800 */
[----:B---3--:R-:W-:Y:S01]  /*583d0*/  STL [R1+0x6f70], R18 ;  /* 0x006f701201007387 */ /* 0x008fe20000100800 */
[----:B------:R-:W3:Y:S02]  /*583e0*/  LDL R10, [R1+0x2f18] ;  /* 0x002f1800010a7983 */ /* 0x000ee40000100800 */
[----:B------:R-:W3:Y:S02]  /*583f0*/  LDL R8, [R1+0x2ed8] ;  /* 0x002ed80001087983 */ /* 0x000ee40000100800 */
[----:B------:R-:W3:Y:S01]  /*58400*/  LDL R7, [R1+0x2edc] ;  /* 0x002edc0001077983 */ /* 0x000ee20000100800 */
[----:B------:R-:W3:Y:S04]  /*58410*/  LDL R6, [R1+0x2e98] ;  /* 0x002e980001067983 */ /* 0x000ee80000100800 */
[----:B------:R-:W3:Y:S01]  /*58420*/  LDL R5, [R1+0x2e9c] ;  /* 0x002e9c0001057983 */ /* 0x000ee20000100800 */
[----:B0-----:R-:W-:-:S02]  /*58430*/  @!P5 IMAD.MOV.U32 R14, RZ, RZ, R3 ;  /* 0x000000ffff0ed224 */ /* 0x001fc400078e0003 */
[----:B------:R-:W-:Y:S01]  /*58440*/  @!P5 IMAD.MOV.U32 R15, RZ, RZ, R4 ;  /* 0x000000ffff0fd224 */ /* 0x000fe200078e0004 */
[----:B--2---:R0:W-:Y:S01]  /*58450*/  STL [R1+0x6f74], R16 ;  /* 0x006f741001007387 */ /* 0x0041e20000100800 */
[----:B------:R-:W2:Y:S02]  /*58460*/  LDL R4, [R1+0x33c8] ;  /* 0x0033c80001047983 */ /* 0x000ea40000100800 */
[----:B------:R-:W2:Y:S01]  /*58470*/  LDL R3, [R1+0x33dc] ;  /* 0x0033dc0001037983 */ /* 0x000ea20000100800 */
[----:B------:R-:W-:Y:S02]  /*58480*/  PRMT R17, RZ, 0x7610, R17 ;  /* 0x00007610ff117816 */ /* 0x000fe40000000011 */
[----:B------:R-:W-:-:S04]  /*58490*/  PRMT R19, RZ, 0x7610, R19 ;  /* 0x00007610ff137816 */ /* 0x000fc80000000013 */
[----:B------:R4:W2:Y:S01]  /*584a0*/  @!P5 LDG.E.U16 R17, [R14.64] ;  /* 0x000000060e11d981 */ /* 0x0008a2000c1e1500 */
[----:B------:R-:W-:Y:S01]  /*584b0*/  PRMT R21, RZ, 0x7610, R21 ;  /* 0x00007610ff157816 */ /* 0x000fe20000000015 */
[----:B----4-:R-:W-:Y:S02]  /*584c0*/  @!P5 IMAD.MOV.U32 R14, RZ, RZ, R11 ;  /* 0x000000ffff0ed224 */ /* 0x010fe400078e000b */
[----:B------:R-:W-:-:S05]  /*584d0*/  @!P5 IMAD.MOV.U32 R15, RZ, RZ, R12 ;  /* 0x000000ffff0fd224 */ /* 0x000fca00078e000c */
[----:B------:R1:W4:Y:S01]  /*584e0*/  @!P5 LDG.E.U16 R19, [R14.64] ;  /* 0x000000060e13d981 */ /* 0x000322000c1e1500 */
[----:B------:R-:W-:Y:S01]  /*584f0*/  PRMT R22, RZ, 0x7610, R22 ;  /* 0x00007610ff167816 */ /* 0x000fe20000000016 */
[----:B-1----:R-:W-:Y:S02]  /*58500*/  @!P5 IMAD.MOV.U32 R14, RZ, RZ, R9 ;  /* 0x000000ffff0ed224 */ /* 0x002fe400078e0009 */
[----:B---3--:R-:W-:-:S05]  /*58510*/  @!P5 IMAD.MOV.U32 R15, RZ, RZ, R10 ;  /* 0x000000ffff0fd224 */ /* 0x008fca00078e000a */
[----:B------:R1:W3:Y:S01]  /*58520*/  @!P5 LDG.E.U16 R21, [R14.64] ;  /* 0x000000060e15d981 */ /* 0x0002e2000c1e1500 */
[----:B------:R-:W-:Y:S01]  /*58530*/  PRMT R23, RZ, 0x7610, R23 ;  /* 0x00007610ff177816 */ /* 0x000fe20000000017 */
[----:B-1----:R-:W-:Y:S02]  /*58540*/  @!P5 IMAD.MOV.U32 R14, RZ, RZ, R7 ;  /* 0x000000ffff0ed224 */ /* 0x002fe400078e0007 */
[----:B------:R-:W-:-:S05]  /*58550*/  @!P5 IMAD.MOV.U32 R15, RZ, RZ, R8 ;  /* 0x000000ffff0fd224 */ /* 0x000fca00078e0008 */
[----:B------:R1:W3:Y:S01]  /*58560*/  @!P5 LDG.E.U16 R22, [R14.64] ;  /* 0x000000060e16d981 */ /* 0x0002e2000c1e1500 */
[----:B------:R-:W-:Y:S01]  /*58570*/  PRMT R0, RZ, 0x7610, R0 ;  /* 0x00007610ff007816 */ /* 0x000fe20000000000 */
[----:B-1----:R-:W-:Y:S02]  /*58580*/  @!P5 IMAD.MOV.U32 R14, RZ, RZ, R5 ;  /* 0x000000ffff0ed224 */ /* 0x002fe400078e0005 */
[----:B------:R-:W-:-:S05]  /*58590*/  @!P5 IMAD.MOV.U32 R15, RZ, RZ, R6 ;  /* 0x000000ffff0fd224 */ /* 0x000fca00078e0006 */
[----:B------:R2:W3:Y:S02]  /*585a0*/  @!P5 LDG.E.U16 R23, [R14.64] ;  /* 0x000000060e17d981 */ /* 0x0004e4000c1e1500 */
[----:B--2---:R-:W-:Y:S02]  /*585b0*/  @!P5 IMAD.MOV.U32 R15, RZ, RZ, R4 ;  /* 0x000000ffff0fd224 */ /* 0x004fe400078e0004 */
[----:B------:R-:W-:-:S05]  /*585c0*/  @!P5 IMAD.MOV.U32 R14, RZ, RZ, R3 ;  /* 0x000000ffff0ed224 */ /* 0x000fca00078e0003 */
[----:B------:R-:W2:Y:S04]  /*585d0*/  @!P5 LDG.E.U16 R0, [R14.64] ;  /* 0x000000060e00d981 */ /* 0x000ea8000c1e1500 */
[----:B------:R-:W-:Y:S04]  /*585e0*/  STL [R1+0x6f78], R17 ;  /* 0x006f781101007387 */ /* 0x000fe80000100800 */
[----:B----4-:R-:W-:Y:S04]  /*585f0*/  STL [R1+0x6f7c], R19 ;  /* 0x006f7c1301007387 */ /* 0x010fe80000100800 */
[----:B---3--:R-:W-:Y:S04]  /*58600*/  STL [R1+0x6f80], R21 ;  /* 0x006f801501007387 */ /* 0x008fe80000100800 */
[----:B------:R-:W-:Y:S04]  /*58610*/  STL [R1+0x6f84], R22 ;  /* 0x006f841601007387 */ /* 0x000fe80000100800 */
[----:B------:R-:W-:Y:S01]  /*58620*/  STL [R1+0x6f88], R23 ;  /* 0x006f881701007387 */ /* 0x000fe20000100800 */
[----:B0-----:R-:W3:Y:S02]  /*58630*/  LDL.LU R16, [R1+0x3ac] ;  /* 0x0003ac0001107983 */ /* 0x001ee40000300800 */
[----:B------:R-:W4:Y:S02]  /*58640*/  LDL.LU R18, [R1+0x3a8] ;  /* 0x0003a80001127983 */ /* 0x000f240000300800 */
[----:B------:R-:W3:Y:S01]  /*58650*/  LDL.LU R20, [R1+0x39c] ;  /* 0x00039c0001147983 */ /* 0x000ee20000300800 */
[----:B------:R-:W3:Y:S01]  /*58660*/  LDL.LU R24, [R1+0x398] ;  /* 0x0003980001187983 */ /* 0x000ee20000300800 */
[----:B------:R-:W3:Y:S02]  /*58670*/  LDL.LU R25, [R1+0x38c] ;  /* 0x00038c0001197983 */ /* 0x000ee40000300800 */
[----:B------:R-:W3:Y:S02]  /*58680*/  LDL.LU R26, [R1+0x388] ;  /* 0x00038800011a7983 */ /* 0x000ee40000300800 */
[----:B------:R-:W3:Y:S01]  /*58690*/  LDL.LU R27, [R1+0x37c] ;  /* 0x00037c00011b7983 */ /* 0x000ee20000300800 */
[----:B------:R-:W3:Y:S01]  /*586a0*/  LDL.LU R28, [R1+0x378] ;  /* 0x00037800011c7983 */ /* 0x000ee20000300800 */
[----:B------:R-:W3:Y:S03]  /*586b0*/  LDL.LU R29, [R1+0x34c] ;  /* 0x00034c00011d7983 */ /* 0x000ee60000300800 */
[----:B--2---:R0:W-:Y:S04]  /*586c0*/  STL [R1+0x688], R0 ;  /* 0x0006880001007387 */ /* 0x0041e80000100800 */
[----:B0-----:R-:W2:Y:S01]  /*586d0*/  LDL.LU R0, [R1+0x344] ;  /* 0x0003440001007983 */ /* 0x001ea20000300800 */
[----:B------:R-:W2:Y:S02]  /*586e0*/  LDL.LU R3, [R1+0x32c] ;  /* 0x00032c0001037983 */ /* 0x000ea40000300800 */
[----:B------:R-:W2:Y:S02]  /*586f0*/  LDL.LU R4, [R1+0x324] ;  /* 0x0003240001047983 */ /* 0x000ea40000300800 */
[----:B------:R-:W2:Y:S01]  /*58700*/  LDL.LU R5, [R1+0x304] ;  /* 0x0003040001057983 */ /* 0x000ea20000300800 */
[----:B------:R-:W2:Y:S01]  /*58710*/  LDL.LU R6, [R1+0x2fc] ;  /* 0x0002fc0001067983 */ /* 0x000ea20000300800 */
[----:B------:R-:W2:Y:S02]  /*58720*/  LDL.LU R7, [R1+0x2e4] ;  /* 0x0002e40001077983 */ /* 0x000ea40000300800 */
[----:B------:R-:W2:Y:S02]  /*58730*/  LDL.LU R8, [R1+0x2dc] ;  /* 0x0002dc0001087983 */ /* 0x000ea40000300800 */
[----:B------:R-:W2:Y:S01]  /*58740*/  LDL.LU R9, [R1+0x2c0] ;  /* 0x0002c00001097983 */ /* 0x000ea20000300800 */
[----:B------:R-:W2:Y:S01]  /*58750*/  LDL.LU R10, [R1+0x2bc] ;  /* 0x0002bc00010a7983 */ /* 0x000ea20000300800 */
[----:B------:R-:W2:Y:S02]  /*58760*/  LDL.LU R11, [R1+0x2a4] ;  /* 0x0002a400010b7983 */ /* 0x000ea40000300800 */
[----:B------:R-:W2:Y:S02]  /*58770*/  LDL.LU R12, [R1+0x2a0] ;  /* 0x0002a000010c7983 */ /* 0x000ea40000300800 */
[----:B------:R-:W2:Y:S01]  /*58780*/  LDL.LU R13, [R1+0x28c] ;  /* 0x00028c00010d7983 */ /* 0x000ea20000300800 */
        /* <DEDUP_REMOVED lines=171> */
[----:B------:R0:W-:Y:S01]  /*59240*/  STL [R1+0x6f1c], R15 ;  /* 0x006f1c0f01007387 */ /* 0x0001e20000100800 */
        /* <DEDUP_REMOVED lines=13> */
[----:B------:R-:W2:Y:S03]  /*59320*/  LDL.LU R23, [R1+0x254] ;  /* 0x0002540001177983 */ /* 0x000ea60000300800 */
[----:B------:R-:W1:Y:S02]  /*59330*/  S2R R2, SR_TID.X ;  /* 0x0000000000027919 */ /* 0x000e640000002100 */
[----:B-1----:R-:W-:-:S05]  /*59340*/  LOP3.LUT R2, R2, 0x7f, RZ, 0xc0, !PT ;  /* 0x0000007f02027812 */ /* 0x002fca00078ec0ff */
[----:B------:R-:W-:-:S05]  /*59350*/  IMAD.SHL.U32 R2, R2, 0x2, RZ ;  /* 0x0000000202027824 */ /* 0x000fca00078e00ff */
[----:B0-----:R-:W-:-:S05]  /*59360*/  LOP3.LUT R15, R2, 0x60, RZ, 0x3c, !PT ;  /* 0x00000060020f7812 */ /* 0x001fca00078e3cff */
[----:B---3--:R-:W-:Y:S04]  /*59370*/  STS.U16 [R15+0x24c00], R16 ;  /* 0x024c00100f007388 */ /* 0x008fe80000000400 */
[----:B--2---:R0:W-:Y:S04]  /*59380*/  STL [R1+0x6fac], R23 ;  /* 0x006fac1701007387 */ /* 0x0041e80000100800 */
[----:B0-----:R-:W2:Y:S01]  /*59390*/  LDL.LU R23, [R1+0x284] ;  /* 0x0002840001177983 */ /* 0x001ea20000300800 */
[----:B----4-:R-:W-:Y:S02]  /*593a0*/  STS.U16 [R15+0x24d00], R18 ;  /* 0x024d00120f007388 */ /* 0x010fe40000000400 */
        /* <DEDUP_REMOVED lines=15> */
[----:B------:R-:W-:Y:S03]  /*594a0*/  STS.U16 [R15+0x2cd00], R10 ;  /* 0x02cd000a0f007388 */ /* 0x000fe60000000400 */
[----:B------:R-:W3:Y:S01]  /*594b0*/  LDL.LU R22, [R1+0x3cc] ;  /* 0x0003cc0001167983 */ /* 0x000ee20000300800 */
[----:B------:R0:W-:Y:S02]  /*594c0*/  STS.U16 [R15+0x2dc00], R11 ;  /* 0x02dc000b0f007388 */ /* 0x0001e40000000400 */
[----:B------:R-:W4:Y:S02]  /*594d0*/  LDL.LU R21, [R1+0x3c8] ;  /* 0x0003c80001157983 */ /* 0x000f240000300800 */
[----:B------:R1:W-:Y:S01]  /*594e0*/  STS.U16 [R15+0x2dd00], R12 ;  /* 0x02dd000c0f007388 */ /* 0x0003e20000000400 */
[----:B0-----:R-:W3:Y:S01]  /*594f0*/  LDL.LU R11, [R1+0x3c4] ;  /* 0x0003c400010b7983 */ /* 0x001ee20000300800 */
[----:B------:R-:W3:Y:S02]  /*59500*/  LDL.LU R19, [R1+0x3c0] ;  /* 0x0003c00001137983 */ /* 0x000ee40000300800 */
[----:B------:R-:W3:Y:S02]  /*59510*/  LDL.LU R17, [R1+0x3bc] ;  /* 0x0003bc0001117983 */ /* 0x000ee40000300800 */
[----:B-1----:R-:W3:Y:S01]  /*59520*/  LDL.LU R12, [R1+0x3b8] ;  /* 0x0003b800010c7983 */ /* 0x002ee20000300800 */
        /* <DEDUP_REMOVED lines=17> */
[----:B------:R0:W-:Y:S01]  /*59640*/  STS.U16 [R15+0x2ec00], R13 ;  /* 0x02ec000d0f007388 */ /* 0x0001e20000000400 */
[----:B------:R-:W3:Y:S01]  /*59650*/  LDL.LU R10, [R1+0x2cc] ;  /* 0x0002cc00010a7983 */ /* 0x000ee20000300800 */
[----:B------:R-:W-:-:S02]  /*59660*/  LOP3.LUT R14, R2, 0x70, RZ, 0x3c, !PT ;  /* 0x00000070020e7812 */ /* 0x000fc400078e3cff */
[----:B0-----:R-:W3:Y:S01]  /*59670*/  LDL.LU R13, [R1+0x2b8] ;  /* 0x0002b800010d7983 */ /* 0x001ee20000300800 */
[----:B------:R-:W3:Y:S03]  /*59680*/  LDL.LU R2, [R1+0x25c] ;  /* 0x00025c0001027983 */ /* 0x000ee60000300800 */
[----:B--2---:R0:W-:Y:S04]  /*59690*/  STS.U16 [R15+0x2ed00], R23 ;  /* 0x02ed00170f007388 */ /* 0x0041e80000000400 */
[----:B0-----:R-:W2:Y:S04]  /*596a0*/  LDL.LU R23, [R1+0x6fac] ;  /* 0x006fac0001177983 */ /* 0x001ea80000300800 */
[----:B---3--:R-:W-:Y:S04]  /*596b0*/  STS.U16 [R15+0x2fc00], R2 ;  /* 0x02fc00020f007388 */ /* 0x008fe80000000400 */
[----:B--2---:R-:W-:Y:S01]  /*596c0*/  STS.U16 [R15+0x2fd00], R23 ;  /* 0x02fd00170f007388 */ /* 0x004fe20000000400 */
[----:B------:R-:W-:Y:S02]  /*596d0*/  STS.U16 [R14+0x20e00], R22 ;  /* 0x020e00160e007388 */ /* 0x000fe40000000400 */
[----:B----4-:R-:W-:Y:S02]  /*596e0*/  STS.U16 [R14+0x20f00], R21 ;  /* 0x020f00150e007388 */ /* 0x010fe40000000400 */
[----:B------:R0:W-:Y:S01]  /*596f0*/  STS.U16 [R14+0x21e00], R11 ;  /* 0x021e000b0e007388 */ /* 0x0001e20000000400 */
[----:B------:R-:W-:Y:S01]  /*59700*/  STS.U16 [R14+0x21f00], R19 ;  /* 0x021f00130e007388 */ /* 0x000fe20000000400 */
[----:B------:R-:W-:Y:S02]  /*59710*/  STS.U16 [R14+0x22e00], R17 ;  /* 0x022e00110e007388 */ /* 0x000fe40000000400 */
[----:B------:R1:W-:Y:S01]  /*59720*/  STS.U16 [R14+0x22f00], R12 ;  /* 0x022f000c0e007388 */ /* 0x0003e20000000400 */
[----:B0-----:R-:W2:Y:S01]  /*59730*/  LDL.LU R11, [R1+0x2a8] ;  /* 0x0002a800010b7983 */ /* 0x001ea20000300800 */
[----:B-1----:R-:W3:Y:S02]  /*59740*/  LDL.LU R12, [R1+0x294] ;  /* 0x00029400010c7983 */ /* 0x002ee40000300800 */
[----:B------:R-:W4:Y:S02]  /*59750*/  LDL.LU R2, [R1+0x27c] ;  /* 0x00027c0001027983 */ /* 0x000f240000300800 */
        /* <DEDUP_REMOVED lines=19> */
[----:B----4-:R0:W-:Y:S04]  /*59890*/  STL [R1+0x6fa8], R2 ;  /* 0x006fa80201007387 */ /* 0x0101e80000100800 */
[----:B0-----:R-:W4:Y:S01]  /*598a0*/  LDL.LU R2, [R1+0x290] ;  /* 0x0002900001027983 */ /* 0x001f220000300800 */
[----:B------:R-:W4:Y:S02]  /*598b0*/  LDL.LU R15, [R1+0x274] ;  /* 0x00027400010f7983 */ /* 0x000f240000300800 */
[----:B------:R-:W4:Y:S02]  /*598c0*/  LDL.LU R23, [R1+0x24c] ;  /* 0x00024c0001177983 */ /* 0x000f240000300800 */
[----:B------:R-:W4:Y:S01]  /*598d0*/  LDL.LU R22, [R1+0x248] ;  /* 0x0002480001167983 */ /* 0x000f220000300800 */
[----:B------:R-:W4:Y:S01]  /*598e0*/  LDL.LU R13, [R1+0x1e8] ;  /* 0x0001e800010d7983 */ /* 0x000f220000300800 */
[----:B------:R-:W4:Y:S03]  /*598f0*/  LDL.LU R21, [R1+0x1e4] ;  /* 0x0001e40001157983 */ /* 0x000f260000300800 */
[----:B--2---:R0:W-:Y:S01]  /*59900*/  STS.U16 [R14+0x2cf00], R11 ;  /* 0x02cf000b0e007388 */ /* 0x0041e20000000400 */
[----:B------:R-:W2:Y:S03]  /*59910*/  LDL.LU R19, [R1+0x1e0] ;  /* 0x0001e00001137983 */ /* 0x000ea60000300800 */
        /* <DEDUP_REMOVED lines=18> */
[----:B------:R-:W2:Y:S01]  /*59a40*/  LDL.LU R9, [R1+0x184] ;  /* 0x0001840001097983 */ /* 0x000ea20000300800 */
[----:B---3--:R0:W-:Y:S01]  /*59a50*/  STS.U16 [R14+0x2de00], R12 ;  /* 0x02de000c0e007388 */ /* 0x0081e20000000400 */
[----:B------:R-:W3:Y:S03]  /*59a60*/  LDL.LU R10, [R1+0x180] ;  /* 0x00018000010a7983 */ /* 0x000ee60000300800 */
[----:B0-----:R-:W2:Y:S04]  /*59a70*/  LDL.LU R12, [R1+0x17c] ;  /* 0x00017c00010c7983 */ /* 0x001ea80000300800 */
[----:B----4-:R0:W-:Y:S04]  /*59a80*/  STS.U16 [R14+0x2df00], R2 ;  /* 0x02df00020e007388 */ /* 0x0101e80000000400 */
[----:B0-----:R-:W4:Y:S04]  /*59a90*/  LDL.LU R2, [R1+0x6fa8] ;  /* 0x006fa80001027983 */ /* 0x001f280000300800 */
[----:B----4-:R0:W-:Y:S04]  /*59aa0*/  STS.U16 [R14+0x2ee00], R2 ;  /* 0x02ee00020e007388 */ /* 0x0101e80000000400 */
[----:B0-----:R-:W0:Y:S01]  /*59ab0*/  S2R R2, SR_TID.X ;  /* 0x0000000000027919 */ /* 0x001e220000002100 */
[----:B------:R-:W-:Y:S02]  /*59ac0*/  STS.U16 [R14+0x2ef00], R15 ;  /* 0x02ef000f0e007388 */ /* 0x000fe40000000400 */
[----:B------:R-:W-:Y:S02]  /*59ad0*/  STS.U16 [R14+0x2fe00], R23 ;  /* 0x02fe00170e007388 */ /* 0x000fe40000000400 */
[----:B------:R-:W-:Y:S01]  /*59ae0*/  STS.U16 [R14+0x2ff00], R22 ;  /* 0x02ff00160e007388 */ /* 0x000fe20000000400 */
[----:B0-----:R-:W-:-:S05]  /*59af0*/  LOP3.LUT R2, R2, 0x7f, RZ, 0xc0, !PT ;  /* 0x0000007f02027812 */ /* 0x001fca00078ec0ff */
[----:B------:R-:W-:-:S05]  /*59b00*/  IMAD.SHL.U32 R2, R2, 0x2, RZ ;  /* 0x0000000202027824 */ /* 0x000fca00078e00ff */
[----:B------:R0:W-:Y:S04]  /*59b10*/  STS.U16 [R2], R13 ;  /* 0x0000000d02007388 */ /* 0x0001e80000000400 */
[----:B--2---:R1:W-:Y:S04]  /*59b20*/  STS.U16 [R2+0x1800], R11 ;  /* 0x0018000b02007388 */ /* 0x0043e80000000400 */
[----:B0-----:R-:W2:Y:S01]  /*59b30*/  LDL.LU R13, [R1+0x178] ;  /* 0x00017800010d7983 */ /* 0x001ea20000300800 */
[----:B-1----:R-:W4:Y:S02]  /*59b40*/  LDL.LU R11, [R1+0x174] ;  /* 0x00017400010b7983 */ /* 0x002f240000300800 */
[----:B------:R-:W2:Y:S01]  /*59b50*/  LDL.LU R14, [R1+0x16c] ;  /* 0x00016c00010e7983 */ /* 0x000ea20000300800 */
        /* <DEDUP_REMOVED lines=11> */
[----:B--2---:R0:W-:Y:S04]  /*59c10*/  STL [R1+0x6fa4], R14 ;  /* 0x006fa40e01007387 */ /* 0x0041e80000100800 */
[----:B0-----:R-:W2:Y:S01]  /*59c20*/  LDL.LU R14, [R1+0x170] ;  /* 0x00017000010e7983 */ /* 0x001ea20000300800 */
[----:B------:R-:W2:Y:S02]  /*59c30*/  LDL.LU R15, [R1+0x168] ;  /* 0x00016800010f7983 */ /* 0x000ea40000300800 */
[----:B------:R-:W2:Y:S02]  /*59c40*/  LDL.LU R23, [R1+0x164] ;  /* 0x0001640001177983 */ /* 0x000ea40000300800 */
[----:B------:R-:W2:Y:S01]  /*59c50*/  LDL.LU R12, [R1+0x160] ;  /* 0x00016000010c7983 */ /* 0x000ea20000300800 */
[----:B------:R-:W2:Y:S04]  /*59c60*/  LDL.LU R22, [R1+0x15c] ;  /* 0x00015c0001167983 */ /* 0x000ea80000300800 */
[----:B------:R0:W-:Y:S01]  /*59c70*/  STS.U16 [R2+0xc000], R13 ;  /* 0x00c0000d02007388 */ /* 0x0001e20000000400 */
        /* <DEDUP_REMOVED lines=9> */
[----:B------:R-:W2:Y:S04]  /*59d10*/  LDL.LU R26, [R1+0x134] ;  /* 0x00013400011a7983 */ /* 0x000ea80000300800 */
        /* <DEDUP_REMOVED lines=8> */
[----:B-1----:R-:W2:Y:S02]  /*59da0*/  LDL.LU R29, [R1+0x128] ;  /* 0x00012800011d7983 */ /* 0x002ea40000300800 */
[----:B------:R-:W2:Y:S01]  /*59db0*/  LDL.LU R0, [R1+0x124] ;  /* 0x0001240001007983 */ /* 0x000ea20000300800 */
[----:B---3--:R-:W3:Y:S01]  /*59dc0*/  LDL.LU R3, [R1+0x120] ;  /* 0x0001200001037983 */ /* 0x008ee20000300800 */
[----:B----4-:R-:W4:Y:S03]  /*59dd0*/  LDL.LU R4, [R1+0x11c] ;  /* 0x00011c0001047983 */ /* 0x010f260000300800 */
[----:B------:R0:W-:Y:S01]  /*59de0*/  STS.U16 [R2+0x9000], R6 ;  /* 0x0090000602007388 */ /* 0x0001e20000000400 */
[----:B------:R-:W3:Y:S03]  /*59df0*/  LDL.LU R5, [R1+0x118] ;  /* 0x0001180001057983 */ /* 0x000ee60000300800 */
[----:B------:R1:W-:Y:S04]  /*59e00*/  STS.U16 [R2+0x9800], R7 ;  /* 0x0098000702007388 */ /* 0x0003e80000000400 */
[----:B------:R1:W-:Y:S04]  /*59e10*/  STS.U16 [R2+0xa000], R8 ;  /* 0x00a0000802007388 */ /* 0x0003e80000000400 */
[----:B------:R1:W-:Y:S04]  /*59e20*/  STS.U16 [R2+0xa800], R9 ;  /* 0x00a8000902007388 */ /* 0x0003e80000000400 */
[----:B------:R1:W-:Y:S04]  /*59e30*/  STS.U16 [R2+0xb000], R10 ;  /* 0x00b0000a02007388 */ /* 0x0003e80000000400 */
[----:B------:R1:W-:Y:S04]  /*59e40*/  STS.U16 [R2+0xc800], R11 ;  /* 0x00c8000b02007388 */ /* 0x0003e80000000400 */
[----:B0-----:R-:W3:Y:S01]  /*59e50*/  LDL.LU R6, [R1+0x114] ;  /* 0x0001140001067983 */ /* 0x001ee20000300800 */
[----:B-1----:R-:W3:Y:S02]  /*59e60*/  LDL.LU R7, [R1+0x110] ;  /* 0x0001100001077983 */ /* 0x002ee40000300800 */
[----:B------:R-:W3:Y:S01]  /*59e70*/  LDL.LU R8, [R1+0x10c] ;  /* 0x00010c0001087983 */ /* 0x000ee20000300800 */
[----:B------:R-:W3:Y:S01]  /*59e80*/  LDL.LU R9, [R1+0x108] ;  /* 0x0001080001097983 */ /* 0x000ee20000300800 */
[----:B------:R-:W3:Y:S02]  /*59e90*/  LDL.LU R10, [R1+0x104] ;  /* 0x00010400010a7983 */ /* 0x000ee40000300800 */
[----:B------:R-:W3:Y:S01]  /*59ea0*/  LDL.LU R11, [R1+0x100] ;  /* 0x00010000010b7983 */ /* 0x000ee20000300800 */
[----:B--2---:R0:W-:Y:S04]  /*59eb0*/  STS.U16 [R2+0xd000], R14 ;  /* 0x00d0000e02007388 */ /* 0x0041e80000000400 */
[----:B0-----:R-:W2:Y:S04]  /*59ec0*/  LDL.LU R14, [R1+0x6fa4] ;  /* 0x006fa400010e7983 */ /* 0x001ea80000300800 */
[----:B------:R0:W-:Y:S04]  /*59ed0*/  STS.U16 [R2+0xf000], R12 ;  /* 0x00f0000c02007388 */ /* 0x0001e80000000400 */
[----:B------:R1:W-:Y:S04]  /*59ee0*/  STS.U16 [R2+0x10800], R13 ;  /* 0x0108000d02007388 */ /* 0x0003e80000000400 */
[----:B0-----:R-:W3:Y:S04]  /*59ef0*/  LDL.LU R12, [R1+0xfc] ;  /* 0x0000fc00010c7983 */ /* 0x001ee80000300800 */
[----:B-1----:R-:W4:Y:S04]  /*59f00*/  LDL.LU R13, [R1+0xf8] ;  /* 0x0000f800010d7983 */ /* 0x002f280000300800 */
[----:B--2---:R0:W-:Y:S04]  /*59f10*/  STS.U16 [R2+0xd800], R14 ;  /* 0x00d8000e02007388 */ /* 0x0041e80000000400 */
[----:B0-----:R-:W2:Y:S04]  /*59f20*/  LDL.LU R14, [R1+0xf0] ;  /* 0x0000f000010e7983 */ /* 0x001ea80000300800 */
[----:B------:R-:W-:Y:S04]  /*59f30*/  STS.U16 [R2+0xe000], R15 ;  /* 0x00e0000f02007388 */ /* 0x000fe80000000400 */
[----:B---3--:R-:W-:Y:S04]  /*59f40*/  STS.U16 [R2+0x17000], R3 ;  /* 0x0170000302007388 */ /* 0x008fe80000000400 */
        /* <DEDUP_REMOVED lines=26> */
[----:B------:R-:W3:Y:S03]  /*5a0f0*/  LDL.LU R26, [R1+0xbc] ;  /* 0x0000bc00011a7983 */ /* 0x000ee60000300800 */
[----:B------:R1:W-:Y:S04]  /*5a100*/  STS.U16 [R2+0x15800], R28 ;  /* 0x0158001c02007388 */ /* 0x0003e80000000400 */
[----:B------:R1:W-:Y:S04]  /*5a110*/  STS.U16 [R2+0x16000], R29 ;  /* 0x0160001d02007388 */ /* 0x0003e80000000400 */
[----:B------:R1:W-:Y:S04]  /*5a120*/  STS.U16 [R2+0x16800], R0 ;  /* 0x0168000002007388 */ /* 0x0003e80000000400 */
[----:B----4-:R4:W-:Y:S04]  /*5a130*/  STS.U16 [R2+0x17800], R4 ;  /* 0x0178000402007388 */ /* 0x0109e80000000400 */
[----:B------:R4:W-:Y:S04]  /*5a140*/  STS.U16 [R2+0x18000], R5 ;  /* 0x0180000502007388 */ /* 0x0009e80000000400 */
[----:B0-----:R-:W3:Y:S01]  /*5a150*/  LDL.LU R27, [R1+0xb8] ;  /* 0x0000b800011b7983 */ /* 0x001ee20000300800 */
[----:B-1----:R-:W3:Y:S02]  /*5a160*/  LDL.LU R28, [R1+0xb4] ;  /* 0x0000b400011c7983 */ /* 0x002ee40000300800 */
[----:B------:R-:W3:Y:S01]  /*5a170*/  LDL.LU R29, [R1+0xb0] ;  /* 0x0000b000011d7983 */ /* 0x000ee20000300800 */
[----:B------:R-:W3:Y:S01]  /*5a180*/  LDL.LU R0, [R1+0xac] ;  /* 0x0000ac0001007983 */ /* 0x000ee20000300800 */
[----:B----4-:R-:W4:Y:S03]  /*5a190*/  LDL.LU R4, [R1+0xa8] ;  /* 0x0000a80001047983 */ /* 0x010f260000300800 */
        /* <DEDUP_REMOVED lines=10> */
[----:B------:R-:W4:Y:S01]  /*5a240*/  LDL.LU R9, [R1+0x94] ;  /* 0x0000940001097983 */ /* 0x000f220000300800 */
[----:B------:R-:W4:Y:S03]  /*5a250*/  LDL.LU R10, [R1+0x90] ;  /* 0x00009000010a7983 */ /* 0x000f260000300800 */
[----:B------:R0:W-:Y:S01]  /*5a260*/  STS.U16 [R2+0x1b800], R12 ;  /* 0x01b8000c02007388 */ /* 0x0001e20000000400 */
[----:B------:R-:W4:Y:S03]  /*5a270*/  LDL.LU R11, [R1+0x8c] ;  /* 0x00008c00010b7983 */ /* 0x000f260000300800 */
[----:B------:R1:W-:Y:S04]  /*5a280*/  STS.U16 [R2+0x1c000], R13 ;  /* 0x01c0000d02007388 */ /* 0x0003e80000000400 */
[----:B0-----:R-:W4:Y:S01]  /*5a290*/  LDL.LU R12, [R1+0x88] ;  /* 0x00008800010c7983 */ /* 0x001f220000300800 */
[----:B-1----:R-:W4:Y:S03]  /*5a2a0*/  LDL.LU R13, [R1+0x84] ;  /* 0x00008400010d7983 */ /* 0x002f260000300800 */
[----:B--2---:R0:W-:Y:S04]  /*5a2b0*/  STS.U16 [R2+0x1c800], R14 ;  /* 0x01c8000e02007388 */ /* 0x0041e80000000400 */
[----:B0-----:R-:W2:Y:S04]  /*5a2c0*/  LDL.LU R14, [R1+0x6fa0] ;  /* 0x006fa000010e7983 */ /* 0x001ea80000300800 */
[----:B---3--:R0:W-:Y:S04]  /*5a2d0*/  STS.U16 [R2+0x1e000], R3 ;  /* 0x01e0000302007388 */ /* 0x0081e80000000400 */
[----:B------:R-:W-:Y:S04]  /*5a2e0*/  STS.U16 [R2+0x1d800], R15 ;  /* 0x01d8000f02007388 */ /* 0x000fe80000000400 */
[----:B------:R-:W-:Y:S04]  /*5a2f0*/  STS.U16 [R2+0x1e800], R23 ;  /* 0x01e8001702007388 */ /* 0x000fe80000000400 */
[----:B------:R-:W-:Y:S04]  /*5a300*/  STS.U16 [R2+0x1f000], R22 ;  /* 0x01f0001602007388 */ /* 0x000fe80000000400 */
[----:B------:R-:W-:Y:S01]  /*5a310*/  STS.U16 [R2+0x1f800], R21 ;  /* 0x01f8001502007388 */ /* 0x000fe20000000400 */
[----:B------:R-:W-:Y:S01]  /*5a320*/  STL [R1+0x6f90], R2 ;  /* 0x006f900201007387 */ /* 0x000fe20000100800 */
[----:B0-----:R-:W-:-:S02]  /*5a330*/  LOP3.LUT R3, R2, 0x10, RZ, 0x3c, !PT ;  /* 0x0000001002037812 */ /* 0x001fc400078e3cff */
[----:B--2---:R0:W-:Y:S04]  /*5a340*/  STS.U16 [R2+0x1d000], R14 ;  /* 0x01d0000e02007388 */ /* 0x0041e80000000400 */
[----:B0-----:R-:W2:Y:S04]  /*5a350*/  LDL.LU R2, [R1+0x74] ;  /* 0x0000740001027983 */ /* 0x001ea80000300800 */
[----:B--2---:R0:W-:Y:S04]  /*5a360*/  STL [R1+0x6f94], R2 ;  /* 0x006f940201007387 */ /* 0x0041e80000100800 */
[----:B0-----:R-:W2:Y:S04]  /*5a370*/  LDL.LU R2, [R1+0x78] ;  /* 0x0000780001027983 */ /* 0x001ea80000300800 */
        /* <DEDUP_REMOVED lines=28> */
[----:B------:R-:W3:Y:S01]  /*5a540*/  LDL.LU R28, [R1+0x3c] ;  /* 0x00003c00011c7983 */ /* 0x000ee20000300800 */
[----:B------:R0:W-:Y:S01]  /*5a550*/  STS.U16 [R3+0x5900], R0 ;  /* 0x0059000003007388 */ /* 0x0001e20000000400 */
[----:B------:R-:W3:Y:S02]  /*5a560*/  LDL.LU R29, [R1+0x38] ;  /* 0x00003800011d7983 */ /* 0x000ee40000300800 */
[----:B----4-:R1:W-:Y:S02]  /*5a570*/  STS.U16 [R3+0x6100], R4 ;  /* 0x0061000403007388 */ /* 0x0103e40000000400 */
[----:B------:R4:W-:Y:S01]  /*5a580*/  STS.U16 [R3+0x6900], R5 ;  /* 0x0069000503007388 */ /* 0x0009e20000000400 */
[----:B------:R4:W-:Y:S01]  /*5a590*/  STS.U16 [R3+0x7100], R6 ;  /* 0x0071000603007388 */ /* 0x0009e20000000400 */
[----:B------:R4:W-:Y:S02]  /*5a5a0*/  STS.U16 [R3+0x7900], R7 ;  /* 0x0079000703007388 */ /* 0x0009e40000000400 */
[----:B------:R4:W-:Y:S01]  /*5a5b0*/  STS.U16 [R3+0x8100], R8 ;  /* 0x0081000803007388 */ /* 0x0009e20000000400 */
[----:B0-----:R-:W3:Y:S01]  /*5a5c0*/  LDL.LU R0, [R1+0x34] ;  /* 0x0000340001007983 */ /* 0x001ee20000300800 */
[----:B-1----:R-:W3:Y:S02]  /*5a5d0*/  LDL.LU R4, [R1+0x30] ;  /* 0x0000300001047983 */ /* 0x002ee40000300800 */
[----:B----4-:R-:W3:Y:S01]  /*5a5e0*/  LDL.LU R5, [R1+0x2c] ;  /* 0x00002c0001057983 */ /* 0x010ee20000300800 */
[----:B------:R-:W3:Y:S01]  /*5a5f0*/  LDL.LU R6, [R1+0x28] ;  /* 0x0000280001067983 */ /* 0x000ee20000300800 */
[----:B------:R-:W3:Y:S02]  /*5a600*/  LDL.LU R7, [R1+0x24] ;  /* 0x0000240001077983 */ /* 0x000ee40000300800 */
[----:B------:R0:W-:Y:S02]  /*5a610*/  STS.U16 [R3+0x8900], R9 ;  /* 0x0089000903007388 */ /* 0x0001e40000000400 */
[----:B------:R-:W3:Y:S01]  /*5a620*/  LDL.LU R8, [R1+0x20] ;  /* 0x0000200001087983 */ /* 0x000ee20000300800 */
[----:B------:R1:W-:Y:S01]  /*5a630*/  STS.U16 [R3+0x9100], R10 ;  /* 0x0091000a03007388 */ /* 0x0003e20000000400 */
[----:B------:R1:W-:Y:S02]  /*5a640*/  STS.U16 [R3+0x9900], R11 ;  /* 0x0099000b03007388 */ /* 0x0003e40000000400 */
[----:B------:R1:W-:Y:S02]  /*5a650*/  STS.U16 [R3+0xa100], R12 ;  /* 0x00a1000c03007388 */ /* 0x0003e40000000400 */
[----:B------:R1:W-:Y:S01]  /*5a660*/  STS.U16 [R3+0xa900], R13 ;  /* 0x00a9000d03007388 */ /* 0x0003e20000000400 */
        /* <DEDUP_REMOVED lines=8> */
[----:B--2---:R0:W-:Y:S04]  /*5a6f0*/  STS.U16 [R3+0xb900], R2 ;  /* 0x00b9000203007388 */ /* 0x0041e80000000400 */
[----:B0-----:R-:W2:Y:S04]  /*5a700*/  LDL.LU R2, [R1+0x6f98] ;  /* 0x006f980001027983 */ /* 0x001ea80000300800 */
[----:B--2---:R0:W-:Y:S04]  /*5a710*/  STS.U16 [R3+0xc100], R2 ;  /* 0x00c1000203007388 */ /* 0x0041e80000000400 */
[----:B0-----:R-:W2:Y:S04]  /*5a720*/  LDL.LU R2, [R1+0x6f94] ;  /* 0x006f940001027983 */ /* 0x001ea80000300800 */
[----:B--2---:R0:W-:Y:S01]  /*5a730*/  STS.U16 [R3+0xc900], R2 ;  /* 0x00c9000203007388 */ /* 0x0041e20000000400 */
[----:B---3--:R1:W-:Y:S02]  /*5a740*/  STS.U16 [R3+0xd100], R14 ;  /* 0x00d1000e03007388 */ /* 0x0083e40000000400 */
[----:B------:R2:W-:Y:S02]  /*5a750*/  STS.U16 [R3+0xd900], R23 ;  /* 0x00d9001703007388 */ /* 0x0005e40000000400 */
[----:B------:R3:W-:Y:S01]  /*5a760*/  STS.U16 [R3+0xe100], R22 ;  /* 0x00e1001603007388 */ /* 0x0007e20000000400 */
[----:B------:R3:W-:Y:S01]  /*5a770*/  STS.U16 [R3+0xe900], R21 ;  /* 0x00e9001503007388 */ /* 0x0007e20000000400 */
[----:B------:R3:W-:Y:S03]  /*5a780*/  STS.U16 [R3+0xf100], R19 ;  /* 0x00f1001303007388 */ /* 0x0007e60000000400 */
[----:B0-----:R-:W4:Y:S01]  /*5a790*/  LDL.LU R2, [R1+0x6f90] ;  /* 0x006f900001027983 */ /* 0x001f220000300800 */
[----:B-1----:R-:W4:Y:S02]  /*5a7a0*/  LDL.LU R14, [R1+0x6f8c] ;  /* 0x006f8c00010e7983 */ /* 0x002f240000300800 */
[----:B--2---:R-:W2:Y:S02]  /*5a7b0*/  LDL.LU R23, [R1+0x6f88] ;  /* 0x006f880001177983 */ /* 0x004ea40000300800 */
[----:B---3--:R-:W3:Y:S01]  /*5a7c0*/  LDL.LU R22, [R1+0x6f84] ;  /* 0x006f840001167983 */ /* 0x008ee20000300800 */
[----:B------:R-:W2:Y:S01]  /*5a7d0*/  LDL.LU R21, [R1+0x6f80] ;  /* 0x006f800001157983 */ /* 0x000ea20000300800 */
[----:B------:R-:W2:Y:S03]  /*5a7e0*/  LDL.LU R19, [R1+0x6f7c] ;  /* 0x006f7c0001137983 */ /* 0x000ea60000300800 */
[----:B------:R0:W-:Y:S01]  /*5a7f0*/  STS.U16 [R3+0xf900], R17 ;  /* 0x00f9001103007388 */ /* 0x0001e20000000400 */
[----:B------:R1:W-:Y:S02]  /*5a800*/  STS.U16 [R3+0x10100], R16 ;  /* 0x0101001003007388 */ /* 0x0003e40000000400 */
[----:B------:R1:W-:Y:S02]  /*5a810*/  STS.U16 [R3+0x10900], R18 ;  /* 0x0109001203007388 */ /* 0x0003e40000000400 */
[----:B------:R1:W-:Y:S01]  /*5a820*/  STS.U16 [R3+0x11100], R20 ;  /* 0x0111001403007388 */ /* 0x0003e20000000400 */
[----:B------:R1:W-:Y:S01]  /*5a830*/  STS.U16 [R3+0x11900], R24 ;  /* 0x0119001803007388 */ /* 0x0003e20000000400 */
[----:B------:R1:W-:Y:S03]  /*5a840*/  STS.U16 [R3+0x12100], R25 ;  /* 0x0121001903007388 */ /* 0x0003e60000000400 */
[----:B0-----:R-:W2:Y:S01]  /*5a850*/  LDL.LU R17, [R1+0x6f78] ;  /* 0x006f780001117983 */ /* 0x001ea20000300800 */
[----:B-1----:R-:W2:Y:S03]  /*5a860*/  LDL.LU R16, [R1+0x6f74] ;  /* 0x006f740001107983 */ /* 0x002ea60000300800 */
[----:B------:R-:W2:Y:S01]  /*5a870*/  LDL.LU R18, [R1+0x6f70] ;  /* 0x006f700001127983 */ /* 0x000ea20000300800 */
[----:B------:R-:W2:Y:S03]  /*5a880*/  LDL.LU R20, [R1+0x6f6c] ;  /* 0x006f6c0001147983 */ /* 0x000ea60000300800 */
        /* <DEDUP_REMOVED lines=28> */
[----:B------:R1:W-:Y:S01]  /*5aa50*/  STS.U16 [R3+0x19900], R13 ;  /* 0x0199000d03007388 */ /* 0x0003e20000000400 */
[----:B0-----:R-:W3:Y:S01]  /*5aa60*/  LDL.LU R11, [R1+0x6f30] ;  /* 0x006f3000010b7983 */ /* 0x001ee20000300800 */
[----:B-1----:R-:W3:Y:S02]  /*5aa70*/  LDL.LU R12, [R1+0x6f2c] ;  /* 0x006f2c00010c7983 */ /* 0x002ee40000300800 */
[----:B------:R-:W3:Y:S02]  /*5aa80*/  LDL.LU R13, [R1+0x6f28] ;  /* 0x006f2800010d7983 */ /* 0x000ee40000300800 */
[----:B------:R0:W-:Y:S02]  /*5aa90*/  STS.U16 [R3+0x1a100], R15 ;  /* 0x01a1000f03007388 */ /* 0x0001e40000000400 */
[----:B0-----:R-:W0:Y:S04]  /*5aaa0*/  S2R R15, SR_TID.X ;  /* 0x00000000000f7919 */ /* 0x001e280000002100 */
[----:B--2---:R-:W-:Y:S01]  /*5aab0*/  STL [R1+0x69f8], R10 ;  /* 0x0069f80a01007387 */ /* 0x004fe20000100800 */
[----:B------:R-:W-:Y:S03]  /*5aac0*/  STL [R1+0x69fc], R10 ;  /* 0x0069fc0a01007387 */ /* 0x000fe60000100800 */
[----:B---3--:R-:W-:Y:S01]  /*5aad0*/  STS.U16 [R3+0x1a900], R13 ;  /* 0x01a9000d03007388 */ /* 0x008fe20000000400 */
[----:B------:R-:W-:Y:S02]  /*5aae0*/  STS.U16 [R3+0x1b100], R12 ;  /* 0x01b1000c03007388 */ /* 0x000fe40000000400 */
[----:B------:R-:W-:Y:S02]  /*5aaf0*/  STS.U16 [R3+0x1b900], R11 ;  /* 0x01b9000b03007388 */ /* 0x000fe40000000400 */
[----:B------:R-:W-:Y:S01]  /*5ab00*/  STS.U16 [R3+0x1c100], R10 ;  /* 0x01c1000a03007388 */ /* 0x000fe20000000400 */
[----:B------:R-:W-:Y:S01]  /*5ab10*/  STS.U16 [R3+0x1c900], R9 ;  /* 0x01c9000903007388 */ /* 0x000fe20000000400 */
[----:B------:R-:W-:Y:S02]  /*5ab20*/  STS.U16 [R3+0x1d100], R8 ;  /* 0x01d1000803007388 */ /* 0x000fe40000000400 */
[----:B------:R-:W-:Y:S02]  /*5ab30*/  STS.U16 [R3+0x1d900], R7 ;  /* 0x01d9000703007388 */ /* 0x000fe40000000400 */
[----:B------:R-:W-:Y:S01]  /*5ab40*/  STS.U16 [R3+0x1e100], R6 ;  /* 0x01e1000603007388 */ /* 0x000fe20000000400 */
[----:B------:R1:W-:Y:S01]  /*5ab50*/  STS.U16 [R3+0x1e900], R5 ;  /* 0x01e9000503007388 */ /* 0x0003e20000000400 */
[----:B------:R2:W-:Y:S03]  /*5ab60*/  STS.U16 [R3+0x1f100], R4 ;  /* 0x01f1000403007388 */ /* 0x0005e60000000400 */
[----:B-1----:R-:W3:Y:S01]  /*5ab70*/  LDL.LU R5, [R1+0x4] ;  /* 0x0000040001057983 */ /* 0x002ee20000300800 */
[----:B--2---:R-:W2:Y:S03]  /*5ab80*/  LDL.LU R3, [R1+0x6f24] ;  /* 0x006f240001037983 */ /* 0x004ea60000300800 */
[----:B------:R-:W1:Y:S01]  /*5ab90*/  S2R R4, SR_TID.X ;  /* 0x0000000000047919 */ /* 0x000e620000002100 */
[----:B0-----:R-:W-:-:S05]  /*5aba0*/  LOP3.LUT R15, R15, 0x7f, RZ, 0xc0, !PT ;  /* 0x0000007f0f0f7812 */ /* 0x001fca00078ec0ff */
[----:B------:R-:W-:-:S05]  /*5abb0*/  IMAD.SHL.U32 R15, R15, 0x2, RZ ;  /* 0x000000020f0f7824 */ /* 0x000fca00078e00ff */
[----:B------:R-:W-:Y:S02]  /*5abc0*/  LOP3.LUT R15, R15, 0x20, RZ, 0x3c, !PT ;  /* 0x000000200f0f7812 */ /* 0x000fe400078e3cff */
[----:B-1----:R-:W-:-:S05]  /*5abd0*/  LOP3.LUT R4, R4, 0x7f, RZ, 0xc0, !PT ;  /* 0x0000007f04047812 */ /* 0x002fca00078ec0ff */
[----:B------:R-:W-:-:S05]  /*5abe0*/  IMAD.SHL.U32 R4, R4, 0x2, RZ ;  /* 0x0000000204047824 */ /* 0x000fca00078e00ff */
[----:B------:R-:W-:-:S05]  /*5abf0*/  LOP3.LUT R4, R4, 0x10, RZ, 0x3c, !PT ;  /* 0x0000001004047812 */ /* 0x000fca00078e3cff */
[----:B--2---:R-:W-:Y:S01]  /*5ac00*/  STS.U16 [R4+0x1f900], R3 ;  /* 0x01f9000304007388 */ /* 0x004fe20000000400 */
[----:B---3--:R-:W-:Y:S02]  /*5ac10*/  STS.U16 [R15+0x200], R5 ;  /* 0x000200050f007388 */ /* 0x008fe40000000400 */
[----:B------:R0:W-:Y:S02]  /*5ac20*/  STS.U16 [R15+0xa00], R0 ;  /* 0x000a00000f007388 */ /* 0x0001e40000000400 */
[----:B0-----:R-:W2:Y:S01]  /*5ac30*/  LDL.LU R0, [R1+0x6f20] ;  /* 0x006f200001007983 */ /* 0x001ea20000300800 */
[----:B------:R-:W3:Y:S02]  /*5ac40*/  LDL R5, [R1+0x23f8] ;  /* 0x0023f80001057983 */ /* 0x000ee40000100800 */
[----:B------:R-:W3:Y:S02]  /*5ac50*/  LDL R4, [R1+0x3244] ;  /* 0x0032440001047983 */ /* 0x000ee40000100800 */
[----:B------:R-:W-:Y:S01]  /*5ac60*/  STS.U16 [R15+0x1200], R29 ;  /* 0x0012001d0f007388 */ /* 0x000fe20000000400 */
[----:B------:R-:W-:Y:S01]  /*5ac70*/  STS.U16 [R15+0x1a00], R28 ;  /* 0x001a001c0f007388 */ /* 0x000fe20000000400 */
[----:B------:R-:W-:Y:S02]  /*5ac80*/  STS.U16 [R15+0x2200], R27 ;  /* 0x0022001b0f007388 */ /* 0x000fe40000000400 */
[----:B------:R-:W-:Y:S01]  /*5ac90*/  STS.U16 [R15+0x2a00], R26 ;  /* 0x002a001a0f007388 */ /* 0x000fe20000000400 */
[----:B--2---:R-:W-:-:S06]  /*5aca0*/  PRMT R0, RZ, 0x7610, R0 ;  /* 0x00007610ff007816 */ /* 0x004fcc0000000000 */
[----:B---3--:R-:W2:Y:S04]  /*5acb0*/  @!P5 LDG.E.U16 R0, [R4.64] ;  /* 0x000000060400d981 */ /* 0x008ea8000c1e1500 */
        /* <DEDUP_REMOVED lines=9> */
[----:B------:R0:W-:Y:S03]  /*5ad50*/  STS.U16 [R15+0x7a00], R23 ;  /* 0x007a00170f007388 */ /* 0x0001e60000000400 */
[----:B0-----:R-:W3:Y:S04]  /*5ad60*/  LDL.LU R15, [R1+0x6f1c] ;  /* 0x006f1c00010f7983 */ /* 0x001ee80000300800 */
        /* <DEDUP_REMOVED lines=13> */
[----:B------:R-:W-:-:S02]  /*5ae40*/  PRMT R0, RZ, 0x7610, R0 ;  /* 0x00007610ff007816 */ /* 0x000fc40000000000 */
[----:B---3--:R-:W-:-:S04]  /*5ae50*/  @!P5 LOP3.LUT R5, R5, R4, RZ, 0x3c, !PT ;  /* 0x000000040505d212 */ /* 0x008fc800078e3cff */
[----:B------:R-:W-:-:S04]  /*5ae60*/  @!P5 LOP3.LUT R4, R5, R4, RZ, 0x3c, !PT ;  /* 0x000000040504d212 */ /* 0x000fc800078e3cff */
[----:B------:R-:W-:-:S05]  /*5ae70*/  @!P5 LOP3.LUT R5, R5, R4, RZ, 0x3c, !PT ;  /* 0x000000040505d212 */ /* 0x000fca00078e3cff */
[----:B------:R-:W3:Y:S04]  /*5ae80*/  @!P5 LDG.E.U16 R0, [R4.64] ;  /* 0x000000060400d981 */ /* 0x000ee8000c1e1500 */
[----:B---3--:R0:W-:Y:S04]  /*5ae90*/  STL [R1+0x63c], R0 ;  /* 0x00063c0001007387 */ /* 0x0081e80000100800 */
[----:B0-----:R-:W3:Y:S01]  /*5aea0*/  LDL.LU R0, [R1+0x6f10] ;  /* 0x006f100001007983 */ /* 0x001ee20000300800 */
[----:B------:R-:W3:Y:S02]  /*5aeb0*/  LDL R4, [R1+0x23f0] ;  /* 0x0023f00001047983 */ /* 0x000ee40000100800 */
[----:B------:R-:W3:Y:S01]  /*5aec0*/  LDL R5, [R1+0x3238] ;  /* 0x0032380001057983 */ /* 0x000ee20000100800 */
[----:B--2---:R-:W-:-:S02]  /*5aed0*/  PRMT R15, RZ, 0x7610, R15 ;  /* 0x00007610ff0f7816 */ /* 0x004fc4000000000f */
[----:B---3--:R-:W-:-:S04]  /*5aee0*/  @!P5 LOP3.LUT R5, R5, R4, RZ, 0x3c, !PT ;  /* 0x000000040505d212 */ /* 0x008fc800078e3cff */
        /* <DEDUP_REMOVED lines=1706> */
[----:B------:R-:W2:Y:S02]  /*61990*/  LDL R4, [R1+0x29b0] ;  /* 0x0029b00001047983 */ /* 0x000ea40000100800 */
[----:B------:R-:W2:Y:S01]  /*619a0*/  LDL R5, [R1+0x29b4] ;  /* 0x0029b40001057983 */ /* 0x000ea20000100800 */
[----:B----4-:R-:W-:-:S02]  /*619b0*/  PRMT R2, RZ, 0x7610, R2 ;  /* 0x00007610ff027816 */ /* 0x010fc40000000002 */
[----:B--2---:R-:W-:-:S04]  /*619c0*/  @!P5 LOP3.LUT R5, R5, R4, RZ, 0x3c, !PT ;  /* 0x000000040505d212 */ /* 0x004fc800078e3cff */
[----:B------:R-:W-:-:S04]  /*619d0*/  @!P5 LOP3.LUT R4, R5, R4, RZ, 0x3c, !PT ;  /* 0x000000040504d212 */ /* 0x000fc800078e3cff */
[----:B------:R-:W-:-:S05]  /*619e0*/  @!P5 LOP3.LUT R5, R5, R4, RZ, 0x3c, !PT ;  /* 0x000000040505d212 */ /* 0x000fca00078e3cff */
[----:B------:R0:W2:Y:S04]  /*619f0*/  @!P5 LDG.E.U16 R2, [R4.64] ;  /* 0x000000060402d981 */ /* 0x0000a8000c1e1500 */
[----:B0-----:R-:W4:Y:S04]  /*61a00*/  LDL R4, [R1+0x2998] ;  /* 0x0029980001047983 */ /* 0x001f280000100800 */
[----:B------:R-:W4:Y:S01]  /*61a10*/  LDL R5, [R1+0x299c] ;  /* 0x00299c0001057983 */ /* 0x000f220000100800 */
[----:B------:R-:W-:Y:S02]  /*61a20*/  PRMT R15, RZ, 0x7610, R15 ;  /* 0x00007610ff0f7816 */ /* 0x000fe4000000000f */
[----:B----4-:R-:W-:-:S04]  /*61a30*/  @!P5 LOP3.LUT R5, R5, R4, RZ, 0x3c, !PT ;  /* 0x000000040505d212 */ /* 0x010fc800078e3cff */
[----:B------:R-:W-:-:S04]  /*61a40*/  @!P5 LOP3.LUT R4, R5, R4, RZ, 0x3c, !PT ;  /* 0x000000040504d212 */ /* 0x000fc800078e3cff */
[----:B------:R-:W-:-:S05]  /*61a50*/  @!P5 LOP3.LUT R5, R5, R4, RZ, 0x3c, !PT ;  /* 0x000000040505d212 */ /* 0x000fca00078e3cff */
[----:B------:R-:W4:Y:S04]  /*61a60*/  @!P5 LDG.E.U16 R15, [R4.64] ;  /* 0x00000006040fd981 */ /* 0x000f28000c1e1500 */
[----:B--2---:R-:W-:Y:S04]  /*61a70*/  STL [R1+0x6944], R2 ;  /* 0x0069440201007387 */ /* 0x004fe80000100800 */
[----:B----4-:R0:W-:Y:S04]  /*61a80*/  STL [R1+0x25c], R15 ;  /* 0x00025c0f01007387 */ /* 0x0101e80000100800 */
        /* <DEDUP_REMOVED lines=853> */
[----:B------:R0:W3:Y:S04]  /*64fe0*/  @!P5 LDG.E.U16 R0, [R4.64] ;  /* 0x000000060400d981 */ /* 0x0000e8000c1e1500 */
[----:B0-----:R-:W4:Y:S04]  /*64ff0*/  LDL R4, [R1+0x2598] ;  /* 0x0025980001047983 */ /* 0x001f280000100800 */
[----:B------:R-:W4:Y:S01]  /*65000*/  LDL R5, [R1+0x259c] ;  /* 0x00259c0001057983 */ /* 0x000f220000100800 */
[----:B------:R-:W-:Y:S02]  /*65010*/  PRMT R14, RZ, 0x7610, R14 ;  /* 0x00007610ff0e7816 */ /* 0x000fe4000000000e */
[----:B----4-:R-:W-:-:S04]  /*65020*/  @!P5 LOP3.LUT R5, R5, R4, RZ, 0x3c, !PT ;  /* 0x000000040505d212 */ /* 0x010fc800078e3cff */
[----:B------:R-:W-:-:S04]  /*65030*/  @!P5 LOP3.LUT R4, R5, R4, RZ, 0x3c, !PT ;  /* 0x000000040504d212 */ /* 0x000fc800078e3cff */
[----:B------:R-:W-:-:S05]  /*65040*/  @!P5 LOP3.LUT R5, R5, R4, RZ, 0x3c, !PT ;  /* 0x000000040505d212 */ /* 0x000fca00078e3cff */
[----:B------:R-:W4:Y:S04]  /*65050*/  @!P5 LDG.E.U16 R14, [R4.64] ;  /* 0x00000006040ed981 */ /* 0x000f28000c1e1500 */
[----:B---3--:R-:W-:Y:S04]  /*65060*/  STL [R1+0x6940], R0 ;  /* 0x0069400001007387 */ /* 0x008fe80000100800 */
[----:B----4-:R0:W-:Y:S04]  /*65070*/  STL [R1+0xcc], R14 ;  /* 0x0000cc0e01007387 */ /* 0x0101e80000100800 */
        /* <DEDUP_REMOVED lines=173> */
[----:B------:R-:W4:Y:S02]  /*65b50*/  LDL R5, [R1+0x24cc] ;  /* 0x0024cc0001057983 */ /* 0x000f240000100800 */
[----:B----4-:R-:W-:-:S02]  /*65b60*/  @!P5 LOP3.LUT R5, R5, R4, RZ, 0x3c, !PT ;  /* 0x000000040505d212 */ /* 0x010fc400078e3cff */
[----:B--2---:R-:W-:Y:S02]  /*65b70*/  PRMT R15, RZ, 0x7610, R15 ;  /* 0x00007610ff0f7816 */ /* 0x004fe4000000000f */
        /* <DEDUP_REMOVED lines=155> */
[----:B------:R0:W2:Y:S04]  /*66530*/  @!P5 LDG.E.U16 R15, [R4.64] ;  /* 0x00000006040fd981 */ /* 0x0000a8000c1e1500 */
[----:B0-----:R-:W4:Y:S04]  /*66540*/  LDL R4, [R1+0x241c] ;  /* 0x00241c0001047983 */ /* 0x001f280000100800 */
[----:B------:R-:W4:Y:S01]  /*66550*/  LDL R5, [R1+0x3264] ;  /* 0x0032640001057983 */ /* 0x000f220000100800 */
[----:B---3--:R-:W-:Y:S02]  /*66560*/  PRMT R14, RZ, 0x7610, R14 ;  /* 0x00007610ff0e7816 */ /* 0x008fe4000000000e */
[----:B----4-:R-:W-:-:S04]  /*66570*/  @!P5 LOP3.LUT R5, R5, R4, RZ, 0x3c, !PT ;  /* 0x000000040505d212 */ /* 0x010fc800078e3cff */
[----:B------:R-:W-:-:S04]  /*66580*/  @!P5 LOP3.LUT R4, R5, R4, RZ, 0x3c, !PT ;  /* 0x000000040504d212 */ /* 0x000fc800078e3cff */
[----:B------:R-:W-:-:S05]  /*66590*/  @!P5 LOP3.LUT R5, R5, R4, RZ, 0x3c, !PT ;  /* 0x000000040505d212 */ /* 0x000fca00078e3cff */
[----:B------:R-:W3:Y:S04]  /*665a0*/  @!P5 LDG.E.U16 R14, [R4.64] ;  /* 0x00000006040ed981 */ /* 0x000ee8000c1e1500 */
[----:B--2---:R0:W-:Y:S04]  /*665b0*/  STL [R1+0x38], R15 ;  /* 0x0000380f01007387 */ /* 0x0041e80000100800 */
[----:B0-----:R-:W2:Y:S04]  /*665c0*/  LDL R15, [R1+0x3364] ;  /* 0x00336400010f7983 */ /* 0x001ea80000100800 */
[----:B---3--:R0:W-:Y:S04]  /*665d0*/  STL [R1+0x34], R14 ;  /* 0x0000340e01007387 */ /* 0x0081e80000100800 */
[----:B0-----:R-:W3:Y:S01]  /*665e0*/  LDL.LU R14, [R1+0x6a04] ;  /* 0x006a0400010e7983 */ /* 0x001ee20000300800 */
[----:B------:R-:W4:Y:S02]  /*665f0*/  LDL R4, [R1+0x3268] ;  /* 0x0032680001047983 */ /* 0x000f240000100800 */
[----:B------:R-:W4:Y:S02]  /*66600*/  LDL R5, [R1+0x32a4] ;  /* 0x0032a40001057983 */ /* 0x000f240000100800 */
[----:B----4-:R-:W-:-:S02]  /*66610*/  @!P5 LOP3.LUT R5, R5, R4, RZ, 0x3c, !PT ;  /* 0x000000040505d212 */ /* 0x010fc400078e3cff */
[----:B---3--:R-:W-:Y:S02]  /*66620*/  PRMT R14, RZ, 0x7610, R14 ;  /* 0x00007610ff0e7816 */ /* 0x008fe4000000000e */
        /* <DEDUP_REMOVED lines=20> */
[----:B------:R-:W-:-:S03]  /*66770*/  PRMT R13, RZ, 0x7610, R13 ;  /* 0x00007610ff0d7816 */ /* 0x000fc6000000000d */
[----:B0-----:R-:W4:Y:S04]  /*66780*/  LDL R28, [R1+0x33d8] ;  /* 0x0033d800011c7983 */ /* 0x001f280000100800 */
[----:B-1----:R-:W3:Y:S01]  /*66790*/  LDL R5, [R1+0x3328] ;  /* 0x0033280001057983 */ /* 0x002ee20000100800 */
[----:B------:R-:W-:-:S03]  /*667a0*/  @!P5 IMAD.MOV.U32 R4, RZ, RZ, R15 ;  /* 0x000000ffff04d224 */ /* 0x000fc600078e000f */
[----:B--2---:R-:W-:Y:S01]  /*667b0*/  STL [R1+0x69d0], R22 ;  /* 0x0069d01601007387 */ /* 0x004fe20000100800 */
[----:B------:R-:W-:Y:S01]  /*667c0*/  PRMT R12, RZ, 0x7610, R12 ;  /* 0x00007610ff0c7816 */ /* 0x000fe2000000000c */
[----:B------:R-:W2:Y:S02]  /*667d0*/  LDL R15, [R1+0x244c] ;  /* 0x00244c00010f7983 */ /* 0x000ea40000100800 */
[----:B---3--:R0:W3:Y:S04]  /*667e0*/  @!P5 LDG.E.U16 R13, [R4.64] ;  /* 0x00000006040dd981 */ /* 0x0080e8000c1e1500 */
[----:B0-----:R-:W2:Y:S04]  /*667f0*/  LDL R4, [R1+0x3368] ;  /* 0x0033680001047983 */ /* 0x001ea80000100800 */
[----:B------:R-:W2:Y:S02]  /*66800*/  LDL R5, [R1+0x33a4] ;  /* 0x0033a40001057983 */ /* 0x000ea40000100800 */
[----:B--2---:R-:W-:-:S04]  /*66810*/  @!P5 LOP3.LUT R5, R5, R4, RZ, 0x3c, !PT ;  /* 0x000000040505d212 */ /* 0x004fc800078e3cff */
[----:B------:R-:W-:-:S04]  /*66820*/  @!P5 LOP3.LUT R4, R5, R4, RZ, 0x3c, !PT ;  /* 0x000000040504d212 */ /* 0x000fc800078e3cff */
[----:B------:R-:W-:Y:S01]  /*66830*/  @!P5 LOP3.LUT R5, R5, R4, RZ, 0x3c, !PT ;  /* 0x000000040505d212 */ /* 0x000fe200078e3cff */
[----:B---3--:R0:W-:Y:S04]  /*66840*/  STL [R1+0x69d4], R13 ;  /* 0x0069d40d01007387 */ /* 0x0081e80000100800 */
[----:B------:R1:W2:Y:S04]  /*66850*/  @!P5 LDG.E.U16 R12, [R4.64] ;  /* 0x00000006040cd981 */ /* 0x0002a8000c1e1500 */
[----:B-1----:R-:W3:Y:S01]  /*66860*/  LDL R5, [R1+0x33a8] ;  /* 0x0033a80001057983 */ /* 0x002ee20000100800 */
[----:B------:R-:W-:Y:S01]  /*66870*/  PRMT R11, RZ, 0x7610, R11 ;  /* 0x00007610ff0b7816 */ /* 0x000fe2000000000b */
[----:B----4-:R-:W-:-:S02]  /*66880*/  @!P5 IMAD.MOV.U32 R4, RZ, RZ, R28 ;  /* 0x000000ffff04d224 */ /* 0x010fc400078e001c */
[----:B--2---:R-:W-:Y:S01]  /*66890*/  STL [R1+0x69d8], R12 ;  /* 0x0069d80c01007387 */ /* 0x004fe20000100800 */
[----:B------:R-:W-:Y:S01]  /*668a0*/  PRMT R14, RZ, 0x7610, R14 ;  /* 0x00007610ff0e7816 */ /* 0x000fe2000000000e */
[----:B------:R-:W2:Y:S02]  /*668b0*/  LDL R28, [R1+0x326c] ;  /* 0x00326c00011c7983 */ /* 0x000ea40000100800 */
[----:B---3--:R1:W3:Y:S04]  /*668c0*/  @!P5 LDG.E.U16 R11, [R4.64] ;  /* 0x00000006040bd981 */ /* 0x0082e8000c1e1500 */
[----:B-1----:R-:W4:Y:S04]  /*668d0*/  LDL R4, [R1+0x2470] ;  /* 0x0024700001047983 */ /* 0x002f280000100800 */
[----:B------:R-:W4:Y:S02]  /*668e0*/  LDL R5, [R1+0x2474] ;  /* 0x0024740001057983 */ /* 0x000f240000100800 */
[----:B----4-:R-:W-:-:S04]  /*668f0*/  @!P5 LOP3.LUT R5, R5, R4, RZ, 0x3c, !PT ;  /* 0x000000040505d212 */ /* 0x010fc800078e3cff */
[----:B------:R-:W-:-:S04]  /*66900*/  @!P5 LOP3.LUT R4, R5, R4, RZ, 0x3c, !PT ;  /* 0x000000040504d212 */ /* 0x000fc800078e3cff */
[----:B------:R-:W-:Y:S01]  /*66910*/  @!P5 LOP3.LUT R5, R5, R4, RZ, 0x3c, !PT ;  /* 0x000000040505d212 */ /* 0x000fe200078e3cff */
[----:B---3--:R-:W-:Y:S04]  /*66920*/  STL [R1+0x69dc], R11 ;  /* 0x0069dc0b01007387 */ /* 0x008fe80000100800 */
[----:B------:R1:W3:Y:S04]  /*66930*/  @!P5 LDG.E.U16 R14, [R4.64] ;  /* 0x00000006040ed981 */ /* 0x0002e8000c1e1500 */
[----:B-1----:R-:W4:Y:S01]  /*66940*/  LDL R5, [R1+0x2448] ;  /* 0x0024480001057983 */ /* 0x002f220000100800 */
[----:B0-----:R-:W-:Y:S01]  /*66950*/  PRMT R13, RZ, 0x7610, R13 ;  /* 0x00007610ff0d7816 */ /* 0x001fe2000000000d */
[----:B------:R-:W-:-:S02]  /*66960*/  @!P5 IMAD.MOV.U32 R4, RZ, RZ, R15 ;  /* 0x000000ffff04d224 */ /* 0x000fc400078e000f */
[----:B---3--:R0:W-:Y:S01]  /*66970*/  STL [R1+0x30], R14 ;  /* 0x0000300e01007387 */ /* 0x0081e20000100800 */
[----:B------:R-:W-:Y:S01]  /*66980*/  PRMT R10, RZ, 0x7610, R10 ;  /* 0x00007610ff0a7816 */ /* 0x000fe2000000000a */
[----:B------:R-:W3:Y:S02]  /*66990*/  LDL R15, [R1+0x32b0] ;  /* 0x0032b000010f7983 */ /* 0x000ee40000100800 */
[----:B----4-:R1:W4:Y:S04]  /*669a0*/  @!P5 LDG.E.U16 R13, [R4.64] ;  /* 0x00000006040dd981 */ /* 0x010328000c1e1500 */
[----:B0-----:R-:W2:Y:S04]  /*669b0*/  LDL R14, [R1+0x32ac] ;  /* 0x0032ac00010e7983 */ /* 0x001ea80000100800 */
[----:B-1----:R-:W2:Y:S04]  /*669c0*/  LDL R4, [R1+0x2440] ;  /* 0x0024400001047983 */ /* 0x002ea80000100800 */
[----:B------:R-:W2:Y:S02]  /*669d0*/  LDL R5, [R1+0x2444] ;  /* 0x0024440001057983 */ /* 0x000ea40000100800 */
[----:B--2---:R-:W-:-:S04]  /*669e0*/  @!P5 LOP3.LUT R5, R5, R4, RZ, 0x3c, !PT ;  /* 0x000000040505d212 */ /* 0x004fc800078e3cff */
[----:B------:R-:W-:-:S04]  /*669f0*/  @!P5 LOP3.LUT R4, R5, R4, RZ, 0x3c, !PT ;  /* 0x000000040504d212 */ /* 0x000fc800078e3cff */
[----:B------:R-:W-:-:S05]  /*66a00*/  @!P5 LOP3.LUT R5, R5, R4, RZ, 0x3c, !PT ;  /* 0x000000040505d212 */ /* 0x000fca00078e3cff */
[----:B------:R-:W2:Y:S04]  /*66a10*/  @!P5 LDG.E.U16 R10, [R4.64] ;  /* 0x00000006040ad981 */ /* 0x000ea8000c1e1500 */
[----:B----4-:R0:W-:Y:S04]  /*66a20*/  STL [R1+0x2c], R13 ;  /* 0x00002c0d01007387 */ /* 0x0101e80000100800 */
[----:B0-----:R-:W4:Y:S04]  /*66a30*/  LDL R13, [R1+0x32ec] ;  /* 0x0032ec00010d7983 */ /* 0x001f280000100800 */
[----:B--2---:R0:W-:Y:S04]  /*66a40*/  STL [R1+0x28], R10 ;  /* 0x0000280a01007387 */ /* 0x0041e80000100800 */
[----:B0-----:R-:W2:Y:S01]  /*66a50*/  LDL.LU R10, [R1+0x69fc] ;  /* 0x0069fc00010a7983 */ /* 0x001ea20000300800 */
[----:B------:R-:W2:Y:S02]  /*66a60*/  LDL R4, [R1+0x2438] ;  /* 0x0024380001047983 */ /* 0x000ea40000100800 */
[----:B------:R-:W2:Y:S02]  /*66a70*/  LDL R5, [R1+0x243c] ;  /* 0x00243c0001057983 */ /* 0x000ea40000100800 */
[----:B--2---:R-:W-:-:S02]  /*66a80*/  @!P5 LOP3.LUT R5, R5, R4, RZ, 0x3c, !PT ;  /* 0x000000040505d212 */ /* 0x004fc400078e3cff */
[----:B------:R-:W-:Y:S02]  /*66a90*/  PRMT R10, RZ, 0x7610, R10 ;  /* 0x00007610ff0a7816 */ /* 0x000fe4000000000a */
[----:B------:R-:W-:-:S04]  /*66aa0*/  @!P5 LOP3.LUT R4, R5, R4, RZ, 0x3c, !PT ;  /* 0x000000040504d212 */ /* 0x000fc800078e3cff */
[----:B------:R-:W-:-:S05]  /*66ab0*/  @!P5 LOP3.LUT R5, R5, R4, RZ, 0x3c, !PT ;  /* 0x000000040505d212 */ /* 0x000fca00078e3cff */
[----:B------:R-:W2:Y:S01]  /*66ac0*/  @!P5 LDG.E.U16 R10, [R4.64] ;  /* 0x00000006040ad981 */ /* 0x000ea2000c1e1500 */
[----:B------:R-:W-:-:S03]  /*66ad0*/  PRMT R22, RZ, 0x7610, R22 ;  /* 0x00007610ff167816 */ /* 0x000fc60000000016 */
[----:B--2---:R0:W-:Y:S04]  /*66ae0*/  STL [R1+0x24], R10 ;  /* 0x0000240a01007387 */ /* 0x0041e80000100800 */
[----:B0-----:R-:W2:Y:S01]  /*66af0*/  LDL.LU R10, [R1+0x69f8] ;  /* 0x0069f800010a7983 */ /* 0x001ea20000300800 */
[----:B------:R-:W2:Y:S02]  /*66b00*/  LDL R5, [R1+0x2418] ;  /* 0x0024180001057983 */ /* 0x000ea40000100800 */
[----:B------:R-:W-:Y:S01]  /*66b10*/  @!P5 IMAD.MOV.U32 R4, RZ, RZ, R28 ;  /* 0x000000ffff04d224 */ /* 0x000fe200078e001c */
[----:B------:R-:W-:Y:S02]  /*66b20*/  PRMT R11, RZ, 0x7610, R11 ;  /* 0x00007610ff0b7816 */ /* 0x000fe4000000000b */
[----:B------:R-:W-:Y:S01]  /*66b30*/  PRMT R26, RZ, 0x7610, R26 ;  /* 0x00007610ff1a7816 */ /* 0x000fe2000000001a */
[----:B------:R-:W3:Y:S04]  /*66b40*/  LDL R28, [R1+0x3330] ;  /* 0x00333000011c7983 */ /* 0x000ee80000100800 */
[----:B--2---:R0:W2:Y:S04]  /*66b50*/  @!P5 LDG.E.U16 R22, [R4.64] ;  /* 0x000000060416d981 */ /* 0x0040a8000c1e1500 */
[----:B0-----:R-:W2:Y:S01]  /*66b60*/  LDL R5, [R1+0x3270] ;  /* 0x0032700001057983 */ /* 0x001ea20000100800 */
[----:B------:R-:W-:-:S05]  /*66b70*/  @!P5 IMAD.MOV.U32 R4, RZ, RZ, R14 ;  /* 0x000000ffff04d224 */ /* 0x000fca00078e000e */
[----:B--2---:R4:W2:Y:S04]  /*66b80*/  @!P5 LDG.E.U16 R11, [R4.64] ;  /* 0x00000006040bd981 */ /* 0x0048a8000c1e1500 */
[----:B------:R0:W-:Y:S01]  /*66b90*/  STL [R1+0x20], R22 ;  /* 0x0000201601007387 */ /* 0x0001e20000100800 */
[----:B------:R-:W2:Y:S02]  /*66ba0*/  LDL R14, [R1+0x3370] ;  /* 0x00337000010e7983 */ /* 0x000ea40000100800 */
[----:B----4-:R-:W-:Y:S02]  /*66bb0*/  @!P5 IMAD.MOV.U32 R4, RZ, RZ, R13 ;  /* 0x000000ffff04d224 */ /* 0x010fe400078e000d */
[----:B---3--:R-:W-:Y:S01]  /*66bc0*/  @!P5 IMAD.MOV.U32 R5, RZ, RZ, R15 ;  /* 0x000000ffff05d224 */ /* 0x008fe200078e000f */
[----:B0-----:R-:W3:Y:S04]  /*66bd0*/  LDL R22, [R1+0x336c] ;  /* 0x00336c0001167983 */ /* 0x001ee80000100800 */
[----:B------:R0:W4:Y:S04]  /*66be0*/  @!P5 LDG.E.U16 R26, [R4.64] ;  /* 0x00000006041ad981 */ /* 0x000128000c1e1500 */
[----:B--2---:R1:W-:Y:S01]  /*66bf0*/  STL [R1+0x8], R11 ;  /* 0x0000080b01007387 */ /* 0x0043e20000100800 */
[----:B0-----:R-:W2:Y:S02]  /*66c00*/  LDL R4, [R1+0x32f0] ;  /* 0x0032f00001047983 */ /* 0x001ea40000100800 */
[----:B------:R-:W2:Y:S01]  /*66c10*/  LDL R5, [R1+0x332c] ;  /* 0x00332c0001057983 */ /* 0x000ea20000100800 */
[----:B------:R-:W-:-:S02]  /*66c20*/  PRMT R10, RZ, 0x7610, R10 ;  /* 0x00007610ff0a7816 */ /* 0x000fc4000000000a */
[----:B------:R-:W-:Y:S01]  /*66c30*/  PRMT R9, RZ, 0x7610, R9 ;  /* 0x00007610ff097816 */ /* 0x000fe20000000009 */
[----:B------:R-:W3:Y:S04]  /*66c40*/  LDL R15, [R1+0x33b0] ;  /* 0x0033b000010f7983 */ /* 0x000ee80000100800 */
[----:B------:R-:W3:Y:S04]  /*66c50*/  LDL R13, [R1+0x33e8] ;  /* 0x0033e800010d7983 */ /* 0x000ee80000100800 */
[----:B-1----:R-:W3:Y:S01]  /*66c60*/  LDL R11, [R1+0x33ac] ;  /* 0x0033ac00010b7983 */ /* 0x002ee20000100800 */
[----:B------:R-:W-:-:S02]  /*66c70*/  PRMT R8, RZ, 0x7610, R8 ;  /* 0x00007610ff087816 */ /* 0x000fc40000000008 */
[----:B--2---:R-:W-:-:S04]  /*66c80*/  @!P5 LOP3.LUT R5, R5, R4, RZ, 0x3c, !PT ;  /* 0x000000040505d212 */ /* 0x004fc800078e3cff */
[----:B------:R-:W-:-:S04]  /*66c90*/  @!P5 LOP3.LUT R4, R5, R4, RZ, 0x3c, !PT ;  /* 0x000000040504d212 */ /* 0x000fc800078e3cff */
[----:B------:R-:W-:-:S05]  /*66ca0*/  @!P5 LOP3.LUT R5, R5, R4, RZ, 0x3c, !PT ;  /* 0x000000040505d212 */ /* 0x000fca00078e3cff */
[----:B------:R3:W2:Y:S02]  /*66cb0*/  @!P5 LDG.E.U16 R10, [R4.64] ;  /* 0x00000006040ad981 */ /* 0x0006a4000c1e1500 */
[----:B---3--:R-:W-:Y:S02]  /*66cc0*/  @!P5 IMAD.MOV.U32 R4, RZ, RZ, R22 ;  /* 0x000000ffff04d224 */ /* 0x008fe400078e0016 */
[----:B------:R-:W-:-:S05]  /*66cd0*/  @!P5 IMAD.MOV.U32 R5, RZ, RZ, R28 ;  /* 0x000000ffff05d224 */ /* 0x000fca00078e001c */
[----:B------:R0:W3:Y:S02]  /*66ce0*/  @!P5 LDG.E.U16 R9, [R4.64] ;  /* 0x000000060409d981 */ /* 0x0000e4000c1e1500 */
[----:B0-----:R-:W-:Y:S02]  /*66cf0*/  @!P5 IMAD.MOV.U32 R4, RZ, RZ, R11 ;  /* 0x000000ffff04d224 */ /* 0x001fe400078e000b */
[----:B------:R-:W-:-:S05]  /*66d00*/  @!P5 IMAD.MOV.U32 R5, RZ, RZ, R14 ;  /* 0x000000ffff05d224 */ /* 0x000fca00078e000e */
[----:B------:R0:W3:Y:S04]  /*66d10*/  @!P5 LDG.E.U16 R8, [R4.64] ;  /* 0x000000060408d981 */ /* 0x0000e8000c1e1500 */
[----:B----4-:R-:W-:Y:S01]  /*66d20*/  STL [R1+0x69a4], R26 ;  /* 0x0069a41a01007387 */ /* 0x010fe20000100800 */
[----:B------:R-:W-:Y:S01]  /*66d30*/  PRMT R7, RZ, 0x7610, R7 ;  /* 0x00007610ff077816 */ /* 0x000fe20000000007 */
[----:B0-----:R-:W-:Y:S02]  /*66d40*/  @!P5 IMAD.MOV.U32 R4, RZ, RZ, R13 ;  /* 0x000000ffff04d224 */ /* 0x001fe400078e000d */
[----:B------:R-:W-:-:S05]  /*66d50*/  @!P5 IMAD.MOV.U32 R5, RZ, RZ, R15 ;  /* 0x000000ffff05d224 */ /* 0x000fca00078e000f */
[----:B------:R-:W4:Y:S04]  /*66d60*/  @!P5 LDG.E.U16 R7, [R4.64] ;  /* 0x000000060407d981 */ /* 0x000f28000c1e1500 */
[----:B--2---:R0:W-:Y:S01]  /*66d70*/  STL [R1+0x69a8], R10 ;  /* 0x0069a80a01007387 */ /* 0x0041e20000100800 */
[----:B------:R-:W2:Y:S03]  /*66d80*/  LDL R28, [R1+0x2430] ;  /* 0x00243000011c7983 */ /* 0x000ea60000100800 */
[----:B0-----:R-:W2:Y:S04]  /*66d90*/  LDL R10, [R1+0x2434] ;  /* 0x00243400010a7983 */ /* 0x001ea80000100800 */
[----:B---3--:R-:W-:Y:S01]  /*66da0*/  STL [R1+0x69ac], R9 ;  /* 0x0069ac0901007387 */ /* 0x008fe20000100800 */
[----:B------:R-:W3:Y:S02]  /*66db0*/  LDL R14, [R1+0x2414] ;  /* 0x00241400010e7983 */ /* 0x000ee40000100800 */
[----:B------:R-:W3:Y:S01]  /*66dc0*/  LDL R11, [R1+0x3274] ;  /* 0x00327400010b7983 */ /* 0x000ee20000100800 */
[----:B------:R0:W-:Y:S01]  /*66dd0*/  STL [R1+0x69b0], R8 ;  /* 0x0069b00801007387 */ /* 0x0001e20000100800 */
[----:B------:R-:W3:Y:S02]  /*66de0*/  LDL R22, [R1+0x2410] ;  /* 0x0024100001167983 */ /* 0x000ee40000100800 */
[----:B------:R-:W3:Y:S02]  /*66df0*/  LDL R15, [R1+0x240c] ;  /* 0x00240c00010f7983 */ /* 0x000ee40000100800 */
[----:B------:R-:W3:Y:S01]  /*66e00*/  LDL R13, [R1+0x3284] ;  /* 0x00328400010d7983 */ /* 0x000ee20000100800 */
[----:B0-----:R-:W3:Y:S01]  /*66e10*/  LDL R8, [R1+0x327c] ;  /* 0x00327c0001087983 */ /* 0x001ee20000100800 */
[----:B------:R-:W-:-:S02]  /*66e20*/  PRMT R26, RZ, 0x7610, R26 ;  /* 0x00007610ff1a7816 */ /* 0x000fc4000000001a */
[----:B------:R-:W-:Y:S01]  /*66e30*/  PRMT R2, RZ, 0x7610, R2 ;  /* 0x00007610ff027816 */ /* 0x000fe20000000002 */
[----:B----4-:R0:W-:Y:S01]  /*66e40*/  STL [R1+0x69b4], R7 ;  /* 0x0069b40701007387 */ /* 0x0101e20000100800 */
[----:B------:R-:W4:Y:S01]  /*66e50*/  LDL R9, [R1+0x32b4] ;  /* 0x0032b40001097983 */ /* 0x000f220000100800 */
[----:B------:R-:W-:Y:S02]  /*66e60*/  PRMT R12, RZ, 0x7610, R12 ;  /* 0x00007610ff0c7816 */ /* 0x000fe4000000000c */
[----:B0-----:R-:W-:Y:S01]  /*66e70*/  PRMT R7, RZ, 0x7610, R7 ;  /* 0x00007610ff077816 */ /* 0x001fe20000000007 */
[----:B--2---:R-:W-:Y:S02]  /*66e80*/  @!P5 IMAD.MOV.U32 R5, RZ, RZ, R28 ;  /* 0x000000ffff05d224 */ /* 0x004fe400078e001c */
[----:B------:R-:W-:Y:S02]  /*66e90*/  @!P5 IMAD.MOV.U32 R4, RZ, RZ, R10 ;  /* 0x000000ffff04d224 */ /* 0x000fe400078e000a */
[----:B------:R-:W2:Y:S04]  /*66ea0*/  LDL R10, [R1+0x3278] ;  /* 0x00327800010a7983 */ /* 0x000ea80000100800 */
[----:B------:R3:W2:Y:S02]  /*66eb0*/  @!P5 LDG.E.U16 R26, [R4.64] ;  /* 0x00000006041ad981 */ /* 0x0006a4000c1e1500 */
[----:B---3--:R-:W-:-:S02]  /*66ec0*/  @!P5 IMAD.MOV.U32 R4, RZ, RZ, R11 ;  /* 0x000000ffff04d224 */ /* 0x008fc400078e000b */
[----:B------:R-:W-:Y:S01]  /*66ed0*/  @!P5 IMAD.MOV.U32 R5, RZ, RZ, R14 ;  /* 0x000000ffff05d224 */ /* 0x000fe200078e000e */
[----:B------:R-:W3:Y:S04]  /*66ee0*/  LDL R11, [R1+0x32bc] ;  /* 0x0032bc00010b7983 */ /* 0x000ee80000100800 */
[----:B------:R-:W3:Y:S04]  /*66ef0*/  LDL R14, [R1+0x3280] ;  /* 0x00328000010e7983 */ /* 0x000ee80000100800 */
[----:B------:R0:W3:Y:S02]  /*66f00*/  @!P5 LDG.E.U16 R2, [R4.64] ;  /* 0x000000060402d981 */ /* 0x0000e4000c1e1500 */
[----:B0-----:R-:W-:-:S02]  /*66f10*/  @!P5 IMAD.MOV.U32 R5, RZ, RZ, R22 ;  /* 0x000000ffff05d224 */ /* 0x001fc400078e0016 */
[----:B------:R-:W-:-:S05]  /*66f20*/  @!P5 IMAD.MOV.U32 R4, RZ, RZ, R8 ;  /* 0x000000ffff04d224 */ /* 0x000fca00078e0008 */
[----:B------:R0:W3:Y:S02]  /*66f30*/  @!P5 LDG.E.U16 R7, [R4.64] ;  /* 0x000000060407d981 */ /* 0x0000e4000c1e1500 */
[----:B0-----:R-:W-:Y:S02]  /*66f40*/  @!P5 IMAD.MOV.U32 R4, RZ, RZ, R13 ;  /* 0x000000ffff04d224 */ /* 0x001fe400078e000d */
[----:B------:R-:W-:-:S05]  /*66f50*/  @!P5 IMAD.MOV.U32 R5, RZ, RZ, R15 ;  /* 0x000000ffff05d224 */ /* 0x000fca00078e000f */
[----:B------:R4:W3:Y:S02]  /*66f60*/  @!P5 LDG.E.U16 R12, [R4.64] ;  /* 0x00000006040cd981 */ /* 0x0008e4000c1e1500 */
[----:B----4-:R-:W-:Y:S02]  /*66f70*/  @!P5 IMAD.MOV.U32 R4, RZ, RZ, R9 ;  /* 0x000000ffff04d224 */ /* 0x010fe400078e0009 */
[----:B--2---:R-:W-:Y:S01]  /*66f80*/  @!P5 IMAD.MOV.U32 R5, RZ, RZ, R10 ;  /* 0x000000ffff05d224 */ /* 0x004fe200078e000a */
[----:B---3--:R0:W-:Y:S01]  /*66f90*/  STL [R1+0x6988], R2 ;  /* 0x0069880201007387 */ /* 0x0081e20000100800 */
[----:B------:R-:W2:Y:S01]  /*66fa0*/  LDL R8, [R1+0x32b8] ;  /* 0x0032b80001087983 */ /* 0x000ea20000100800 */
[----:B0-----:R-:W-:-:S06]  /*66fb0*/  PRMT R2, RZ, 0x7610, R2 ;  /* 0x00007610ff027816 */ /* 0x001fcc0000000002 */
[----:B------:R0:W3:Y:S04]  /*66fc0*/  @!P5 LDG.E.U16 R2, [R4.64] ;  /* 0x000000060402d981 */ /* 0x0000e8000c1e1500 */
[----:B------:R1:W-:Y:S01]  /*66fd0*/  STL [R1+0x10], R7 ;  /* 0x0000100701007387 */ /* 0x0003e20000100800 */
[----:B------:R-:W4:Y:S03]  /*66fe0*/  LDL R13, [R1+0x32f8] ;  /* 0x0032f800010d7983 */ /* 0x000f260000100800 */
[----:B-1----:R-:W4:Y:S04]  /*66ff0*/  LDL R7, [R1+0x32f4] ;  /* 0x0032f40001077983 */ /* 0x002f280000100800 */
[----:B------:R1:W-:Y:S01]  /*67000*/  STL [R1+0xc], R12 ;  /* 0x00000c0c01007387 */ /* 0x0003e20000100800 */
[----:B------:R-:W-:Y:S01]  /*67010*/  PRMT R0, RZ, 0x7610, R0 ;  /* 0x00007610ff007816 */ /* 0x000fe20000000000 */
[----:B0-----:R-:W-:-:S02]  /*67020*/  @!P5 IMAD.MOV.U32 R4, RZ, RZ, R11 ;  /* 0x000000ffff04d224 */ /* 0x001fc400078e000b */
[----:B------:R-:W-:Y:S01]  /*67030*/  @!P5 IMAD.MOV.U32 R5, RZ, RZ, R14 ;  /* 0x000000ffff05d224 */ /* 0x000fe200078e000e */
[----:B------:R-:W4:Y:S04]  /*67040*/  LDL R10, [R1+0x3338] ;  /* 0x00333800010a7983 */ /* 0x000f280000100800 */
[----:B------:R-:W4:Y:S04]  /*67050*/  LDL R9, [R1+0x3374] ;  /* 0x0033740001097983 */ /* 0x000f280000100800 */
[----:B------:R2:W4:Y:S01]  /*67060*/  @!P5 LDG.E.U16 R0, [R4.64] ;  /* 0x000000060400d981 */ /* 0x000522000c1e1500 */
[----:B------:R-:W-:-:S03]  /*67070*/  PRMT R24, RZ, 0x7610, R24 ;  /* 0x00007610ff187816 */ /* 0x000fc60000000018 */
[----:B------:R-:W4:Y:S04]  /*67080*/  LDL R11, [R1+0x3378] ;  /* 0x00337800010b7983 */ /* 0x000f280000100800 */
[----:B-1----:R-:W4:Y:S01]  /*67090*/  LDL R12, [R1+0x3334] ;  /* 0x00333400010c7983 */ /* 0x002f220000100800 */
[----:B------:R-:W-:Y:S01]  /*670a0*/  PRMT R6, RZ, 0x7610, R6 ;  /* 0x00007610ff067816 */ /* 0x000fe20000000006 */
[----:B--2---:R-:W-:Y:S02]  /*670b0*/  @!P5 IMAD.MOV.U32 R5, RZ, RZ, R8 ;  /* 0x000000ffff05d224 */ /* 0x004fe400078e0008 */
[----:B---3--:R0:W-:Y:S04]  /*670c0*/  STL [R1+0x4], R2 ;  /* 0x0000040201007387 */ /* 0x0081e80000100800 */
[----:B0-----:R-:W2:Y:S01]  /*670d0*/  LDL R2, [R1+0x33b4] ;  /* 0x0033b40001027983 */ /* 0x001ea20000100800 */
[----:B----4-:R-:W-:-:S05]  /*670e0*/  @!P5 IMAD.MOV.U32 R4, RZ, RZ, R7 ;  /* 0x000000ffff04d224 */ /* 0x010fca00078e0007 */
[----:B------:R0:W3:Y:S02]  /*670f0*/  @!P5 LDG.E.U16 R24, [R4.64] ;  /* 0x000000060418d981 */ /* 0x0000e4000c1e1500 */
[----:B0-----:R-:W-:Y:S02]  /*67100*/  @!P5 IMAD.MOV.U32 R4, RZ, RZ, R12 ;  /* 0x000000ffff04d224 */ /* 0x001fe400078e000c */
[----:B------:R-:W-:-:S05]  /*67110*/  @!P5 IMAD.MOV.U32 R5, RZ, RZ, R13 ;  /* 0x000000ffff05d224 */ /* 0x000fca00078e000d */
[----:B------:R0:W4:Y:S04]  /*67120*/  @!P5 LDG.E.U16 R6, [R4.64] ;  /* 0x000000060406d981 */ /* 0x000128000c1e1500 */
[----:B------:R1:W-:Y:S01]  /*67130*/  STL [R1+0x6958], R0 ;  /* 0x0069580001007387 */ /* 0x0003e20000100800 */
[----:B------:R-:W-:Y:S02]  /*67140*/  STL [R1+0x18], R26 ;  /* 0x0000181a01007387 */ /* 0x000fe40000100800 */
[----:B------:R-:W4:Y:S02]  /*67150*/  LDL R8, [R1+0x33b8] ;  /* 0x0033b80001087983 */ /* 0x000f240000100800 */
[----:B------:R-:W4:Y:S02]  /*67160*/  LDL R7, [R1+0x33e4] ;  /* 0x0033e40001077983 */ /* 0x000f240000100800 */
[----:B------:R-:W-:-:S02]  /*67170*/  @!P5 IMAD.MOV.U32 R14, RZ, RZ, R9 ;  /* 0x000000ffff0ed224 */ /* 0x000fc400078e0009 */
[----:B------:R-:W-:Y:S01]  /*67180*/  @!P5 IMAD.MOV.U32 R15, RZ, RZ, R10 ;  /* 0x000000ffff0fd224 */ /* 0x000fe200078e000a */
[----:B0-----:R-:W-:Y:S02]  /*67190*/  PRMT R5, RZ, 0x7610, R5 ;  /* 0x00007610ff057816 */ /* 0x001fe40000000005 */
[----:B------:R-:W-:-:S04]  /*671a0*/  PRMT R4, RZ, 0x7610, R4 ;  /* 0x00007610ff047816 */ /* 0x000fc80000000004 */
[----:B------:R0:W4:Y:S02]  /*671b0*/  @!P5 LDG.E.U16 R5, [R14.64] ;  /* 0x000000060e05d981 */ /* 0x000124000c1e1500 */
[----:B0-----:R-:W-:Y:S02]  /*671c0*/  @!P5 IMAD.MOV.U32 R15, RZ, RZ, R11 ;  /* 0x000000ffff0fd224 */ /* 0x001fe400078e000b */
[----:B--2---:R-:W-:-:S05]  /*671d0*/  @!P5 IMAD.MOV.U32 R14, RZ, RZ, R2 ;  /* 0x000000ffff0ed224 */ /* 0x004fca00078e0002 */
[----:B------:R0:W2:Y:S04]  /*671e0*/  @!P5 LDG.E.U16 R4, [R14.64] ;  /* 0x000000060e04d981 */ /* 0x0000a8000c1e1500 */
[----:B---3--:R-:W-:Y:S04]  /*671f0*/  STL [R1+0x698c], R24 ;  /* 0x00698c1801007387 */ /* 0x008fe80000100800 */
[----:B----4-:R3:W-:Y:S01]  /*67200*/  STL [R1+0x6990], R6 ;  /* 0x0069900601007387 */ /* 0x0107e20000100800 */
[----:B------:R-:W4:Y:S02]  /*67210*/  LDL R10, [R1+0x3288] ;  /* 0x00328800010a7983 */ /* 0x000f240000100800 */
[----:B------:R-:W4:Y:S01]  /*67220*/  LDL R9, [R1+0x32c4] ;  /* 0x0032c40001097983 */ /* 0x000f220000100800 */
[----:B------:R-:W-:Y:S01]  /*67230*/  PRMT R3, RZ, 0x7610, R3 ;  /* 0x00007610ff037816 */ /* 0x000fe20000000003 */
[----:B0-----:R-:W-:-:S02]  /*67240*/  @!P5 IMAD.MOV.U32 R14, RZ, RZ, R7 ;  /* 0x000000ffff0ed224 */ /* 0x001fc400078e0007 */
[----:B------:R-:W-:-:S05]  /*67250*/  @!P5 IMAD.MOV.U32 R15, RZ, RZ, R8 ;  /* 0x000000ffff0fd224 */ /* 0x000fca00078e0008 */
[----:B------:R4:W4:Y:S04]  /*67260*/  @!P5 LDG.E.U16 R3, [R14.64] ;  /* 0x000000060e03d981 */ /* 0x000928000c1e1500 */
[----:B------:R0:W-:Y:S01]  /*67270*/  STL [R1+0x6994], R5 ;  /* 0x0069940501007387 */ /* 0x0001e20000100800 */
[----:B------:R-:W4:Y:S02]  /*67280*/  LDL R2, [R1+0x32c0] ;  /* 0x0032c00001027983 */ /* 0x000f240000100800 */
[----:B-1----:R-:W4:Y:S01]  /*67290*/  LDL R0, [R1+0x32fc] ;  /* 0x0032fc0001007983 */ /* 0x002f220000100800 */
[----:B------:R-:W-:Y:S01]  /*672a0*/  PRMT R20, RZ, 0x7610, R20 ;  /* 0x00007610ff147816 */ /* 0x000fe20000000014 */
[----:B--2---:R1:W-:Y:S01]  /*672b0*/  STL [R1+0x6998], R4 ;  /* 0x0069980401007387 */ /* 0x0043e20000100800 */
[----:B------:R-:W2:Y:S02]  /*672c0*/  LDL R8, [R1+0x32c8] ;  /* 0x0032c80001087983 */ /* 0x000ea40000100800 */
[----:B------:R-:W2:Y:S02]  /*672d0*/  LDL R7, [R1+0x3304] ;  /* 0x0033040001077983 */ /* 0x000ea40000100800 */
[----:B---3--:R-:W3:Y:S01]  /*672e0*/  LDL R6, [R1+0x3300] ;  /* 0x0033000001067983 */ /* 0x008ee20000100800 */
[----:B0-----:R-:W3:Y:S01]  /*672f0*/  LDL R5, [R1+0x333c] ;  /* 0x00333c0001057983 */ /* 0x001ee20000100800 */
[----:B----4-:R-:W-:-:S02]  /*67300*/  @!P5 IMAD.MOV.U32 R15, RZ, RZ, R10 ;  /* 0x000000ffff0fd224 */ /* 0x010fc400078e000a */
[----:B------:R-:W-:-:S05]  /*67310*/  @!P5 IMAD.MOV.U32 R14, RZ, RZ, R9 ;  /* 0x000000ffff0ed224 */ /* 0x000fca00078e0009 */
[----:B------:R0:W4:Y:S04]  /*67320*/  @!P5 LDG.E.U16 R20, [R14.64] ;  /* 0x000000060e14d981 */ /* 0x000128000c1e1500 */
[----:B------:R0:W-:Y:S01]  /*67330*/  STL [R1+0x699c], R3 ;  /* 0x00699c0301007387 */ /* 0x0001e20000100800 */
[----:B------:R-:W-:Y:S01]  /*67340*/  PRMT R18, RZ, 0x7610, R18 ;  /* 0x00007610ff127816 */ /* 0x000fe20000000012 */
[----:B-1----:R-:W4:Y:S01]  /*67350*/  LDL R4, [R1+0x3308] ;  /* 0x0033080001047983 */ /* 0x002f220000100800 */
[----:B------:R-:W-:Y:S01]  /*67360*/  PRMT R16, RZ, 0x7610, R16 ;  /* 0x00007610ff107816 */ /* 0x000fe20000000010 */
[----:B0-----:R-:W-:Y:S01]  /*67370*/  @!P5 IMAD.MOV.U32 R15, RZ, RZ, R2 ;  /* 0x000000ffff0fd224 */ /* 0x001fe200078e0002 */
[----:B------:R-:W4:Y:S01]  /*67380*/  LDL R3, [R1+0x3344] ;  /* 0x0033440001037983 */ /* 0x000f220000100800 */
[----:B------:R-:W-:-:S05]  /*67390*/  @!P5 IMAD.MOV.U32 R14, RZ, RZ, R0 ;  /* 0x000000ffff0ed224 */ /* 0x000fca00078e0000 */
[----:B------:R2:W4:Y:S01]  /*673a0*/  @!P5 LDG.E.U16 R18, [R14.64] ;  /* 0x000000060e12d981 */ /* 0x000522000c1e1500 */
[----:B------:R-:W-:Y:S01]  /*673b0*/  PRMT R17, RZ, 0x7610, R17 ;  /* 0x00007610ff117816 */ /* 0x000fe20000000011 */
[----:B--2---:R-:W-:Y:S02]  /*673c0*/  @!P5 IMAD.MOV.U32 R15, RZ, RZ, R8 ;  /* 0x000000ffff0fd224 */ /* 0x004fe400078e0008 */
[----:B------:R-:W-:-:S05]  /*673d0*/  @!P5 IMAD.MOV.U32 R14, RZ, RZ, R7 ;  /* 0x000000ffff0ed224 */ /* 0x000fca00078e0007 */
[----:B------:R3:W2:Y:S02]  /*673e0*/  @!P5 LDG.E.U16 R16, [R14.64] ;  /* 0x000000060e10d981 */ /* 0x0006a4000c1e1500 */
[----:B---3--:R-:W-:Y:S02]  /*673f0*/  @!P5 IMAD.MOV.U32 R14, RZ, RZ, R5 ;  /* 0x000000ffff0ed224 */ /* 0x008fe400078e0005 */
[----:B------:R-:W-:-:S05]  /*67400*/  @!P5 IMAD.MOV.U32 R15, RZ, RZ, R6 ;  /* 0x000000ffff0fd224 */ /* 0x000fca00078e0006 */
[----:B------:R0:W3:Y:S04]  /*67410*/  @!P5 LDG.E.U16 R17, [R14.64] ;  /* 0x000000060e11d981 */ /* 0x0000e8000c1e1500 */
[----:B----4-:R-:W-:Y:S01]  /*67420*/  STL [R1+0x6948], R20 ;  /* 0x0069481401007387 */ /* 0x010fe20000100800 */
[----:B------:R-:W4:Y:S02]  /*67430*/  LDL R2, [R1+0x3340] ;  /* 0x0033400001027983 */ /* 0x000f240000100800 */
[----:B------:R-:W4:Y:S01]  /*67440*/  LDL R0, [R1+0x337c] ;  /* 0x00337c0001007983 */ /* 0x000f220000100800 */
[----:B------:R-:W-:Y:S01]  /*67450*/  PRMT R19, RZ, 0x7610, R19 ;  /* 0x00007610ff137816 */ /* 0x000fe20000000013 */
[----:B0-----:R-:W-:Y:S02]  /*67460*/  @!P5 IMAD.MOV.U32 R15, RZ, RZ, R4 ;  /* 0x000000ffff0fd224 */ /* 0x001fe400078e0004 */
[----:B------:R-:W-:-:S05]  /*67470*/  @!P5 IMAD.MOV.U32 R14, RZ, RZ, R3 ;  /* 0x000000ffff0ed224 */ /* 0x000fca00078e0003 */
[----:B------:R4:W4:Y:S01]  /*67480*/  @!P5 LDG.E.U16 R19, [R14.64] ;  /* 0x000000060e13d981 */ /* 0x000922000c1e1500 */
[----:B------:R-:W-:-:S03]  /*67490*/  PRMT R21, RZ, 0x7610, R21 ;  /* 0x00007610ff157816 */ /* 0x000fc60000000015 */
[----:B------:R0:W-:Y:S04]  /*674a0*/  STL [R1+0x695c], R18 ;  /* 0x00695c1201007387 */ /* 0x0001e80000100800 */
[----:B--2---:R-:W-:Y:S04]  /*674b0*/  STL [R1+0x694c], R16 ;  /* 0x00694c1001007387 */ /* 0x004fe80000100800 */
[----:B---3--:R1:W-:Y:S01]  /*674c0*/  STL [R1+0x6960], R17 ;  /* 0x0069601101007387 */ /* 0x0083e20000100800 */
[----:B------:R-:W2:Y:S02]  /*674d0*/  LDL R4, [R1+0x3348] ;  /* 0x0033480001047983 */ /* 0x000ea40000100800 */
[----:B------:R-:W3:Y:S02]  /*674e0*/  LDL R3, [R1+0x3384] ;  /* 0x0033840001037983 */ /* 0x000ee40000100800 */
[----:B----4-:R-:W-:-:S02]  /*674f0*/  @!P5 IMAD.MOV.U32 R15, RZ, RZ, R2 ;  /* 0x000000ffff0fd224 */ /* 0x010fc400078e0002 */
[----:B------:R-:W-:-:S05]  /*67500*/  @!P5 IMAD.MOV.U32 R14, RZ, RZ, R0 ;  /* 0x000000ffff0ed224 */ /* 0x000fca00078e0000 */
[----:B------:R2:W4:Y:S04]  /*67510*/  @!P5 LDG.E.U16 R21, [R14.64] ;  /* 0x000000060e15d981 */ /* 0x000528000c1e1500 */
[----:B------:R-:W-:Y:S01]  /*67520*/  STL [R1+0x6950], R19 ;  /* 0x0069501301007387 */ /* 0x000fe20000100800 */
[----:B0-----:R-:W4:Y:S02]  /*67530*/  LDL R18, [R1+0x3380] ;  /* 0x0033800001127983 */ /* 0x001f240000100800 */
[----:B------:R-:W4:Y:S02]  /*67540*/  LDL R13, [R1+0x33bc] ;  /* 0x0033bc00010d7983 */ /* 0x000f240000100800 */
[----:B-1----:R-:W4:Y:S01]  /*67550*/  LDL R17, [R1+0x3388] ;  /* 0x0033880001117983 */ /* 0x002f220000100800 */
[----:B------:R-:W4:Y:S01]  /*67560*/  LDL R16, [R1+0x33c4] ;  /* 0x0033c40001107983 */ /* 0x000f220000100800 */
        /* <DEDUP_REMOVED lines=11> */
[----:B--2---:R-:W-:-:S02]  /*67620*/  @!P5 IMAD.MOV.U32 R15, RZ, RZ, R4 ;  /* 0x000000ffff0fd224 */ /* 0x004fc400078e0004 */
[----:B---3--:R-:W-:Y:S01]  /*67630*/  @!P5 IMAD.MOV.U32 R14, RZ, RZ, R3 ;  /* 0x000000ffff0ed224 */ /* 0x008fe200078e0003 */
[----:B----4-:R-:W-:Y:S01]  /*67640*/  STL [R1+0x6964], R21 ;  /* 0x0069641501007387 */ /* 0x010fe20000100800 */
[----:B------:R-:W2:Y:S02]  /*67650*/  LDL R4, [R1+0x33c0] ;  /* 0x0033c00001047983 */ /* 0x000ea40000100800 */
[----:B------:R-:W3:Y:S01]  /*67660*/  LDL R3, [R1+0x33e0] ;  /* 0x0033e00001037983 */ /* 0x000ee20000100800 */
[----:B------:R-:W-:Y:S02]  /*67670*/  PRMT R23, RZ, 0x7610, R23 ;  /* 0x00007610ff177816 */ /* 0x000fe40000000017 */
[----:B------:R-:W-:Y:S02]  /*67680*/  PRMT R25, RZ, 0x7610, R25 ;  /* 0x00007610ff197816 */ /* 0x000fe40000000019 */
[----:B------:R-:W-:Y:S02]  /*67690*/  PRMT R27, RZ, 0x7610, R27 ;  /* 0x00007610ff1b7816 */ /* 0x000fe4000000001b */
[----:B------:R-:W-:Y:S01]  /*676a0*/  PRMT R29, RZ, 0x7610, R29 ;  /* 0x00007610ff1d7816 */ /* 0x000fe2000000001d */
[----:B------:R-:W4:Y:S04]  /*676b0*/  LDL.LU R11, [R1+0x33c] ;  /* 0x00033c00010b7983 */ /* 0x000f280000300800 */
[----:B------:R0:W4:Y:S01]  /*676c0*/  @!P5 LDG.E.U16 R23, [R14.64] ;  /* 0x000000060e17d981 */ /* 0x000122000c1e1500 */
[----:B------:R-:W4:Y:S02]  /*676d0*/  LDL.LU R12, [R1+0x324] ;  /* 0x00032400010c7983 */ /* 0x000f240000300800 */
[----:B------:R-:W4:Y:S02]  /*676e0*/  LDL.LU R22, [R1+0x2fc] ;  /* 0x0002fc0001167983 */ /* 0x000f240000300800 */
[----:B0-----:R-:W-:-:S02]  /*676f0*/  @!P5 IMAD.MOV.U32 R14, RZ, RZ, R13 ;  /* 0x000000ffff0ed224 */ /* 0x001fc400078e000d */
[----:B------:R-:W-:-:S05]  /*67700*/  @!P5 IMAD.MOV.U32 R15, RZ, RZ, R18 ;  /* 0x000000ffff0fd224 */ /* 0x000fca00078e0012 */
[----:B------:R0:W4:Y:S02]  /*67710*/  @!P5 LDG.E.U16 R25, [R14.64] ;  /* 0x000000060e19d981 */ /* 0x000124000c1e1500 */
[----:B0-----:R-:W-:Y:S02]  /*67720*/  @!P5 IMAD.MOV.U32 R14, RZ, RZ, R16 ;  /* 0x000000ffff0ed224 */ /* 0x001fe400078e0010 */
[----:B------:R-:W-:-:S05]  /*67730*/  @!P5 IMAD.MOV.U32 R15, RZ, RZ, R17 ;  /* 0x000000ffff0fd224 */ /* 0x000fca00078e0011 */
[----:B------:R2:W4:Y:S04]  /*67740*/  @!P5 LDG.E.U16 R27, [R14.64] ;  /* 0x000000060e1bd981 */ /* 0x000528000c1e1500 */
[----:B------:R-:W0:Y:S01]  /*67750*/  S2R R13, SR_TID.X ;  /* 0x00000000000d7919 */ /* 0x000e220000002100 */
[----:B--2---:R-:W-:Y:S02]  /*67760*/  @!P5 IMAD.MOV.U32 R15, RZ, RZ, R4 ;  /* 0x000000ffff0fd224 */ /* 0x004fe400078e0004 */
[----:B---3--:R-:W-:-:S05]  /*67770*/  @!P5 IMAD.MOV.U32 R14, RZ, RZ, R3 ;  /* 0x000000ffff0ed224 */ /* 0x008fca00078e0003 */
[----:B------:R-:W2:Y:S01]  /*67780*/  @!P5 LDG.E.U16 R29, [R14.64] ;  /* 0x000000060e1dd981 */ /* 0x000ea2000c1e1500 */
[----:B0-----:R-:W-:-:S05]  /*67790*/  LOP3.LUT R13, R13, 0x7f, RZ, 0xc0, !PT ;  /* 0x0000007f0d0d7812 */ /* 0x001fca00078ec0ff */
[----:B------:R-:W-:-:S05]  /*677a0*/  IMAD.SHL.U32 R13, R13, 0x2, RZ ;  /* 0x000000020d0d7824 */ /* 0x000fca00078e00ff */
[----:B------:R-:W-:-:S05]  /*677b0*/  LOP3.LUT R13, R13, 0x20, RZ, 0x3c, !PT ;  /* 0x000000200d0d7812 */ /* 0x000fca00078e3cff */
[----:B------:R-:W-:Y:S01]  /*677c0*/  STS.U16 [R13+0x8200], R5 ;  /* 0x008200050d007388 */ /* 0x000fe20000000400 */
[----:B------:R-:W-:Y:S02]  /*677d0*/  STS.U16 [R13+0x8a00], R6 ;  /* 0x008a00060d007388 */ /* 0x000fe40000000400 */
[----:B------:R-:W-:Y:S02]  /*677e0*/  STS.U16 [R13+0x9200], R24 ;  /* 0x009200180d007388 */ /* 0x000fe40000000400 */
[----:B------:R-:W-:Y:S01]  /*677f0*/  STS.U16 [R13+0x9a00], R0 ;  /* 0x009a00000d007388 */ /* 0x000fe20000000400 */
[----:B------:R-:W-:Y:S01]  /*67800*/  STS.U16 [R13+0xa200], R2 ;  /* 0x00a200020d007388 */ /* 0x000fe20000000400 */
[----:B------:R-:W-:Y:S02]  /*67810*/  STS.U16 [R13+0xaa00], R7 ;  /* 0x00aa00070d007388 */ /* 0x000fe40000000400 */
[----:B------:R-:W-:Y:S01]  /*67820*/  STS.U16 [R13+0xb200], R8 ;  /* 0x00b200080d007388 */ /* 0x000fe20000000400 */
[----:B----4-:R-:W-:Y:S01]  /*67830*/  STL [R1+0x6954], R23 ;  /* 0x0069541701007387 */ /* 0x010fe20000100800 */
[----:B------:R-:W-:Y:S02]  /*67840*/  STS.U16 [R13+0xba00], R9 ;  /* 0x00ba00090d007388 */ /* 0x000fe40000000400 */
[----:B------:R-:W-:Y:S02]  /*67850*/  STL [R1+0x6968], R25 ;  /* 0x0069681901007387 */ /* 0x000fe40000100800 */
[----:B------:R-:W-:Y:S01]  /*67860*/  STS.U16 [R13+0xc200], R10 ;  /* 0x00c2000a0d007388 */ /* 0x000fe20000000400 */
[----:B------:R-:W-:Y:S01]  /*67870*/  STS.U16 [R13+0xca00], R26 ;  /* 0x00ca001a0d007388 */ /* 0x000fe20000000400 */
[----:B------:R0:W-:Y:S03]  /*67880*/  STS.U16 [R13+0xd200], R28 ;  /* 0x00d2001c0d007388 */ /* 0x0001e60000000400 */
[----:B------:R-:W-:Y:S04]  /*67890*/  STL [R1+0x696c], R27 ;  /* 0x00696c1b01007387 */ /* 0x000fe80000100800 */
[----:B--2---:R1:W-:Y:S01]  /*678a0*/  STL [R1+0x6970], R29 ;  /* 0x0069701d01007387 */ /* 0x0043e20000100800 */
[----:B0-----:R-:W2:Y:S03]  /*678b0*/  LDL.LU R28, [R1+0x2e4] ;  /* 0x0002e400011c7983 */ /* 0x001ea60000300800 */
[----:B-1----:R-:W3:Y:S04]  /*678c0*/  LDL.LU R29, [R1+0x29c] ;  /* 0x00029c00011d7983 */ /* 0x002ee80000300800 */
[----:B---3--:R0:W-:Y:S04]  /*678d0*/  STL [R1+0x69f0], R29 ;  /* 0x0069f01d01007387 */ /* 0x0081e80000100800 */
[----:B0-----:R-:W3:Y:S01]  /*678e0*/  LDL.LU R29, [R1+0x2b4] ;  /* 0x0002b400011d7983 */ /* 0x001ee20000300800 */
[----:B------:R-:W-:Y:S02]  /*678f0*/  STS.U16 [R13+0xda00], R11 ;  /* 0x00da000b0d007388 */ /* 0x000fe40000000400 */
[----:B------:R-:W-:Y:S02]  /*67900*/  STS.U16 [R13+0xe200], R12 ;  /* 0x00e2000c0d007388 */ /* 0x000fe40000000400 */
[----:B------:R-:W-:Y:S01]  /*67910*/  STS.U16 [R13+0xea00], R22 ;  /* 0x00ea00160d007388 */ /* 0x000fe20000000400 */
[----:B---3--:R0:W-:Y:S04]  /*67920*/  STL [R1+0x69f4], R29 ;  /* 0x0069f41d01007387 */ /* 0x0081e80000100800 */
[----:B0-----:R-:W3:Y:S01]  /*67930*/  LDL.LU R29, [R1+0x2cc] ;  /* 0x0002cc00011d7983 */ /* 0x001ee20000300800 */
        /* <DEDUP_REMOVED lines=25> */
[----:B--2---:R0:W-:Y:S01]  /*67ad0*/  STS.U16 [R13+0xf200], R28 ;  /* 0x00f2001c0d007388 */ /* 0x0041e20000000400 */
[----:B------:R-:W2:Y:S03]  /*67ae0*/  LDL.LU R12, [R1+0x54] ;  /* 0x00005400010c7983 */ /* 0x000ea60000300800 */
[----:B0-----:R-:W2:Y:S04]  /*67af0*/  LDL.LU R28, [R1+0x50] ;  /* 0x00005000011c7983 */ /* 0x001ea80000300800 */
[----:B---3--:R0:W-:Y:S04]  /*67b00*/  STS.U16 [R13+0xfa00], R29 ;  /* 0x00fa001d0d007388 */ /* 0x0081e80000000400 */
[----:B0-----:R-:W3:Y:S04]  /*67b10*/  LDL.LU R29, [R1+0x69f4] ;  /* 0x0069f400011d7983 */ /* 0x001ee80000300800 */
[----:B---3--:R0:W-:Y:S04]  /*67b20*/  STS.U16 [R13+0x10200], R29 ;  /* 0x0102001d0d007388 */ /* 0x0081e80000000400 */
[----:B0-----:R-:W3:Y:S04]  /*67b30*/  LDL.LU R29, [R1+0x69f0] ;  /* 0x0069f000011d7983 */ /* 0x001ee80000300800 */
[----:B---3--:R-:W-:Y:S01]  /*67b40*/  STS.U16 [R13+0x10a00], R29 ;  /* 0x010a001d0d007388 */ /* 0x008fe20000000400 */
        /* <DEDUP_REMOVED lines=25> */
[----:B--2---:R-:W-:Y:S02]  /*67ce0*/  STS.U16 [R13+0x1da00], R12 ;  /* 0x01da000c0d007388 */ /* 0x004fe40000000400 */
        /* <DEDUP_REMOVED lines=47> */
[----:B--2---:R-:W-:Y:S01]  /*67fe0*/  STS.U16 [R9+0x300], R29 ;  /* 0x0003001d09007388 */ /* 0x004fe20000000400 */
        /* <DEDUP_REMOVED lines=20> */
[----:B------:R1:W-:Y:S02]  /*68130*/  STS.U16 [R9+0xab00], R10 ;  /* 0x00ab000a09007388 */ /* 0x0003e40000000400 */
[----:B------:R-:W-:Y:S02]  /*68140*/  STS.U16 [R9+0xb300], R26 ;  /* 0x00b3001a09007388 */ /* 0x000fe40000000400 */
[----:B------:R2:W-:Y:S01]  /*68150*/  STS.U16 [R9+0xbb00], R11 ;  /* 0x00bb000b09007388 */ /* 0x0005e20000000400 */
[----:B0-----:R-:W4:Y:S01]  /*68160*/  LDL.LU R8, [R1+0x320] ;  /* 0x0003200001087983 */ /* 0x001f220000300800 */
[----:B-1----:R-:W4:Y:S02]  /*68170*/  LDL.LU R10, [R1+0x2f8] ;  /* 0x0002f800010a7983 */ /* 0x002f240000300800 */
[----:B--2---:R-:W2:Y:S01]  /*68180*/  LDL.LU R11, [R1+0x2c8] ;  /* 0x0002c800010b7983 */ /* 0x004ea20000300800 */
[----:B------:R-:W-:Y:S01]  /*68190*/  STS.U16 [R9+0xc300], R12 ;  /* 0x00c3000c09007388 */ /* 0x000fe20000000400 */
[----:B------:R-:W-:Y:S02]  /*681a0*/  STS.U16 [R9+0xcb00], R13 ;  /* 0x00cb000d09007388 */ /* 0x000fe40000000400 */
[----:B------:R-:W-:Y:S02]  /*681b0*/  STS.U16 [R9+0xd300], R22 ;  /* 0x00d3001609007388 */ /* 0x000fe40000000400 */
[----:B---3--:R-:W-:Y:S01]  /*681c0*/  STS.U16 [R9+0xdb00], R28 ;  /* 0x00db001c09007388 */ /* 0x008fe20000000400 */
        /* <DEDUP_REMOVED lines=26> */
[----:B----4-:R0:W-:Y:S01]  /*68370*/  STS.U16 [R9+0xe300], R8 ;  /* 0x00e3000809007388 */ /* 0x0101e20000000400 */
[----:B------:R-:W3:Y:S02]  /*68380*/  LDL.LU R7, [R1+0x38] ;  /* 0x0000380001077983 */ /* 0x000ee40000300800 */
[----:B------:R1:W-:Y:S01]  /*68390*/  STS.U16 [R9+0xeb00], R10 ;  /* 0x00eb000a09007388 */ /* 0x0003e20000000400 */
[----:B0-----:R-:W3:Y:S01]  /*683a0*/  LDL.LU R8, [R1+0x34] ;  /* 0x0000340001087983 */ /* 0x001ee20000300800 */
[----:B-1----:R-:W3:Y:S03]  /*683b0*/  LDL.LU R10, [R1+0x1c] ;  /* 0x00001c00010a7983 */ /* 0x002ee60000300800 */
        /* <DEDUP_REMOVED lines=32> */
[----:B0-----:R-:W0:Y:S01]  /*685c0*/  S2R R26, SR_TID.X ;  /* 0x00000000001a7919 */ /* 0x001e220000002100 */
[----:B------:R1:W-:Y:S02]  /*685d0*/  STS.U16 [R9+0x1bb00], R2 ;  /* 0x01bb000209007388 */ /* 0x0003e40000000400 */
[----:B------:R-:W-:Y:S02]  /*685e0*/  STS.U16 [R9+0x1c300], R7 ;  /* 0x01c3000709007388 */ /* 0x000fe40000000400 */
[----:B------:R-:W-:Y:S01]  /*685f0*/  STS.U16 [R9+0x1cb00], R8 ;  /* 0x01cb000809007388 */ /* 0x000fe20000000400 */
[----:B------:R-:W-:Y:S01]  /*68600*/  STS.U16 [R9+0x1d300], R10 ;  /* 0x01d3000a09007388 */ /* 0x000fe20000000400 */
[C---:B0-----:R-:W-:Y:S01]  /*68610*/  LOP3.LUT R0, R26.reuse, 0x7f, RZ, 0xc0, !PT ;  /* 0x0000007f1a007812 */ /* 0x041fe200078ec0ff */
[----:B------:R-:W-:-:S04]  /*68620*/  LOP3.LUT R26, R26, 0x7f, RZ, 0xc0, !PT ;  /* 0x0000007f1a1a7812 */ /* 0x000fc800078ec0ff */
[----:B-1----:R-:W-:Y:S01]  /*68630*/  IMAD.SHL.U32 R2, R0, 0x2, RZ ;  /* 0x0000000200027824 */ /* 0x002fe200078e00ff */
[----:B--2---:R0:W-:Y:S01]  /*68640*/  STL [R1+0x69c8], R29 ;  /* 0x0069c81d01007387 */ /* 0x0041e20000100800 */
        /* <DEDUP_REMOVED lines=10> */
[----:B------:R-:W2:Y:S02]  /*686f0*/  LDL.LU R20, [R1+0x434] ;  /* 0x0004340001147983 */ /* 0x000ea40000300800 */
[----:B0-----:R-:W-:Y:S01]  /*68700*/  IMAD.SHL.U32 R29, R26, 0x2, RZ ;  /* 0x000000021a1d7824 */ /* 0x001fe200078e00ff */
[----:B------:R-:W2:Y:S01]  /*68710*/  LDL.LU R3, [R1+0x41c] ;  /* 0x00041c0001037983 */ /* 0x000ea20000300800 */
[----:B------:R-:W2:Y:S02]  /*68720*/  LDL.LU R4, [R1+0x3f4] ;  /* 0x0003f40001047983 */ /* 0x000ea40000300800 */
[----:B------:R-:W2:Y:S02]  /*68730*/  LDL.LU R5, [R1+0x3dc] ;  /* 0x0003dc0001057983 */ /* 0x000ea40000300800 */
[----:B------:R-:W2:Y:S01]  /*68740*/  LDL.LU R6, [R1+0x3c4] ;  /* 0x0003c40001067983 */ /* 0x000ea20000300800 */
[----:B------:R-:W2:Y:S01]  /*68750*/  LDL.LU R24, [R1+0x3ac] ;  /* 0x0003ac0001187983 */ /* 0x000ea20000300800 */
[----:B------:R-:W-:Y:S01]  /*68760*/  LOP3.LUT R29, R29, 0x30, RZ, 0x3c, !PT ;  /* 0x000000301d1d7812 */ /* 0x000fe200078e3cff */
[----:B------:R-:W2:Y:S02]  /*68770*/  LDL.LU R7, [R1+0x394] ;  /* 0x0003940001077983 */ /* 0x000ea40000300800 */
[----:B------:R-:W2:Y:S01]  /*68780*/  LDL.LU R8, [R1+0x37c] ;  /* 0x00037c0001087983 */ /* 0x000ea20000300800 */
[----:B------:R-:W2:Y:S01]  /*68790*/  LDL.LU R9, [R1+0x364] ;  /* 0x0003640001097983 */ /* 0x000ea20000300800 */
[----:B------:R-:W2:Y:S02]  /*687a0*/  LDL.LU R10, [R1+0x34c] ;  /* 0x00034c00010a7983 */ /* 0x000ea40000300800 */
[----:B------:R-:W2:Y:S01]  /*687b0*/  LDL.LU R26, [R1+0x334] ;  /* 0x00033400011a7983 */ /* 0x000ea20000300800 */
[----:B------:R0:W-:Y:S01]  /*687c0*/  STS.U16 [R29+0x1db00], R28 ;  /* 0x01db001c1d007388 */ /* 0x0001e20000000400 */
[----:B---3--:R1:W-:Y:S02]  /*687d0*/  STS.U16 [R29+0x1e300], R22 ;  /* 0x01e300161d007388 */ /* 0x0083e40000000400 */
[----:B------:R-:W-:Y:S02]  /*687e0*/  STS.U16 [R29+0x1eb00], R13 ;  /* 0x01eb000d1d007388 */ /* 0x000fe40000000400 */
[----:B----4-:R-:W-:Y:S01]  /*687f0*/  STS.U16 [R29+0x1f300], R12 ;  /* 0x01f3000c1d007388 */ /* 0x010fe20000000400 */
[----:B------:R-:W-:Y:S04]  /*68800*/  STS.U16 [R29+0x1fb00], R11 ;  /* 0x01fb000b1d007388 */ /* 0x000fe80000000400 */
[----:B0-----:R-:W3:Y:S01]  /*68810*/  LDL.LU R28, [R1+0x5dc] ;  /* 0x0005dc00011c7983 */ /* 0x001ee20000300800 */
[----:B-1----:R-:W4:Y:S02]  /*68820*/  LDL.LU R22, [R1+0x5f0] ;  /* 0x0005f00001167983 */ /* 0x002f240000300800 */
[----:B------:R0:W-:Y:S02]  /*68830*/  STL [R1+0x69b8], R0 ;  /* 0x0069b80001007387 */ /* 0x0001e40000100800 */
[----:B0-----:R-:W2:Y:S01]  /*68840*/  LDL.LU R0, [R1+0x604] ;  /* 0x0006040001007983 */ /* 0x001ea20000300800 */
[----:B------:R-:W2:Y:S02]  /*68850*/  LDL.LU R13, [R1+0x618] ;  /* 0x00061800010d7983 */ /* 0x000ea40000300800 */
[----:B------:R-:W2:Y:S02]  /*68860*/  LDL.LU R12, [R1+0x62c] ;  /* 0x00062c00010c7983 */ /* 0x000ea40000300800 */
[----:B------:R-:W2:Y:S01]  /*68870*/  LDL.LU R29, [R1+0x69c8] ;  /* 0x0069c800011d7983 */ /* 0x000ea20000300800 */
[----:B------:R-:W2:Y:S01]  /*68880*/  LDL.LU R11, [R1+0x680] ;  /* 0x00068000010b7983 */ /* 0x000ea20000300800 */
[----:B------:R-:W-:-:S05]  /*68890*/  LOP3.LUT R2, R2, 0x40, RZ, 0x3c, !PT ;  /* 0x0000004002027812 */ /* 0x000fca00078e3cff */
[----:B--2---:R-:W-:Y:S01]  /*688a0*/  STS.U16 [R2+0x400], R11 ;  /* 0x0004000b02007388 */ /* 0x004fe20000000400 */
[----:B------:R-:W-:Y:S02]  /*688b0*/  STS.U16 [R2+0xc00], R12 ;  /* 0x000c000c02007388 */ /* 0x000fe40000000400 */
[----:B------:R-:W-:Y:S02]  /*688c0*/  STS.U16 [R2+0x1400], R13 ;  /* 0x0014000d02007388 */ /* 0x000fe40000000400 */
[----:B------:R0:W-:Y:S02]  /*688d0*/  STS.U16 [R2+0x1c00], R0 ;  /* 0x001c000002007388 */ /* 0x0001e40000000400 */
[----:B0-----:R-:W2:Y:S04]  /*688e0*/  LDL.LU R0, [R1+0x2c4] ;  /* 0x0002c40001007983 */ /* 0x001ea80000300800 */
[----:B--2---:R0:W-:Y:S04]  /*688f0*/  STL [R1+0x69bc], R0 ;  /* 0x0069bc0001007387 */ /* 0x0041e80000100800 */
[----:B0-----:R-:W2:Y:S04]  /*68900*/  LDL.LU R0, [R1+0x2dc] ;  /* 0x0002dc0001007983 */ /* 0x001ea80000300800 */
[----:B--2---:R0:W-:Y:S04]  /*68910*/  STL [R1+0x69c0], R0 ;  /* 0x0069c00001007387 */ /* 0x0041e80000100800 */
[----:B0-----:R-:W2:Y:S04]  /*68920*/  LDL.LU R0, [R1+0x2f4] ;  /* 0x0002f40001007983 */ /* 0x001ea80000300800 */
[----:B----4-:R-:W-:Y:S01]  /*68930*/  STS.U16 [R2+0x2400], R22 ;  /* 0x0024001602007388 */ /* 0x010fe20000000400 */
[----:B---3--:R-:W-:Y:S02]  /*68940*/  STS.U16 [R2+0x2c00], R28 ;  /* 0x002c001c02007388 */ /* 0x008fe40000000400 */
        /* <DEDUP_REMOVED lines=20> */
[----:B------:R-:W-:Y:S01]  /*68a90*/  STS.U16 [R2+0xd400], R10 ;  /* 0x00d4000a02007388 */ /* 0x000fe20000000400 */
[----:B--2---:R0:W-:Y:S04]  /*68aa0*/  STL [R1+0x69c4], R0 ;  /* 0x0069c40001007387 */ /* 0x0041e80000100800 */
[----:B0-----:R-:W2:Y:S01]  /*68ab0*/  LDL.LU R0, [R1+0x30c] ;  /* 0x00030c0001007983 */ /* 0x001ea20000300800 */
[----:B------:R-:W3:Y:S02]  /*68ac0*/  LDL.LU R7, [R1+0x2ac] ;  /* 0x0002ac0001077983 */ /* 0x000ee40000300800 */
[----:B------:R-:W4:Y:S02]  /*68ad0*/  LDL.LU R8, [R1+0x294] ;  /* 0x0002940001087983 */ /* 0x000f240000300800 */
[----:B------:R-:W3:Y:S01]  /*68ae0*/  LDL.LU R9, [R1+0x27c] ;  /* 0x00027c0001097983 */ /* 0x000ee20000300800 */
[----:B------:R0:W-:Y:S04]  /*68af0*/  STS.U16 [R2+0xdc00], R26 ;  /* 0x00dc001a02007388 */ /* 0x0001e80000000400 */
[----:B------:R-:W3:Y:S04]  /*68b00*/  LDL.LU R10, [R1+0x254] ;  /* 0x00025400010a7983 */ /* 0x000ee80000300800 */
[----:B0-----:R-:W3:Y:S01]  /*68b10*/  LDL.LU R26, [R1+0x23c] ;  /* 0x00023c00011a7983 */ /* 0x001ee20000300800 */
        /* <DEDUP_REMOVED lines=30> */
[----:B----4-:R2:W-:Y:S02]  /*68d00*/  STS.U16 [R2+0x10c00], R8 ;  /* 0x010c000802007388 */ /* 0x0105e40000000400 */
        /* <DEDUP_REMOVED lines=31> */
[----:B--2---:R-:W-:Y:S01]  /*68f00*/  STS.U16 [R2+0x1dc00], R26 ;  /* 0x01dc001a02007388 */ /* 0x004fe20000000400 */
[----:B------:R0:W-:Y:S03]  /*68f10*/  STS.U16 [R2+0x1e400], R10 ;  /* 0x01e4000a02007388 */ /* 0x0001e60000000400 */
        /* <DEDUP_REMOVED lines=22> */
[----:B----4-:R-:W-:-:S02]  /*69080*/  IMAD.SHL.U32 R18, R0, 0x2, RZ ;  /* 0x0000000200127824 */ /* 0x010fc400078e00ff */
[----:B------:R-:W4:Y:S01]  /*69090*/  LDL.LU R24, [R1+0x378] ;  /* 0x0003780001187983 */ /* 0x000f220000300800 */
[----:B------:R-:W2:Y:S04]  /*690a0*/  LDL.LU R0, [R1+0x360] ;  /* 0x0003600001007983 */ /* 0x000ea80000300800 */
[----:B---3--:R0:W-:Y:S01]  /*690b0*/  STS.U16 [R2+0x1ec00], R9 ;  /* 0x01ec000902007388 */ /* 0x0081e20000000400 */
[----:B------:R1:W-:Y:S03]  /*690c0*/  STS.U16 [R2+0x1f400], R8 ;  /* 0x01f4000802007388 */ /* 0x0003e60000000400 */
[----:B0-----:R-:W3:Y:S01]  /*690d0*/  LDL.LU R9, [R1+0x628] ;  /* 0x0006280001097983 */ /* 0x001ee20000300800 */
[----:B-1----:R-:W2:Y:S01]  /*690e0*/  LDL.LU R8, [R1+0x63c] ;  /* 0x00063c0001087983 */ /* 0x002ea20000300800 */
[----:B------:R-:W-:Y:S01]  /*690f0*/  LOP3.LUT R18, R18, 0x50, RZ, 0x3c, !PT ;  /* 0x0000005012127812 */ /* 0x000fe200078e3cff */
[----:B------:R0:W-:Y:S02]  /*69100*/  STS.U16 [R2+0x1fc00], R7 ;  /* 0x01fc000702007388 */ /* 0x0001e40000000400 */
[----:B0-----:R-:W4:Y:S04]  /*69110*/  LDL.LU R2, [R1+0x348] ;  /* 0x0003480001027983 */ /* 0x001f280000300800 */
[----:B--2---:R-:W-:Y:S01]  /*69120*/  STS.U16 [R18+0x500], R8 ;  /* 0x0005000812007388 */ /* 0x004fe20000000400 */
        /* <DEDUP_REMOVED lines=17> */
[----:B------:R0:W-:Y:S02]  /*69240*/  STS.U16 [R18+0x9500], R16 ;  /* 0x0095001012007388 */ /* 0x0001e40000000400 */
[----:B------:R1:W-:Y:S01]  /*69250*/  STS.U16 [R18+0x9d00], R20 ;  /* 0x009d001412007388 */ /* 0x0003e20000000400 */
[----:B0-----:R-:W2:Y:S01]  /*69260*/  LDL.LU R16, [R1+0x330] ;  /* 0x0003300001107983 */ /* 0x001ea20000300800 */
[----:B-1----:R-:W3:Y:S03]  /*69270*/  LDL.LU R20, [R1+0x2f0] ;  /* 0x0002f00001147983 */ /* 0x002ee60000300800 */
[----:B------:R-:W-:Y:S01]  /*69280*/  STS.U16 [R18+0xa500], R3 ;  /* 0x00a5000312007388 */ /* 0x000fe20000000400 */
[----:B------:R-:W-:Y:S02]  /*69290*/  STS.U16 [R18+0xad00], R4 ;  /* 0x00ad000412007388 */ /* 0x000fe40000000400 */
[----:B------:R-:W-:Y:S02]  /*692a0*/  STS.U16 [R18+0xb500], R5 ;  /* 0x00b5000512007388 */ /* 0x000fe40000000400 */
[----:B------:R-:W-:Y:S01]  /*692b0*/  STS.U16 [R18+0xbd00], R6 ;  /* 0x00bd000612007388 */ /* 0x000fe20000000400 */
[----:B----4-:R-:W-:Y:S01]  /*692c0*/  STS.U16 [R18+0xc500], R24 ;  /* 0x00c5001812007388 */ /* 0x010fe20000000400 */
        /* <DEDUP_REMOVED lines=30> */
[----:B------:R-:W4:Y:S03]  /*694b0*/  LDL.LU R17, [R1+0x40] ;  /* 0x0000400001117983 */ /* 0x000f260000300800 */
[----:B0-----:R-:W4:Y:S04]  /*694c0*/  LDL.LU R16, [R1+0x28] ;  /* 0x0000280001107983 */ /* 0x001f280000300800 */
[----:B---3--:R0:W-:Y:S04]  /*694d0*/  STS.U16 [R18+0xe500], R20 ;  /* 0x00e5001412007388 */ /* 0x0081e80000000400 */
[----:B0-----:R-:W3:Y:S04]  /*694e0*/  LDL.LU R20, [R1+0x69a0] ;  /* 0x0069a00001147983 */ /* 0x001ee80000300800 */
[----:B---3--:R0:W-:Y:S01]  /*694f0*/  STS.U16 [R18+0xed00], R20 ;  /* 0x00ed001412007388 */ /* 0x0081e20000000400 */
[----:B----4-:R1:W-:Y:S02]  /*69500*/  STS.U16 [R18+0xf500], R3 ;  /* 0x00f5000312007388 */ /* 0x0103e40000000400 */
[----:B------:R3:W-:Y:S02]  /*69510*/  STS.U16 [R18+0xfd00], R4 ;  /* 0x00fd000412007388 */ /* 0x0007e40000000400 */
[----:B------:R4:W-:Y:S01]  /*69520*/  STS.U16 [R18+0x10500], R5 ;  /* 0x0105000512007388 */ /* 0x0009e20000000400 */
[----:B------:R4:W-:Y:S01]  /*69530*/  STS.U16 [R18+0x10d00], R6 ;  /* 0x010d000612007388 */ /* 0x0009e20000000400 */
[----:B------:R4:W-:Y:S03]  /*69540*/  STS.U16 [R18+0x11500], R24 ;  /* 0x0115001812007388 */ /* 0x0009e60000000400 */
[----:B0-----:R-:W2:Y:S01]  /*69550*/  LDL.LU R20, [R1+0x4] ;  /* 0x0000040001147983 */ /* 0x001ea20000300800 */
[----:B-1----:R-:W2:Y:S02]  /*69560*/  LDL.LU R3, [R1+0x699c] ;  /* 0x00699c0001037983 */ /* 0x002ea40000300800 */
[----:B---3--:R-:W3:Y:S02]  /*69570*/  LDL.LU R4, [R1+0x6998] ;  /* 0x0069980001047983 */ /* 0x008ee40000300800 */
[----:B----4-:R-:W4:Y:S01]  /*69580*/  LDL.LU R5, [R1+0x6994] ;  /* 0x0069940001057983 */ /* 0x010f220000300800 */
[----:B------:R-:W2:Y:S01]  /*69590*/  LDL.LU R6, [R1+0x6990] ;  /* 0x0069900001067983 */ /* 0x000ea20000300800 */
[----:B------:R-:W2:Y:S03]  /*695a0*/  LDL.LU R24, [R1+0x698c] ;  /* 0x00698c0001187983 */ /* 0x000ea60000300800 */
[----:B------:R0:W-:Y:S01]  /*695b0*/  STS.U16 [R18+0x11d00], R2 ;  /* 0x011d000212007388 */ /* 0x0001e20000000400 */
[----:B------:R1:W-:Y:S03]  /*695c0*/  STS.U16 [R18+0x12500], R7 ;  /* 0x0125000712007388 */ /* 0x0003e60000000400 */
[----:B0-----:R-:W2:Y:S01]  /*695d0*/  LDL.LU R2, [R1+0x6988] ;  /* 0x0069880001027983 */ /* 0x001ea20000300800 */
[----:B-1----:R-:W2:Y:S02]  /*695e0*/  LDL.LU R7, [R1+0x5d4] ;  /* 0x0005d40001077983 */ /* 0x002ea40000300800 */
        /* <DEDUP_REMOVED lines=17> */
[----:B------:R0:W-:Y:S02]  /*69700*/  STS.U16 [R18+0x1b500], R0 ;  /* 0x01b5000012007388 */ /* 0x0001e40000000400 */
[----:B0-----:R-:W0:Y:S04]  /*69710*/  S2R R0, SR_TID.X ;  /* 0x0000000000007919 */ /* 0x001e280000002100 */
[----:B------:R-:W-:Y:S01]  /*69720*/  STS.U16 [R18+0x1bd00], R17 ;  /* 0x01bd001112007388 */ /* 0x000fe20000000400 */
[----:B------:R-:W-:Y:S03]  /*69730*/  STS.U16 [R18+0x1c500], R16 ;  /* 0x01c5001012007388 */ /* 0x000fe60000000400 */
[----:B--2---:R-:W-:Y:S01]  /*69740*/  STL [R1+0x6984], R7 ;  /* 0x0069840701007387 */ /* 0x004fe20000100800 */
[----:B------:R-:W2:Y:S02]  /*69750*/  LDL.LU R8, [R1+0x5c0] ;  /* 0x0005c00001087983 */ /* 0x000ea40000300800 */
[----:B------:R-:W2:Y:S02]  /*69760*/  LDL.LU R9, [R1+0x51c] ;  /* 0x00051c0001097983 */ /* 0x000ea40000300800 */
[----:B------:R-:W2:Y:S01]  /*69770*/  LDL.LU R10, [R1+0x4f8] ;  /* 0x0004f800010a7983 */ /* 0x000ea20000300800 */
[----:B------:R0:W-:Y:S04]  /*69780*/  STS.U16 [R18+0x1cd00], R2 ;  /* 0x01cd000212007388 */ /* 0x0001e80000000400 */
        /* <DEDUP_REMOVED lines=9> */
[C---:B0-----:R-:W-:Y:S01]  /*69820*/  LOP3.LUT R2, R0.reuse, 0x7f, RZ, 0xc0, !PT ;  /* 0x0000007f00027812 */ /* 0x041fe200078ec0ff */
[----:B------:R-:W-:-:S02]  /*69830*/  LOP3.LUT R0, R0, 0x7f, RZ, 0xc0, !PT ;  /* 0x0000007f00007812 */ /* 0x000fc400078ec0ff */
[----:B------:R-:W2:Y:S01]  /*69840*/  LDL.LU R27, [R1+0x414] ;  /* 0x00041400011b7983 */ /* 0x000ea20000300800 */
[----:B------:R-:W2:Y:S01]  /*69850*/  LDL.LU R25, [R1+0x3ec] ;  /* 0x0003ec0001197983 */ /* 0x000ea20000300800 */
[----:B------:R-:W2:Y:S02]  /*69860*/  LDL.LU R21, [R1+0x3d4] ;  /* 0x0003d40001157983 */ /* 0x000ea40000300800 */
[----:B------:R-:W2:Y:S02]  /*69870*/  LDL.LU R19, [R1+0x3bc] ;  /* 0x0003bc0001137983 */ /* 0x000ea40000300800 */
[----:B------:R-:W-:Y:S01]  /*69880*/  IMAD.SHL.U32 R7, R0, 0x2, RZ ;  /* 0x0000000200077824 */ /* 0x000fe200078e00ff */
[----:B------:R-:W2:Y:S04]  /*69890*/  LDL.LU R17, [R1+0x3a4] ;  /* 0x0003a40001117983 */ /* 0x000ea80000300800 */
[----:B------:R0:W-:Y:S01]  /*698a0*/  STS.U16 [R18+0x1d500], R20 ;  /* 0x01d5001412007388 */ /* 0x0001e20000000400 */
[----:B------:R-:W2:Y:S01]  /*698b0*/  LDL.LU R16, [R1+0x38c] ;  /* 0x00038c0001107983 */ /* 0x000ea20000300800 */
[----:B------:R-:W-:Y:S01]  /*698c0*/  LOP3.LUT R7, R7, 0x50, RZ, 0x3c, !PT ;  /* 0x0000005007077812 */ /* 0x000fe200078e3cff */
[----:B------:R-:W-:-:S04]  /*698d0*/  IMAD.SHL.U32 R23, R2, 0x2, RZ ;  /* 0x0000000202177824 */ /* 0x000fc800078e00ff */
[----:B------:R1:W-:Y:S04]  /*698e0*/  STS.U16 [R7+0x1dd00], R24 ;  /* 0x01dd001807007388 */ /* 0x0003e80000000400 */
[----:B0-----:R-:W2:Y:S01]  /*698f0*/  LDL.LU R18, [R1+0x374] ;  /* 0x0003740001127983 */ /* 0x001ea20000300800 */
[----:B------:R-:W2:Y:S02]  /*69900*/  LDL.LU R20, [R1+0x35c] ;  /* 0x00035c0001147983 */ /* 0x000ea40000300800 */
[----:B------:R-:W2:Y:S02]  /*69910*/  LDL.LU R0, [R1+0x344] ;  /* 0x0003440001007983 */ /* 0x000ea40000300800 */
[----:B------:R0:W-:Y:S01]  /*69920*/  STS.U16 [R7+0x1e500], R6 ;  /* 0x01e5000607007388 */ /* 0x0001e20000000400 */
[----:B----4-:R-:W-:Y:S01]  /*69930*/  STS.U16 [R7+0x1ed00], R5 ;  /* 0x01ed000507007388 */ /* 0x010fe20000000400 */
[----:B---3--:R-:W-:Y:S03]  /*69940*/  STS.U16 [R7+0x1f500], R4 ;  /* 0x01f5000407007388 */ /* 0x008fe60000000400 */
[----:B-1----:R-:W3:Y:S04]  /*69950*/  LDL.LU R24, [R1+0x5e8] ;  /* 0x0005e80001187983 */ /* 0x002ee80000300800 */
[----:B0-----:R-:W4:Y:S01]  /*69960*/  LDL.LU R6, [R1+0x5fc] ;  /* 0x0005fc0001067983 */ /* 0x001f220000300800 */
[----:B------:R0:W-:Y:S03]  /*69970*/  STL [R1+0x6974], R2 ;  /* 0x0069740201007387 */ /* 0x0001e60000100800 */
[----:B0-----:R-:W2:Y:S01]  /*69980*/  LDL.LU R2, [R1+0x610] ;  /* 0x0006100001027983 */ /* 0x001ea20000300800 */
[----:B------:R-:W2:Y:S02]  /*69990*/  LDL.LU R5, [R1+0x624] ;  /* 0x0006240001057983 */ /* 0x000ea40000300800 */
[----:B------:R-:W2:Y:S01]  /*699a0*/  LDL.LU R4, [R1+0x638] ;  /* 0x0006380001047983 */ /* 0x000ea20000300800 */
[----:B------:R-:W-:Y:S01]  /*699b0*/  LOP3.LUT R23, R23, 0x60, RZ, 0x3c, !PT ;  /* 0x0000006017177812 */ /* 0x000fe200078e3cff */
[----:B------:R0:W-:Y:S04]  /*699c0*/  STS.U16 [R7+0x1fd00], R3 ;  /* 0x01fd000307007388 */ /* 0x0001e80000000400 */
[----:B0-----:R-:W3:Y:S04]  /*699d0*/  LDL.LU R7, [R1+0x6984] ;  /* 0x0069840001077983 */ /* 0x001ee80000300800 */
[----:B--2---:R-:W-:Y:S01]  /*699e0*/  STS.U16 [R23+0x600], R4 ;  /* 0x0006000417007388 */ /* 0x004fe20000000400 */
[----:B------:R-:W-:Y:S02]  /*699f0*/  STS.U16 [R23+0xe00], R5 ;  /* 0x000e000517007388 */ /* 0x000fe40000000400 */
[----:B------:R0:W-:Y:S02]  /*69a00*/  STS.U16 [R23+0x1600], R2 ;  /* 0x0016000217007388 */ /* 0x0001e40000000400 */
[----:B0-----:R-:W2:Y:S04]  /*69a10*/  LDL.LU R2, [R1+0x2d4] ;  /* 0x0002d40001027983 */ /* 0x001ea80000300800 */
[----:B--2---:R0:W-:Y:S04]  /*69a20*/  STL [R1+0x6978], R2 ;  /* 0x0069780201007387 */ /* 0x0041e80000100800 */
[----:B0-----:R-:W2:Y:S04]  /*69a30*/  LDL.LU R2, [R1+0x2ec] ;  /* 0x0002ec0001027983 */ /* 0x001ea80000300800 */
[----:B--2---:R0:W-:Y:S04]  /*69a40*/  STL [R1+0x697c], R2 ;  /* 0x00697c0201007387 */ /* 0x0041e80000100800 */
[----:B0-----:R-:W2:Y:S01]  /*69a50*/  LDL.LU R2, [R1+0x304] ;  /* 0x0003040001027983 */ /* 0x001ea20000300800 */
[----:B----4-:R-:W-:Y:S02]  /*69a60*/  STS.U16 [R23+0x1e00], R6 ;  /* 0x001e000617007388 */ /* 0x010fe40000000400 */
[----:B---3--:R-:W-:Y:S02]  /*69a70*/  STS.U16 [R23+0x2600], R24 ;  /* 0x0026001817007388 */ /* 0x008fe40000000400 */
        /* <DEDUP_REMOVED lines=25> */
[----:B------:R-:W3:Y:S04]  /*69c10*/  LDL.LU R21, [R1+0x274] ;  /* 0x0002740001157983 */ /* 0x000ee80000300800 */
[----:B------:R-:W-:Y:S01]  /*69c20*/  STS.U16 [R23+0xce00], R20 ;  /* 0x00ce001417007388 */ /* 0x000fe20000000400 */
[----:B------:R-:W3:Y:S02]  /*69c30*/  LDL.LU R17, [R1+0x24c] ;  /* 0x00024c0001117983 */ /* 0x000ee40000300800 */
[----:B------:R0:W-:Y:S02]  /*69c40*/  STS.U16 [R23+0xd600], R0 ;  /* 0x00d6000017007388 */ /* 0x0001e40000000400 */
[----:B------:R-:W3:Y:S01]  /*69c50*/  LDL.LU R18, [R1+0x234] ;  /* 0x0002340001127983 */ /* 0x000ee20000300800 */
        /* <DEDUP_REMOVED lines=56> */
[----:B------:R-:W-:Y:S01]  /*69fe0*/  STS.U16 [R23+0x19e00], R22 ;  /* 0x019e001617007388 */ /* 0x000fe20000000400 */
[----:B------:R-:W-:Y:S01]  /*69ff0*/  STS.U16 [R23+0x1a600], R28 ;  /* 0x01a6001c17007388 */ /* 0x000fe20000000400 */
[----:B------:R-:W-:Y:S02]  /*6a000*/  STS.U16 [R23+0x1ae00], R14 ;  /* 0x01ae000e17007388 */ /* 0x000fe40000000400 */
[----:B------:R-:W-:Y:S02]  /*6a010*/  STS.U16 [R23+0x1b600], R15 ;  /* 0x01b6000f17007388 */ /* 0x000fe40000000400 */
[----:B------:R-:W-:Y:S01]  /*6a020*/  STS.U16 [R23+0x1be00], R19 ;  /* 0x01be001317007388 */ /* 0x000fe20000000400 */
[----:B------:R-:W-:Y:S01]  /*6a030*/  STS.U16 [R23+0x1c600], R16 ;  /* 0x01c6001017007388 */ /* 0x000fe20000000400 */
[----:B------:R-:W-:Y:S03]  /*6a040*/  STS.U16 [R23+0x1ce00], R20 ;  /* 0x01ce001417007388 */ /* 0x000fe60000000400 */
[----:B0-----:R-:W3:Y:S04]  /*6a050*/  LDL.LU R13, [R1+0x620] ;  /* 0x00062000010d7983 */ /* 0x001ee80000300800 */
[----:B--2---:R0:W-:Y:S01]  /*6a060*/  STS.U16 [R23+0x1d600], R0 ;  /* 0x01d6000017007388 */ /* 0x0041e20000000400 */
[----:B------:R-:W-:Y:S02]  /*6a070*/  STS.U16 [R23+0x1de00], R18 ;  /* 0x01de001217007388 */ /* 0x000fe40000000400 */
[----:B------:R1:W-:Y:S01]  /*6a080*/  STS.U16 [R23+0x1e600], R17 ;  /* 0x01e6001117007388 */ /* 0x0003e20000000400 */
[----:B0-----:R-:W2:Y:S01]  /*6a090*/  LDL.LU R0, [R1+0x60c] ;  /* 0x00060c0001007983 */ /* 0x001ea20000300800 */
[----:B-1----:R-:W2:Y:S02]  /*6a0a0*/  LDL.LU R17, [R1+0x5e4] ;  /* 0x0005e40001117983 */ /* 0x002ea40000300800 */
        /* <DEDUP_REMOVED lines=18> */
[----:B----4-:R-:W-:Y:S01]  /*6a1d0*/  IMAD.SHL.U32 R15, R2, 0x2, RZ ;  /* 0x00000002020f7824 */ /* 0x010fe200078e00ff */
[----:B------:R-:W4:Y:S01]  /*6a1e0*/  LDL.LU R20, [R1+0x388] ;  /* 0x0003880001147983 */ /* 0x000f220000300800 */
[----:B------:R-:W2:Y:S03]  /*6a1f0*/  LDL.LU R2, [R1+0x370] ;  /* 0x0003700001027983 */ /* 0x000ea60000300800 */
[----:B------:R0:W-:Y:S01]  /*6a200*/  STS.U16 [R23+0x1ee00], R21 ;  /* 0x01ee001517007388 */ /* 0x0001e20000000400 */
[----:B---3--:R1:W-:Y:S03]  /*6a210*/  STS.U16 [R23+0x1f600], R25 ;  /* 0x01f6001917007388 */ /* 0x0083e60000000400 */
[----:B0-----:R-:W3:Y:S01]  /*6a220*/  LDL.LU R21, [R1+0x5f8] ;  /* 0x0005f80001157983 */ /* 0x001ee20000300800 */
[----:B-1----:R-:W2:Y:S01]  /*6a230*/  LDL.LU R25, [R1+0x634] ;  /* 0x0006340001197983 */ /* 0x002ea20000300800 */
[----:B------:R-:W-:Y:S01]  /*6a240*/  LOP3.LUT R15, R15, 0x70, RZ, 0x3c, !PT ;  /* 0x000000700f0f7812 */ /* 0x000fe200078e3cff */
[----:B------:R0:W-:Y:S02]  /*6a250*/  STS.U16 [R23+0x1fe00], R29 ;  /* 0x01fe001d17007388 */ /* 0x0001e40000000400 */
[----:B0-----:R-:W4:Y:S04]  /*6a260*/  LDL.LU R23, [R1+0x6954] ;  /* 0x0069540001177983 */ /* 0x001f280000300800 */
[----:B--2---:R-:W-:Y:S01]  /*6a270*/  STS.U16 [R15+0x700], R25 ;  /* 0x000700190f007388 */ /* 0x004fe20000000400 */
[----:B------:R0:W-:Y:S02]  /*6a280*/  STS.U16 [R15+0xf00], R13 ;  /* 0x000f000d0f007388 */ /* 0x0001e40000000400 */
[----:B------:R1:W-:Y:S02]  /*6a290*/  STS.U16 [R15+0x1700], R0 ;  /* 0x001700000f007388 */ /* 0x0003e40000000400 */
[----:B---3--:R-:W-:Y:S01]  /*6a2a0*/  STS.U16 [R15+0x1f00], R21 ;  /* 0x001f00150f007388 */ /* 0x008fe20000000400 */
[----:B------:R-:W-:Y:S01]  /*6a2b0*/  STS.U16 [R15+0x2700], R17 ;  /* 0x002700110f007388 */ /* 0x000fe20000000400 */
[----:B------:R-:W-:Y:S03]  /*6a2c0*/  STS.U16 [R15+0x2f00], R18 ;  /* 0x002f00120f007388 */ /* 0x000fe60000000400 */
[----:B0-----:R-:W2:Y:S01]  /*6a2d0*/  LDL.LU R13, [R1+0x358] ;  /* 0x00035800010d7983 */ /* 0x001ea20000300800 */
[----:B-1----:R-:W3:Y:S02]  /*6a2e0*/  LDL.LU R0, [R1+0x340] ;  /* 0x0003400001007983 */ /* 0x002ee40000300800 */
        /* <DEDUP_REMOVED lines=12> */
[----:B------:R-:W-:Y:S02]  /*6a3b0*/  STS.U16 [R15+0x9700], R26 ;  /* 0x0097001a0f007388 */ /* 0x000fe40000000400 */
[----:B------:R-:W-:Y:S01]  /*6a3c0*/  STS.U16 [R15+0x9f00], R11 ;  /* 0x009f000b0f007388 */ /* 0x000fe20000000400 */
[----:B------:R-:W-:Y:S01]  /*6a3d0*/  STS.U16 [R15+0xa700], R12 ;  /* 0x00a7000c0f007388 */ /* 0x000fe20000000400 */
[----:B------:R4:W-:Y:S02]  /*6a3e0*/  STS.U16 [R15+0xaf00], R19 ;  /* 0x00af00130f007388 */ /* 0x0009e40000000400 */
[----:B------:R4:W-:Y:S01]  /*6a3f0*/  STS.U16 [R15+0xb700], R16 ;  /* 0x00b700100f007388 */ /* 0x0009e20000000400 */
[----:B0-----:R-:W3:Y:S01]  /*6a400*/  LDL.LU R22, [R1+0x328] ;  /* 0x0003280001167983 */ /* 0x001ee20000300800 */
[----:B-1----:R-:W3:Y:S02]  /*6a410*/  LDL.LU R28, [R1+0x300] ;  /* 0x00030000011c7983 */ /* 0x002ee40000300800 */
[----:B----4-:R-:W4:Y:S02]  /*6a420*/  LDL.LU R14, [R1+0x2e8] ;  /* 0x0002e800010e7983 */ /* 0x010f240000300800 */
[----:B------:R0:W-:Y:S01]  /*6a430*/  STS.U16 [R15+0xbf00], R20 ;  /* 0x00bf00140f007388 */ /* 0x0001e20000000400 */
[----:B------:R1:W-:Y:S04]  /*6a440*/  STS.U16 [R15+0xc700], R2 ;  /* 0x00c700020f007388 */ /* 0x0003e80000000400 */
[----:B------:R-:W4:Y:S01]  /*6a450*/  LDL.LU R19, [R1+0x2d0] ;  /* 0x0002d00001137983 */ /* 0x000f220000300800 */
[----:B------:R-:W4:Y:S03]  /*6a460*/  LDL.LU R16, [R1+0x2b8] ;  /* 0x0002b80001107983 */ /* 0x000f260000300800 */
[----:B0-----:R-:W4:Y:S01]  /*6a470*/  LDL.LU R20, [R1+0x2a0] ;  /* 0x0002a00001147983 */ /* 0x001f220000300800 */
[----:B-1----:R-:W4:Y:S03]  /*6a480*/  LDL.LU R2, [R1+0x288] ;  /* 0x0002880001027983 */ /* 0x002f260000300800 */
[----:B--2---:R-:W-:Y:S01]  /*6a490*/  STS.U16 [R15+0xcf00], R13 ;  /* 0x00cf000d0f007388 */ /* 0x004fe20000000400 */
[----:B---3--:R0:W-:Y:S03]  /*6a4a0*/  STS.U16 [R15+0xd700], R0 ;  /* 0x00d700000f007388 */ /* 0x0081e60000000400 */
[----:B0-----:R-:W2:Y:S01]  /*6a4b0*/  LDL.LU R0, [R1+0x248] ;  /* 0x0002480001007983 */ /* 0x001ea20000300800 */
[----:B------:R-:W3:Y:S02]  /*6a4c0*/  LDL.LU R29, [R1+0x230] ;  /* 0x00023000011d7983 */ /* 0x000ee40000300800 */
        /* <DEDUP_REMOVED lines=15> */
[----:B------:R-:W2:Y:S03]  /*6a5c0*/  LDL.LU R12, [R1+0x88] ;  /* 0x00008800010c7983 */ /* 0x000ea60000300800 */
[----:B------:R0:W-:Y:S01]  /*6a5d0*/  STS.U16 [R15+0xdf00], R22 ;  /* 0x00df00160f007388 */ /* 0x0001e20000000400 */
[----:B------:R-:W2:Y:S02]  /*6a5e0*/  LDL.LU R13, [R1+0x70] ;  /* 0x00007000010d7983 */ /* 0x000ea40000300800 */
[----:B------:R1:W-:Y:S02]  /*6a5f0*/  STS.U16 [R15+0xe700], R28 ;  /* 0x00e7001c0f007388 */ /* 0x0003e40000000400 */
[----:B----4-:R4:W-:Y:S01]  /*6a600*/  STS.U16 [R15+0xef00], R14 ;  /* 0x00ef000e0f007388 */ /* 0x0109e20000000400 */
[----:B------:R4:W-:Y:S01]  /*6a610*/  STS.U16 [R15+0xf700], R19 ;  /* 0x00f700130f007388 */ /* 0x0009e20000000400 */
[----:B------:R4:W-:Y:S02]  /*6a620*/  STS.U16 [R15+0xff00], R16 ;  /* 0x00ff00100f007388 */ /* 0x0009e40000000400 */
[----:B------:R4:W-:Y:S01]  /*6a630*/  STS.U16 [R15+0x10700], R20 ;  /* 0x010700140f007388 */ /* 0x0009e20000000400 */
[----:B0-----:R-:W2:Y:S01]  /*6a640*/  LDL.LU R22, [R1+0x30] ;  /* 0x0000300001167983 */ /* 0x001ea20000300800 */
[----:B-1----:R-:W2:Y:S02]  /*6a650*/  LDL.LU R28, [R1+0x18] ;  /* 0x00001800011c7983 */ /* 0x002ea40000300800 */
[----:B----4-:R-:W4:Y:S01]  /*6a660*/  LDL.LU R14, [R1+0xc] ;  /* 0x00000c00010e7983 */ /* 0x010f220000300800 */
[----:B------:R-:W2:Y:S01]  /*6a670*/  LDL.LU R19, [R1+0x6950] ;  /* 0x0069500001137983 */ /* 0x000ea20000300800 */
[----:B------:R-:W2:Y:S02]  /*6a680*/  LDL.LU R16, [R1+0x694c] ;  /* 0x00694c0001107983 */ /* 0x000ea40000300800 */
[----:B------:R-:W2:Y:S02]  /*6a690*/  LDL.LU R20, [R1+0x6948] ;  /* 0x0069480001147983 */ /* 0x000ea40000300800 */
[----:B------:R0:W-:Y:S02]  /*6a6a0*/  STS.U16 [R15+0x10f00], R2 ;  /* 0x010f00020f007388 */ /* 0x0001e40000000400 */
[----:B0-----:R-:W2:Y:S04]  /*6a6b0*/  LDL.LU R2, [R1+0x6944] ;  /* 0x0069440001027983 */ /* 0x001ea80000300800 */
[----:B--2---:R0:W-:Y:S01]  /*6a6c0*/  STS.U16 [R15+0x11700], R2 ;  /* 0x011700020f007388 */ /* 0x0041e20000000400 */
[----:B------:R1:W-:Y:S03]  /*6a6d0*/  STS.U16 [R15+0x11f00], R0 ;  /* 0x011f00000f007388 */ /* 0x0003e60000000400 */
[----:B0-----:R-:W2:Y:S01]  /*6a6e0*/  LDL.LU R2, [R1+0x688] ;  /* 0x0006880001027983 */ /* 0x001ea20000300800 */
[----:B-1----:R-:W2:Y:S02]  /*6a6f0*/  LDL.LU R0, [R1+0x6940] ;  /* 0x0069400001007983 */ /* 0x002ea40000300800 */
[----:B---3--:R0:W-:Y:S02]  /*6a700*/  STS.U16 [R15+0x12700], R29 ;  /* 0x0127001d0f007388 */ /* 0x0081e40000000400 */
        /* <DEDUP_REMOVED lines=13> */
[----:B0-----:R-:W3:Y:S04]  /*6a7e0*/  LDL R29, [R1+0xe00] ;  /* 0x000e0000011d7983 */ /* 0x001ee80000100800 */
[----:B--2---:R0:W-:Y:S04]  /*6a7f0*/  STS.U16 [R15+0x19700], R0 ;  /* 0x019700000f007388 */ /* 0x0041e80000000400 */
[----:B0-----:R-:W2:Y:S01]  /*6a800*/  LDL R0, [R1+0xe04] ;  /* 0x000e040001007983 */ /* 0x001ea20000100800 */
[----:B------:R-:W-:Y:S02]  /*6a810*/  STS.U16 [R15+0x19f00], R26 ;  /* 0x019f001a0f007388 */ /* 0x000fe40000000400 */
[----:B------:R-:W-:Y:S02]  /*6a820*/  STS.U16 [R15+0x1a700], R11 ;  /* 0x01a7000b0f007388 */ /* 0x000fe40000000400 */
[----:B------:R-:W-:Y:S01]  /*6a830*/  STS.U16 [R15+0x1af00], R12 ;  /* 0x01af000c0f007388 */ /* 0x000fe20000000400 */
[----:B------:R-:W-:Y:S01]  /*6a840*/  STS.U16 [R15+0x1b700], R13 ;  /* 0x01b7000d0f007388 */ /* 0x000fe20000000400 */
[----:B------:R-:W-:Y:S02]  /*6a850*/  STS.U16 [R15+0x1bf00], R22 ;  /* 0x01bf00160f007388 */ /* 0x000fe40000000400 */
[----:B------:R-:W-:Y:S02]  /*6a860*/  STS.U16 [R15+0x1c700], R28 ;  /* 0x01c7001c0f007388 */ /* 0x000fe40000000400 */
[----:B----4-:R-:W-:Y:S01]  /*6a870*/  STS.U16 [R15+0x1cf00], R14 ;  /* 0x01cf000e0f007388 */ /* 0x010fe20000000400 */
[----:B------:R-:W-:Y:S01]  /*6a880*/  STS.U16 [R15+0x1d700], R20 ;  /* 0x01d700140f007388 */ /* 0x000fe20000000400 */
[----:B------:R-:W-:Y:S02]  /*6a890*/  STS.U16 [R15+0x1df00], R16 ;  /* 0x01df00100f007388 */ /* 0x000fe40000000400 */
[----:B------:R-:W-:Y:S02]  /*6a8a0*/  STS.U16 [R15+0x1e700], R19 ;  /* 0x01e700130f007388 */ /* 0x000fe40000000400 */
[----:B------:R-:W-:Y:S01]  /*6a8b0*/  STS.U16 [R15+0x1ef00], R23 ;  /* 0x01ef00170f007388 */ /* 0x000fe20000000400 */
[----:B------:R-:W-:Y:S01]  /*6a8c0*/  STS.U16 [R15+0x1f700], R27 ;  /* 0x01f7001b0f007388 */ /* 0x000fe20000000400 */
[----:B------:R-:W-:Y:S02]  /*6a8d0*/  STS.U16 [R15+0x1ff00], R2 ;  /* 0x01ff00020f007388 */ /* 0x000fe40000000400 */
[----:B------:R-:W-:Y:S06]  /*6a8e0*/  BAR.SYNC.DEFER_BLOCKING 0x0 ;  /* 0x0000000000007b1d */ /* 0x000fec0000010000 */
[----:B---3--:R-:W-:Y:S04]  /*6a8f0*/  LDSM.16.MT88.4 R16, [R29+0x20000] ;  /* 0x020000001d10783b */ /* 0x008fe80000004200 */
[----:B--2---:R-:W0:Y:S04]  /*6a900*/  LDSM.16.M88.4 R4, [R0] ;  /* 0x000000000004783b */ /* 0x004e280000000200 */
[----:B------:R-:W1:Y:S04]  /*6a910*/  LDSM.16.M88.4 R20, [R0+0x2000] ;  /* 0x002000000014783b */ /* 0x000e680000000200 */
[----:B------:R-:W2:Y:S04]  /*6a920*/  LDSM.16.M88.4 R12, [R0+0x4000] ;  /* 0x00400000000c783b */ /* 0x000ea80000000200 */
[----:B------:R-:W-:Y:S04]  /*6a930*/  LDSM.16.M88.4 R24, [R0+0xa000] ;  /* 0x00a000000018783b */ /* 0x000fe80000000200 */
[----:B0-----:R-:W-:Y:S01]  /*6a940*/  STL.64 [R1+0x60], R4 ;  /* 0x0000600401007387 */ /* 0x001fe20000100a00 */
[----:B------:R-:W-:Y:S02]  /*6a950*/  STL.64 [R1+0x68], R6 ;  /* 0x0000680601007387 */ /* 0x000fe40000100a00 */
[----:B-1----:R-:W-:Y:S02]  /*6a960*/  STL.64 [R1+0x50], R20 ;  /* 0x0000501401007387 */ /* 0x002fe40000100a00 */
[----:B------:R-:W-:-:S02]  /*6a970*/  IMAD.MOV.U32 R9, RZ, RZ, R4 ;  /* 0x000000ffff097224 */ /* 0x000fc400078e0004 */
[----:B------:R-:W-:Y:S01]  /*6a980*/  IMAD.MOV.U32 R8, RZ, RZ, R5 ;  /* 0x000000ffff087224 */ /* 0x000fe200078e0005 */
[----:B------:R-:W-:Y:S04]  /*6a990*/  STL.64 [R1+0x58], R22 ;  /* 0x0000581601007387 */ /* 0x000fe80000100a00 */
[----:B------:R-:W0:Y:S01]  /*6a9a0*/  LDSM.16.M88.4 R4, [R0+0x6000] ;  /* 0x006000000004783b */ /* 0x000e220000000200 */
[----:B--2---:R-:W-:Y:S02]  /*6a9b0*/  STL.64 [R1+0x40], R12 ;  /* 0x0000400c01007387 */ /* 0x004fe40000100a00 */
[----:B------:R-:W-:Y:S02]  /*6a9c0*/  STL.64 [R1+0x48], R14 ;  /* 0x0000480e01007387 */ /* 0x000fe40000100a00 */
[----:B------:R-:W1:Y:S04]  /*6a9d0*/  LDSM.16.M88.4 R12, [R0+0x8000] ;  /* 0x00800000000c783b */ /* 0x000e680000000200 */
[----:B0-----:R0:W-:Y:S01]  /*6a9e0*/  STL.64 [R1+0x30], R4 ;  /* 0x0000300401007387 */ /* 0x0011e20000100a00 */
[----:B------:R2:W-:Y:S02]  /*6a9f0*/  STL.64 [R1+0x38], R6 ;  /* 0x0000380601007387 */ /* 0x0005e40000100a00 */
[----:B------:R-:W-:Y:S01]  /*6aa00*/  IMAD.MOV.U32 R20, RZ, RZ, R4 ;  /* 0x000000ffff147224 */ /* 0x000fe200078e0004 */
[----:B-1----:R-:W-:Y:S04]  /*6aa10*/  STL.64 [R1+0x20], R12 ;  /* 0x0000200c01007387 */ /* 0x002fe80000100a00 */
[----:B------:R-:W-:Y:S01]  /*6aa20*/  STL.64 [R1+0x28], R14 ;  /* 0x0000280e01007387 */ /* 0x000fe20000100a00 */
[----:B0-----:R-:W-:-:S02]  /*6aa30*/  IMAD.MOV.U32 R4, RZ, RZ, R12 ;  /* 0x000000ffff047224 */ /* 0x001fc400078e000c */
[----:B--2---:R-:W-:Y:S02]  /*6aa40*/  IMAD.MOV.U32 R7, RZ, RZ, R5 ;  /* 0x000000ffff077224 */ /* 0x004fe400078e0005 */
[----:B------:R-:W-:Y:S02]  /*6aa50*/  IMAD.MOV.U32 R5, RZ, RZ, R13 ;  /* 0x000000ffff057224 */ /* 0x000fe400078e000d */
[----:B------:R-:W0:Y:S04]  /*6aa60*/  LDSM.16.M88.4 R12, [R0+0xc000] ;  /* 0x00c00000000c783b */ /* 0x000e280000000200 */
[----:B0-----:R-:W-:Y:S01]  /*6aa70*/  STL.64 [R1], R12 ;  /* 0x0000000c01007387 */ /* 0x001fe20000100a00 */
[----:B------:R-:W-:Y:S02]  /*6aa80*/  STL.64 [R1+0x8], R14 ;  /* 0x0000080e01007387 */ /* 0x000fe40000100a00 */
[----:B------:R-:W0:Y:S02]  /*6aa90*/  LDSM.16.M88.4 R12, [R0+0xe000] ;  /* 0x00e00000000c783b */ /* 0x000e240000000200 */
[----:B0-----:R-:W-:Y:S02]  /*6aaa0*/  STL.64 [R1+0xc0], R12 ;  /* 0x0000c00c01007387 */ /* 0x001fe40000100a00 */
[----:B------:R-:W-:-:S02]  /*6aab0*/  IMAD.MOV.U32 R10, RZ, RZ, R12 ;  /* 0x000000ffff0a7224 */ /* 0x000fc400078e000c */
[----:B------:R-:W-:Y:S02]  /*6aac0*/  STL.64 [R1+0xc8], R14 ;  /* 0x0000c80e01007387 */ /* 0x000fe40000100a00 */
[----:B------:R-:W-:Y:S02]  /*6aad0*/  IMAD.MOV.U32 R2, RZ, RZ, R13 ;  /* 0x000000ffff027224 */ /* 0x000fe400078e000d */
[----:B------:R-:W0:Y:S04]  /*6aae0*/  LDSM.16.M88.4 R12, [R0+0x10000] ;  /* 0x01000000000c783b */ /* 0x000e280000000200 */
[----:B0-----:R-:W-:Y:S01]  /*6aaf0*/  STL.64 [R1+0xb0], R12 ;  /* 0x0000b00c01007387 */ /* 0x001fe20000100a00 */
[----:B------:R-:W-:Y:S02]  /*6ab00*/  STL.64 [R1+0xb8], R14 ;  /* 0x0000b80e01007387 */ /* 0x000fe40000100a00 */
[----:B------:R-:W-:Y:S02]  /*6ab10*/  STL.64 [R1+0x10], R24 ;  /* 0x0000101801007387 */ /* 0x000fe40000100a00 */
[----:B------:R-:W-:Y:S01]  /*6ab20*/  STL.64 [R1+0x18], R26 ;  /* 0x0000181a01007387 */ /* 0x000fe20000100a00 */
[----:B------:R-:W-:Y:S02]  /*6ab30*/  STL.64 [R1+0x6920], R24 ;  /* 0x0069201801007387 */ /* 0x000fe40000100a00 */
[----:B------:R-:W0:Y:S04]  /*6ab40*/  LDSM.16.M88.4 R24, [R0+0x12000] ;  /* 0x012000000018783b */ /* 0x000e280000000200 */
[----:B------:R-:W-:-:S02]  /*6ab50*/  IMAD.MOV.U32 R28, RZ, RZ, R14 ;  /* 0x000000ffff1c7224 */ /* 0x000fc400078e000e */
[----:B------:R-:W-:Y:S02]  /*6ab60*/  IMAD.MOV.U32 R3, RZ, RZ, R15 ;  /* 0x000000ffff037224 */ /* 0x000fe400078e000f */
[----:B------:R-:W1:Y:S04]  /*6ab70*/  LDSM.16.M88.4 R12, [R0+0x14000] ;  /* 0x01400000000c783b */ /* 0x000e680000000200 */
[----:B------:R2:W-:Y:S01]  /*6ab80*/  STL [R1+0x5a5c], R3 ;  /* 0x005a5c0301007387 */ /* 0x0005e20000100800 */
[----:B------:R-:W-:Y:S03]  /*6ab90*/  STL [R1+0x5a58], R28 ;  /* 0x005a581c01007387 */ /* 0x000fe60000100800 */
[----:B0-----:R-:W-:Y:S01]  /*6aba0*/  STL.64 [R1+0xa0], R24 ;  /* 0x0000a01801007387 */ /* 0x001fe20000100a00 */
[----:B------:R-:W-:Y:S02]  /*6abb0*/  STL.64 [R1+0xa8], R26 ;  /* 0x0000a81a01007387 */ /* 0x000fe40000100a00 */
[----:B------:R-:W0:Y:S04]  /*6abc0*/  LDSM.16.M88.4 R24, [R0+0x16000] ;  /* 0x016000000018783b */ /* 0x000e280000000200 */
[----:B-1----:R-:W-:Y:S01]  /*6abd0*/  IMAD.MOV.U32 R6, RZ, RZ, R13 ;  /* 0x000000ffff067224 */ /* 0x002fe200078e000d */
[----:B------:R-:W-:Y:S01]  /*6abe0*/  STL.64 [R1+0x90], R12 ;  /* 0x0000900c01007387 */ /* 0x000fe20000100a00 */
[----:B------:R-:W-:Y:S02]  /*6abf0*/  STL.64 [R1+0x98], R14 ;  /* 0x0000980e01007387 */ /* 0x000fe40000100a00 */
[----:B--2---:R-:W-:-:S02]  /*6ac00*/  IMAD.MOV.U32 R3, RZ, RZ, R12 ;  /* 0x000000ffff037224 */ /* 0x004fc400078e000c */
[----:B------:R-:W1:Y:S04]  /*6ac10*/  LDSM.16.M88.4 R12, [R0+0x18000] ;  /* 0x01800000000c783b */ /* 0x000e680000000200 */
[----:B0-----:R0:W-:Y:S01]  /*6ac20*/  STL.64 [R1+0x80], R24 ;  /* 0x0000801801007387 */ /* 0x0011e20000100a00 */
[----:B------:R2:W-:Y:S03]  /*6ac30*/  STL.64 [R1+0x88], R26 ;  /* 0x0000881a01007387 */ /* 0x0005e60000100a00 */
[----:B0-----:R-:W3:Y:S01]  /*6ac40*/  LDL.64 R24, [R1+0x50] ;  /* 0x0000500001187983 */ /* 0x001ee20000100a00 */
[----:B-1----:R-:W-:Y:S02]  /*6ac50*/  STL.64 [R1+0x70], R12 ;  /* 0x0000700c01007387 */ /* 0x002fe40000100a00 */
[----:B------:R-:W-:Y:S02]  /*6ac60*/  STL.64 [R1+0x78], R14 ;  /* 0x0000780e01007387 */ /* 0x000fe40000100a00 */
[----:B------:R-:W0:Y:S01]  /*6ac70*/  LDSM.16.M88.4 R12, [R0+0x1a000] ;  /* 0x01a00000000c783b */ /* 0x000e220000000200 */
[----:B--2---:R-:W-:-:S03]  /*6ac80*/  IMAD.MOV.U32 R27, RZ, RZ, R10 ;  /* 0x000000ffff1b7224 */ /* 0x004fc600078e000a */
[----:B0-----:R-:W-:Y:S01]  /*6ac90*/  STL.64 [R1+0x68d0], R14 ;  /* 0x0068d00e01007387 */ /* 0x001fe20000100a00 */
[----:B------:R0:W-:Y:S02]  /*6aca0*/  STL.64 [R1+0x68c8], R12 ;  /* 0x0068c80c01007387 */ /* 0x0001e40000100a00 */
[----:B0-----:R-:W-:Y:S02]  /*6acb0*/  IMAD.MOV.U32 R12, RZ, RZ, R9 ;  /* 0x000000ffff0c7224 */ /* 0x001fe400078e0009 */
[----:B------:R-:W-:Y:S02]  /*6acc0*/  IMAD.MOV.U32 R13, RZ, RZ, R8 ;  /* 0x000000ffff0d7224 */ /* 0x000fe400078e0008 */
[----:B------:R-:W0:Y:S04]  /*6acd0*/  LDSM.16.M88.4 R8, [R0+0x1c000] ;  /* 0x01c000000008783b */ /* 0x000e280000000200 */
[----:B0-----:R-:W-:Y:S01]  /*6ace0*/  STL [R1+0x5a0c], R10 ;  /* 0x005a0c0a01007387 */ /* 0x001fe20000100800 */
[----:B------:R-:W-:Y:S02]  /*6acf0*/  STL [R1+0x5a08], R11 ;  /* 0x005a080b01007387 */ /* 0x000fe40000100800 */
[----:B------:R0:W-:Y:S02]  /*6ad00*/  STL.64 [R1+0x68c0], R8 ;  /* 0x0068c00801007387 */ /* 0x0001e40000100a00 */
[----:B0-----:R-:W2:Y:S01]  /*6ad10*/  LDL.64 R8, [R1] ;  /* 0x0000000001087983 */ /* 0x001ea20000100a00 */
[----:B------:R-:W-:-:S02]  /*6ad20*/  IMAD.MOV.U32 R11, RZ, RZ, R3 ;  /* 0x000000ffff0b7224 */ /* 0x000fc400078e0003 */
[----:B------:R-:W-:Y:S02]  /*6ad30*/  IMAD.MOV.U32 R10, RZ, RZ, R6 ;  /* 0x000000ffff0a7224 */ /* 0x000fe400078e0006 */
[----:B------:R-:W-:Y:S02]  /*6ad40*/  IMAD.MOV.U32 R3, RZ, RZ, R5 ;  /* 0x000000ffff037224 */ /* 0x000fe400078e0005 */
[----:B------:R-:W-:Y:S01]  /*6ad50*/  IMAD.MOV.U32 R28, RZ, RZ, R4 ;  /* 0x000000ffff1c7224 */ /* 0x000fe200078e0004 */
[----:B--2---:R0:W-:Y:S02]  /*6ad60*/  STL.64 [R1+0x6928], R8 ;  /* 0x0069280801007387 */ /* 0x0041e40000100a00 */
[----:B0-----:R-:W-:Y:S02]  /*6ad70*/  IMAD.MOV.U32 R9, RZ, RZ, R7 ;  /* 0x000000ffff097224 */ /* 0x001fe400078e0007 */
[----:B------:R-:W0:Y:S04]  /*6ad80*/  LDSM.16.M88.4 R4, [R0+0x1e000] ;  /* 0x01e000000004783b */ /* 0x000e280000000200 */
[----:B0-----:R-:W-:Y:S01]  /*6ad90*/  STL [R1+0x5a60], R6 ;  /* 0x005a600601007387 */ /* 0x001fe20000100800 */
[----:B------:R-:W-:Y:S02]  /*6ada0*/  STL [R1+0x59c8], R7 ;  /* 0x0059c80701007387 */ /* 0x000fe40000100800 */
[----:B------:R0:W-:Y:S02]  /*6adb0*/  STL.64 [R1+0x68e8], R4 ;  /* 0x0068e80401007387 */ /* 0x0001e40000100a00 */
[----:B0-----:R-:W2:Y:S01]  /*6adc0*/  LDL.64 R4, [R1+0xa0] ;  /* 0x0000a00001047983 */ /* 0x001ea20000100a00 */
[----:B------:R-:W-:-:S02]  /*6add0*/  IMAD.MOV.U32 R8, RZ, RZ, R20 ;  /* 0x000000ffff087224 */ /* 0x000fc400078e0014 */
[----:B------:R-:W0:Y:S01]  /*6ade0*/  LDSM.16.MT88.4 R20, [R29+0x20080] ;  /* 0x020080001d14783b */ /* 0x000e220000004200 */
[----:B--2---:R1:W-:Y:S04]  /*6adf0*/  STL.64 [R1+0x68f0], R4 ;  /* 0x0068f00401007387 */ /* 0x0043e80000100a00 */
[----:B-1----:R-:W2:Y:S04]  /*6ae00*/  LDL.64 R4, [R1+0xb0] ;  /* 0x0000b00001047983 */ /* 0x002ea80000100a00 */
[----:B--2---:R1:W-:Y:S04]  /*6ae10*/  STL.64 [R1+0x6908], R4 ;  /* 0x0069080401007387 */ /* 0x0043e80000100a00 */
[----:B-1----:R-:W2:Y:S01]  /*6ae20*/  LDL.LU.64 R4, [R1+0x1320] ;  /* 0x0013200001047983 */ /* 0x002ea20000300a00 */
[----:B------:R-:W2:Y:S02]  /*6ae30*/  LDL.LU.64 R6, [R1+0x1328] ;  /* 0x0013280001067983 */ /* 0x000ea40000300a00 */
[----:B------:R-:W-:Y:S02]  /*6ae40*/  STL [R1+0x3c00], R0 ;  /* 0x003c000001007387 */ /* 0x000fe40000100800 */
[----:B0-----:R-:W-:Y:S01]  /*6ae50*/  STL.64 [R1+0x68b8], R22 ;  /* 0x0068b81601007387 */ /* 0x001fe20000100a00 */
[----:B------:R0:W-:Y:S04]  /*6ae60*/  STL.64 [R1+0x68b0], R20 ;  /* 0x0068b01401007387 */ /* 0x0001e80000100a00 */
[----:B0-----:R-:W4:Y:S01]  /*6ae70*/  LDL.LU.64 R20, [R1+0x12f0] ;  /* 0x0012f00001147983 */ /* 0x001f220000300a00 */
[----:B------:R-:W4:Y:S02]  /*6ae80*/  LDL.LU.64 R22, [R1+0x12f8] ;  /* 0x0012f80001167983 */ /* 0x000f240000300a00 */
[----:B---3--:R-:W-:Y:S01]  /*6ae90*/  IMAD.MOV.U32 R0, RZ, RZ, R25 ;  /* 0x000000ffff007224 */ /* 0x008fe200078e0019 */
[C---:B--2---:R-:W-:Y:S08]  /*6aea0*/  HMMA.16816.F32 R12, R16.reuse, R12, R4 ;  /* 0x0000000c100c723c */ /* 0x044ff00000001804 */
[----:B----4-:R-:W-:Y:S01]  /*6aeb0*/  HMMA.16816.F32 R20, R16, R24, R20 ;  /* 0x000000181014723c */ /* 0x010fe20000001814 */
[----:B------:R-:W-:-:S02]  /*6aec0*/  IMAD.MOV.U32 R4, RZ, RZ, R27 ;  /* 0x000000ffff047224 */ /* 0x000fc400078e001b */
[----:B------:R-:W-:Y:S11]  /*6aed0*/  IMAD.MOV.U32 R5, RZ, RZ, R2 ;  /* 0x000000ffff057224 */ /* 0x000ff600078e0002 */
[----:B------:R-:W-:Y:S01]  /*6aee0*/  @!UPT UIADD3 URZ, URZ, URZ, URZ ;  /* 0x0000003f3f3ff290 */ /* 0x000fe2000fffe03f */
[----:B------:R0:W-:Y:S01]  /*6aef0*/  STL.64 [R1+0x3c0], R12 ;  /* 0x0003c00c01007387 */ /* 0x0001e20000100a00 */
[----:B------:R1:W-:Y:S02]  /*6af00*/  STL.64 [R1+0x3c8], R14 ;  /* 0x0003c80e01007387 */ /* 0x0003e40000100a00 */
[----:B------:R-:W-:Y:S01]  /*6af10*/  IMAD.MOV.U32 R2, RZ, RZ, R24 ;  /* 0x000000ffff027224 */ /* 0x000fe200078e0018 */
[----:B0-----:R-:W2:Y:S01]  /*6af20*/  LDL.LU.64 R12, [R1+0x12c0] ;  /* 0x0012c000010c7983 */ /* 0x001ea20000300a00 */
[----:B-1----:R-:W2:Y:S02]  /*6af30*/  LDL.LU.64 R14, [R1+0x12c8] ;  /* 0x0012c800010e7983 */ /* 0x002ea40000300a00 */
[----:B------:R0:W-:Y:S02]  /*6af40*/  STL.64 [R1+0x6918], R4 ;  /* 0x0069180401007387 */ /* 0x0001e40000100a00 */
[----:B0-----:R-:W2:Y:S01]  /*6af50*/  LDL.64 R4, [R1+0x40] ;  /* 0x0000400001047983 */ /* 0x001ea20000100a00 */
[----:B------:R0:W-:Y:S02]  /*6af60*/  STL.64 [R1+0x3b0], R20 ;  /* 0x0003b01401007387 */ /* 0x0001e40000100a00 */
[----:B------:R-:W-:Y:S02]  /*6af70*/  STL.64 [R1+0x3b8], R22 ;  /* 0x0003b81601007387 */ /* 0x000fe40000100a00 */
[----:B------:R-:W3:Y:S01]  /*6af80*/  LDL.LU.64 R24, [R1+0x10d0] ;  /* 0x0010d00001187983 */ /* 0x000ee20000300a00 */
[----:B------:R-:W4:Y:S01]  /*6af90*/  LDL.LU.64 R26, [R1+0x10d8] ;  /* 0x0010d800011a7983 */ /* 0x000f220000300a00 */
[----:B0-----:R-:W-:-:S02]  /*6afa0*/  IMAD.MOV.U32 R20, RZ, RZ, R11 ;  /* 0x000000ffff147224 */ /* 0x001fc400078e000b */
[----:B------:R-:W-:Y:S01]  /*6afb0*/  IMAD.MOV.U32 R21, RZ, RZ, R10 ;  /* 0x000000ffff157224 */ /* 0x000fe200078e000a */
[----:B----4-:R-:W-:Y:S01]  /*6afc0*/  STL.64 [R1+0x6938], R26 ;  /* 0x0069381a01007387 */ /* 0x010fe20000100a00 */
[----:B---3--:R0:W-:Y:S03]  /*6afd0*/  STL.64 [R1+0x6930], R24 ;  /* 0x0069301801007387 */ /* 0x0081e60000100a00 */
[----:B0-----:R-:W3:Y:S01]  /*6afe0*/  LDL.LU.64 R24, [R1+0x12b0] ;  /* 0x0012b00001187983 */ /* 0x001ee20000300a00 */
[----:B------:R-:W3:Y:S01]  /*6aff0*/  LDL.LU.64 R26, [R1+0x12b8] ;  /* 0x0012b800011a7983 */ /* 0x000ee20000300a00 */
[C---:B--2---:R-:W-:Y:S01]  /*6b000*/  HMMA.16816.F32 R12, R16.reuse, R4, R12 ;  /* 0x00000004100c723c */ /* 0x044fe2000000180c */
[----:B------:R0:W-:Y:S02]  /*6b010*/  STL.64 [R1+0x68e0], R20 ;  /* 0x0068e01401007387 */ /* 0x0001e40000100a00 */
[----:B0-----:R-:W2:Y:S01]  /*6b020*/  LDL.LU.64 R20, [R1+0x1010] ;  /* 0x0010100001147983 */ /* 0x001ea20000300a00 */
[----:B------:R-:W2:Y:S11]  /*6b030*/  LDL.LU.64 R22, [R1+0x1018] ;  /* 0x0010180001167983 */ /* 0x000eb60000300a00 */
[----:B------:R-:W-:Y:S08]  /*6b040*/  @!UPT UIADD3 URZ, URZ, URZ, URZ ;  /* 0x0000003f3f3ff290 */ /* 0x000ff0000fffe03f */
[----:B------:R-:W-:Y:S01]  /*6b050*/  STL.64 [R1+0x3a0], R12 ;  /* 0x0003a00c01007387 */ /* 0x000fe20000100a00 */
[----:B------:R0:W-:Y:S02]  /*6b060*/  STL.64 [R1+0x3a8], R14 ;  /* 0x0003a80e01007387 */ /* 0x0001e40000100a00 */
[----:B0-----:R-:W-:Y:S02]  /*6b070*/  IMAD.MOV.U32 R15, RZ, RZ, R4 ;  /* 0x000000ffff0f7224 */ /* 0x001fe400078e0004 */
[----:B------:R-:W-:Y:S02]  /*6b080*/  IMAD.MOV.U32 R14, RZ, RZ, R5 ;  /* 0x000000ffff0e7224 */ /* 0x000fe400078e0005 */
[----:B------:R-:W4:Y:S01]  /*6b090*/  LDL.LU.64 R4, [R1+0x10a0] ;  /* 0x0010a00001047983 */ /* 0x000f220000300a00 */
[----:B------:R-:W4:Y:S02]  /*6b0a0*/  LDL.LU.64 R6, [R1+0x10a8] ;  /* 0x0010a80001067983 */ /* 0x000f240000300a00 */
[----:B------:R-:W-:Y:S01]  /*6b0b0*/  STL.64 [R1+0x6910], R14 ;  /* 0x0069100e01007387 */ /* 0x000fe20000100a00 */
[----:B---3--:R-:W-:Y:S01]  /*6b0c0*/  HMMA.16816.F32 R8, R16, R8, R24 ;  /* 0x000000081008723c */ /* 0x008fe20000001818 */
[----:B------:R-:W3:Y:S01]  /*6b0d0*/  LDL.LU.64 R26, [R1+0x6938] ;  /* 0x00693800011a7983 */ /* 0x000ee20000300a00 */
[----:B------:R-:W3:Y:S02]  /*6b0e0*/  LDL.LU.64 R24, [R1+0x6930] ;  /* 0x0069300001187983 */ /* 0x000ee40000300a00 */
[----:B------:R-:W-:-:S02]  /*6b0f0*/  IMAD.MOV.U32 R12, RZ, RZ, R28 ;  /* 0x000000ffff0c7224 */ /* 0x000fc400078e001c */
[----:B------:R-:W-:Y:S11]  /*6b100*/  IMAD.MOV.U32 R13, RZ, RZ, R3 ;  /* 0x000000ffff0d7224 */ /* 0x000ff600078e0003 */
[----:B------:R-:W-:Y:S06]  /*6b110*/  @!UPT UIADD3 URZ, URZ, URZ, URZ ;  /* 0x0000003f3f3ff290 */ /* 0x000fec000fffe03f */
[----:B------:R0:W-:Y:S01]  /*6b120*/  STL.64 [R1+0x390], R8 ;  /* 0x0003900801007387 */ /* 0x0001e20000100a00 */
[----:B------:R-:W-:Y:S03]  /*6b130*/  STL.64 [R1+0x398], R10 ;  /* 0x0003980a01007387 */ /* 0x000fe60000100a00 */
[----:B0-----:R-:W4:Y:S01]  /*6b140*/  LDL.LU.64 R8, [R1+0x6928] ;  /* 0x0069280001087983 */ /* 0x001f220000300a00 */
[C---:B---3--:R-:W-:Y:S03]  /*6b150*/  HMMA.16816.F32 R12, R16.reuse, R12, R24 ;  /* 0x0000000c100c723c */ /* 0x048fe60000001818 */
[----:B------:R-:W2:Y:S11]  /*6b160*/  LDL.LU.64 R24, [R1+0x6920] ;  /* 0x0069200001187983 */ /* 0x000eb60000300a00 */
[----:B------:R-:W-:Y:S09]  /*6b170*/  @!UPT UIADD3 URZ, URZ, URZ, URZ ;  /* 0x0000003f3f3ff290 */ /* 0x000ff2000fffe03f */
[----:B------:R0:W-:Y:S01]  /*6b180*/  STL.64 [R1+0x380], R12 ;  /* 0x0003800c01007387 */ /* 0x0001e20000100a00 */
[----:B------:R1:W-:Y:S03]  /*6b190*/  STL.64 [R1+0x388], R14 ;  /* 0x0003880e01007387 */ /* 0x0003e60000100a00 */
[----:B0-----:R-:W3:Y:S01]  /*6b1a0*/  LDL.LU.64 R12, [R1+0x1070] ;  /* 0x00107000010c7983 */ /* 0x001ee20000300a00 */
[----:B-1----:R-:W3:Y:S01]  /*6b1b0*/  LDL.LU.64 R14, [R1+0x1078] ;  /* 0x00107800010e7983 */ /* 0x002ee20000300a00 */
[C---:B--2---:R-:W-:Y:S02]  /*6b1c0*/  HMMA.16816.F32 R20, R16.reuse, R24, R20 ;  /* 0x000000181014723c */ /* 0x044fe40000001814 */
[----:B------:R-:W0:Y:S11]  /*6b1d0*/  LDSM.16.MT88.4 R24, [R29+0x20100] ;  /* 0x020100001d18783b */ /* 0x000e360000004200 */
[----:B------:R-:W-:Y:S10]  /*6b1e0*/  @!UPT UIADD3 URZ, URZ, URZ, URZ ;  /* 0x0000003f3f3ff290 */ /* 0x000ff4000fffe03f */
[----:B------:R1:W-:Y:S01]  /*6b1f0*/  STL.64 [R1+0x370], R20 ;  /* 0x0003701401007387 */ /* 0x0003e20000100a00 */
[----:B------:R2:W-:Y:S03]  /*6b200*/  STL.64 [R1+0x378], R22 ;  /* 0x0003781601007387 */ /* 0x0005e60000100a00 */
[----:B-1----:R-:W3:Y:S01]  /*6b210*/  LDL.LU.64 R20, [R1+0xf50] ;  /* 0x000f500001147983 */ /* 0x002ee20000300a00 */
[----:B--2---:R-:W2:Y:S01]  /*6b220*/  LDL.LU.64 R22, [R1+0xf58] ;  /* 0x000f580001167983 */ /* 0x004ea20000300a00 */
[----:B----4-:R-:W-:Y:S02]  /*6b230*/  HMMA.16816.F32 R4, R16, R8, R4 ;  /* 0x000000081004723c */ /* 0x010fe40000001804 */
[----:B--2---:R-:W-:Y:S01]  /*6b240*/  STL.64 [R1+0x6900], R22 ;  /* 0x0069001601007387 */ /* 0x004fe20000100a00 */
[----:B---3--:R1:W-:Y:S03]  /*6b250*/  STL.64 [R1+0x68f8], R20 ;  /* 0x0068f81401007387 */ /* 0x0083e60000100a00 */
[----:B-1----:R-:W2:Y:S01]  /*6b260*/  LDL.LU.64 R20, [R1+0xf90] ;  /* 0x000f900001147983 */ /* 0x002ea20000300a00 */
[----:B------:R-:W2:Y:S02]  /*6b270*/  LDL.LU.64 R22, [R1+0xf98] ;  /* 0x000f980001167983 */ /* 0x000ea40000300a00 */
[----:B------:R-:W-:Y:S02]  /*6b280*/  STL [R1+0x6838], R29 ;  /* 0x0068381d01007387 */ /* 0x000fe40000100800 */
[----:B0-----:R-:W-:Y:S01]  /*6b290*/  STL.64 [R1+0x67a8], R26 ;  /* 0x0067a81a01007387 */ /* 0x001fe20000100a00 */
[----:B------:R0:W-:Y:S04]  /*6b2a0*/  STL.64 [R1+0x67a0], R24 ;  /* 0x0067a01801007387 */ /* 0x0001e80000100a00 */
[----:B0-----:R-:W3:Y:S07]  /*6b2b0*/  LDL.64 R24, [R1+0x80] ;  /* 0x0000800001187983 */ /* 0x001eee0000100a00 */
[----:B------:R0:W-:Y:S02]  /*6b2c0*/  STL.64 [R1+0x750], R4 ;  /* 0x0007500401007387 */ /* 0x0001e40000100a00 */
[----:B------:R1:W-:Y:S01]  /*6b2d0*/  STL.64 [R1+0x758], R6 ;  /* 0x0007580601007387 */ /* 0x0003e20000100a00 */
[----:B0-----:R-:W1:Y:S01]  /*6b2e0*/  LDL.LU.64 R4, [R1+0x6918] ;  /* 0x0069180001047983 */ /* 0x001e620000300a00 */
[----:B------:R-:W-:-:S02]  /*6b2f0*/  IMAD.MOV.U32 R26, RZ, RZ, R9 ;  /* 0x000000ffff1a7224 */ /* 0x000fc400078e0009 */
[----:B------:R-:W-:Y:S02]  /*6b300*/  IMAD.MOV.U32 R27, RZ, RZ, R8 ;  /* 0x000000ffff1b7224 */ /* 0x000fe400078e0008 */
[----:B------:R-:W3:Y:S01]  /*6b310*/  LDL.LU.64 R8, [R1+0xf00] ;  /* 0x000f000001087983 */ /* 0x000ee20000300a00 */
[----:B------:R-:W3:Y:S02]  /*6b320*/  LDL.LU.64 R10, [R1+0xf08] ;  /* 0x000f0800010a7983 */ /* 0x000ee40000300a00 */
[----:B------:R-:W-:Y:S02]  /*6b330*/  STL [R1+0x6840], R26 ;  /* 0x0068401a01007387 */ /* 0x000fe40000100800 */
[----:B------:R-:W-:Y:S01]  /*6b340*/  STL [R1+0x683c], R27 ;  /* 0x00683c1b01007387 */ /* 0x000fe20000100800 */
[C---:B-1----:R-:W-:Y:S01]  /*6b350*/  HMMA.16816.F32 R4, R16.reuse, R4, R12 ;  /* 0x000000041004723c */ /* 0x042fe2000000180c */
[----:B------:R-:W4:Y:S11]  /*6b360*/  LDL.LU.64 R14, [R1+0x6910] ;  /* 0x00691000010e7983 */ /* 0x000f360000300a00 */
[----:B------:R-:W-:Y:S11]  /*6b370*/  @!UPT UIADD3 URZ, URZ, URZ, URZ ;  /* 0x0000003f3f3ff290 */ /* 0x000ff6000fffe03f */
[----:B------:R0:W-:Y:S01]  /*6b380*/  STL.64 [R1+0x740], R4 ;  /* 0x0007400401007387 */ /* 0x0001e20000100a00 */
[----:B------:R-:W-:Y:S03]  /*6b390*/  STL.64 [R1+0x748], R6 ;  /* 0x0007480601007387 */ /* 0x000fe60000100a00 */
[----:B0-----:R-:W2:Y:S01]  /*6b3a0*/  LDL.LU.64 R4, [R1+0x6908] ;  /* 0x0069080001047983 */ /* 0x001ea20000300a00 */
[----:B------:R-:W3:Y:S01]  /*6b3b0*/  LDL.64 R12, [R1+0x70] ;  /* 0x00007000010c7983 */ /* 0x000ee20000100a00 */
[C---:B--2---:R-:W-:Y:S01]  /*6b3c0*/  HMMA.16816.F32 R20, R16.reuse, R4, R20 ;  /* 0x000000041014723c */ /* 0x044fe20000001814 */
[----:B------:R-:W-:Y:S11]  /*6b3d0*/  IMAD.MOV.U32 R29, RZ, RZ, R4 ;  /* 0x000000ffff1d7224 */ /* 0x000ff600078e0004 */
[----:B------:R-:W-:Y:S11]  /*6b3e0*/  @!UPT UIADD3 URZ, URZ, URZ, URZ ;  /* 0x0000003f3f3ff290 */ /* 0x000ff6000fffe03f */
[----:B------:R-:W-:Y:S01]  /*6b3f0*/  STL.64 [R1+0x730], R20 ;  /* 0x0007301401007387 */ /* 0x000fe20000100a00 */
[----:B------:R0:W-:Y:S03]  /*6b400*/  STL.64 [R1+0x738], R22 ;  /* 0x0007381601007387 */ /* 0x0001e60000100a00 */
[----:B0-----:R-:W2:Y:S01]  /*6b410*/  LDL.LU.64 R22, [R1+0x6900] ;  /* 0x0069000001167983 */ /* 0x001ea20000300a00 */
[----:B------:R-:W2:Y:S02]  /*6b420*/  LDL.LU.64 R20, [R1+0x68f8] ;  /* 0x0068f80001147983 */ /* 0x000ea40000300a00 */
[----:B------:R-:W2:Y:S02]  /*6b430*/  LDL.LU.64 R4, [R1+0x68f0] ;  /* 0x0068f00001047983 */ /* 0x000ea40000300a00 */
[----:B--2---:R-:W-:Y:S01]  /*6b440*/  HMMA.16816.F32 R20, R16, R4, R20 ;  /* 0x000000041014723c */ /* 0x004fe20000001814 */
[----:B------:R-:W-:-:S02]  /*6b450*/  IMAD.MOV.U32 R26, RZ, RZ, R4 ;  /* 0x000000ffff1a7224 */ /* 0x000fc400078e0004 */
[----:B------:R-:W-:Y:S02]  /*6b460*/  IMAD.MOV.U32 R27, RZ, RZ, R5 ;  /* 0x000000ffff1b7224 */ /* 0x000fe400078e0005 */
[----:B------:R-:W2:Y:S11]  /*6b470*/  LDL.LU.64 R4, [R1+0x68e8] ;  /* 0x0068e80001047983 */ /* 0x000eb60000300a00 */
[----:B------:R-:W-:Y:S08]  /*6b480*/  @!UPT UIADD3 URZ, URZ, URZ, URZ ;  /* 0x0000003f3f3ff290 */ /* 0x000ff0000fffe03f */
[----:B------:R-:W-:Y:S01]  /*6b490*/  IMAD.MOV.U32 R6, RZ, RZ, R21 ;  /* 0x000000ffff067224 */ /* 0x000fe200078e0015 */
[----:B------:R0:W-:Y:S04]  /*6b4a0*/  STL [R1+0x720], R20 ;  /* 0x0007201401007387 */ /* 0x0001e80000100800 */
[----:B0-----:R-:W4:Y:S01]  /*6b4b0*/  LDL.LU.64 R20, [R1+0x68e0] ;  /* 0x0068e00001147983 */ /* 0x001f220000300a00 */
[----:B------:R-:W-:Y:S03]  /*6b4c0*/  STL [R1+0x5bd0], R6 ;  /* 0x005bd00601007387 */ /* 0x000fe60000100800 */
[----:B--2---:R0:W-:Y:S04]  /*6b4d0*/  STL.64 [R1+0x68d8], R4 ;  /* 0x0068d80401007387 */ /* 0x0041e80000100a00 */
[----:B0-----:R-:W4:Y:S01]  /*6b4e0*/  LDL.LU.64 R4, [R1+0xf40] ;  /* 0x000f400001047983 */ /* 0x001f220000300a00 */
[----:B------:R-:W4:Y:S02]  /*6b4f0*/  LDL.LU.64 R6, [R1+0xf48] ;  /* 0x000f480001067983 */ /* 0x000f240000300a00 */
[----:B------:R-:W-:-:S02]  /*6b500*/  IMAD.MOV.U32 R3, RZ, RZ, R22 ;  /* 0x000000ffff037224 */ /* 0x000fc400078e0016 */
[----:B------:R-:W-:Y:S01]  /*6b510*/  IMAD.MOV.U32 R28, RZ, RZ, R23 ;  /* 0x000000ffff1c7224 */ /* 0x000fe200078e0017 */
[C---:B---3--:R-:W-:Y:S04]  /*6b520*/  HMMA.16816.F32 R8, R16.reuse, R24, R8 ;  /* 0x000000181008723c */ /* 0x048fe80000001808 */
[----:B------:R-:W-:Y:S01]  /*6b530*/  STL [R1+0x5b94], R28 ;  /* 0x005b941c01007387 */ /* 0x000fe20000100800 */
[----:B------:R-:W-:Y:S03]  /*6b540*/  STL [R1+0x5b90], R3 ;  /* 0x005b900301007387 */ /* 0x000fe60000100800 */
[C---:B----4-:R-:W-:Y:S01]  /*6b550*/  HMMA.16816.F32 R20, R16.reuse, R20, R4 ;  /* 0x000000141014723c */ /* 0x050fe20000001804 */
[----:B------:R-:W2:Y:S11]  /*6b560*/  LDL.LU.64 R4, [R1+0xed0] ;  /* 0x000ed00001047983 */ /* 0x000eb60000300a00 */
[----:B------:R-:W-:Y:S11]  /*6b570*/  @!UPT UIADD3 URZ, URZ, URZ, URZ ;  /* 0x0000003f3f3ff290 */ /* 0x000ff6000fffe03f */
[----:B------:R-:W-:Y:S01]  /*6b580*/  STL.64 [R1+0x710], R20 ;  /* 0x0007101401007387 */ /* 0x000fe20000100a00 */
[----:B------:R-:W-:Y:S02]  /*6b590*/  STL.64 [R1+0x718], R22 ;  /* 0x0007181601007387 */ /* 0x000fe40000100a00 */
[----:B------:R-:W2:Y:S02]  /*6b5a0*/  LDL.LU.64 R6, [R1+0xed8] ;  /* 0x000ed80001067983 */ /* 0x000ea40000300a00 */
[----:B------:R0:W-:Y:S01]  /*6b5b0*/  STL.64 [R1+0x700], R8 ;  /* 0x0007000801007387 */ /* 0x0001e20000100a00 */
[----:B------:R1:W-:Y:S04]  /*6b5c0*/  STL.64 [R1+0x708], R10 ;  /* 0x0007080a01007387 */ /* 0x0003e80000100a00 */
[----:B0-----:R-:W3:Y:S01]  /*6b5d0*/  LDL.LU.64 R8, [R1+0xeb0] ;  /* 0x000eb00001087983 */ /* 0x001ee20000300a00 */
[----:B-1----:R-:W3:Y:S02]  /*6b5e0*/  LDL.LU.64 R10, [R1+0xeb8] ;  /* 0x000eb800010a7983 */ /* 0x002ee40000300a00 */
[----:B------:R-:W4:Y:S02]  /*6b5f0*/  LDL.LU.64 R20, [R1+0xe80] ;  /* 0x000e800001147983 */ /* 0x000f240000300a00 */
[----:B------:R-:W4:Y:S01]  /*6b600*/  LDL.LU.64 R22, [R1+0xe88] ;  /* 0x000e880001167983 */ /* 0x000f220000300a00 */
[----:B------:R0:W-:Y:S01]  /*6b610*/  STL.64 [R1+0x67e8], R24 ;  /* 0x0067e81801007387 */ /* 0x0001e20000100a00 */
[----:B------:R-:W-:Y:S03]  /*6b620*/  STL.64 [R1+0x6848], R26 ;  /* 0x0068481a01007387 */ /* 0x000fe60000100a00 */
[----:B0-----:R-:W2:Y:S04]  /*6b630*/  LDL.64 R24, [R1+0x20] ;  /* 0x0000200001187983 */ /* 0x001ea80000100a00 */
[----:B--2---:R0:W-:Y:S04]  /*6b640*/  STL.64 [R1+0x6858], R24 ;  /* 0x0068581801007387 */ /* 0x0041e80000100a00 */
[----:B0-----:R-:W2:Y:S04]  /*6b650*/  LDL R24, [R1+0x30] ;  /* 0x0000300001187983 */ /* 0x001ea80000100800 */
[----:B------:R-:W2:Y:S01]  /*6b660*/  LDL R25, [R1+0x34] ;  /* 0x0000340001197983 */ /* 0x000ea20000100800 */
[----:B------:R-:W-:Y:S01]  /*6b670*/  HMMA.16816.F32 R4, R16, R12, R4 ;  /* 0x0000000c1004723c */ /* 0x000fe20000001804 */
[----:B------:R-:W-:-:S02]  /*6b680*/  IMAD.MOV.U32 R28, RZ, RZ, R13 ;  /* 0x000000ffff1c7224 */ /* 0x000fc400078e000d */
[----:B--2---:R0:W-:Y:S02]  /*6b690*/  STL.64 [R1+0x6870], R24 ;  /* 0x0068701801007387 */ /* 0x0041e40000100a00 */
[----:B0-----:R-:W-:Y:S02]  /*6b6a0*/  IMAD.MOV.U32 R24, RZ, RZ, R15 ;  /* 0x000000ffff187224 */ /* 0x001fe400078e000f */
[----:B------:R-:W-:-:S05]  /*6b6b0*/  IMAD.MOV.U32 R25, RZ, RZ, R14 ;  /* 0x000000ffff197224 */ /* 0x000fca00078e000e */
[----:B------:R0:W-:Y:S02]  /*6b6c0*/  STL.64 [R1+0x6888], R24 ;  /* 0x0068881801007387 */ /* 0x0001e40000100a00 */
[----:B0-----:R-:W-:Y:S02]  /*6b6d0*/  IMAD.MOV.U32 R24, RZ, RZ, R2 ;  /* 0x000000ffff187224 */ /* 0x001fe400078e0002 */
[----:B------:R-:W-:-:S05]  /*6b6e0*/  IMAD.MOV.U32 R25, RZ, RZ, R0 ;  /* 0x000000ffff197224 */ /* 0x000fca00078e0000 */
[----:B------:R0:W-:Y:S04]  /*6b6f0*/  STL.64 [R1+0x6898], R24 ;  /* 0x0068981801007387 */ /* 0x0001e80000100a00 */
[----:B0-----:R-:W2:Y:S01]  /*6b700*/  LDL.64 R24, [R1+0x60] ;  /* 0x0000600001187983 */ /* 0x001ea20000100a00 */
[----:B------:R0:W-:Y:S02]  /*6b710*/  STL.64 [R1+0x6f0], R4 ;  /* 0x0006f00401007387 */ /* 0x0001e40000100a00 */
[----:B------:R-:W-:Y:S01]  /*6b720*/  STL.64 [R1+0x6f8], R6 ;  /* 0x0006f80601007387 */ /* 0x000fe20000100a00 */
[----:B0-----:R-:W2:Y:S01]  /*6b730*/  LDL.LU.64 R4, [R1+0x68d8] ;  /* 0x0068d80001047983 */ /* 0x001ea20000300a00 */
[----:B------:R-:W2:Y:S02]  /*6b740*/  LDL.LU.64 R14, [R1+0x68d0] ;  /* 0x0068d000010e7983 */ /* 0x000ea40000300a00 */
[----:B------:R-:W3:Y:S02]  /*6b750*/  LDL.LU.64 R12, [R1+0x68c8] ;  /* 0x0068c800010c7983 */ /* 0x000ee40000300a00 */
[C---:B---3--:R-:W-:Y:S11]  /*6b760*/  HMMA.16816.F32 R8, R16.reuse, R12, R8 ;  /* 0x0000000c1008723c */ /* 0x048ff60000001808 */
[----:B------:R-:W-:Y:S11]  /*6b770*/  @!UPT UIADD3 URZ, URZ, URZ, URZ ;  /* 0x0000003f3f3ff290 */ /* 0x000ff6000fffe03f */
[----:B------:R-:W-:Y:S01]  /*6b780*/  @!UPT UIADD3 URZ, URZ, URZ, URZ ;  /* 0x0000003f3f3ff290 */ /* 0x000fe2000fffe03f */
[----:B------:R0:W-:Y:S01]  /*6b790*/  STL.64 [R1+0x6e0], R8 ;  /* 0x0006e00801007387 */ /* 0x0001e20000100a00 */
[----:B------:R-:W-:Y:S03]  /*6b7a0*/  STL.64 [R1+0x6e8], R10 ;  /* 0x0006e80a01007387 */ /* 0x000fe60000100a00 */
[----:B0-----:R-:W4:Y:S01]  /*6b7b0*/  LDL.LU.64 R8, [R1+0x68c0] ;  /* 0x0068c00001087983 */ /* 0x001f220000300a00 */
[----:B--2---:R-:W-:Y:S02]  /*6b7c0*/  STL.64 [R1+0x67d0], R14 ;  /* 0x0067d00e01007387 */ /* 0x004fe40000100a00 */
[----:B------:R0:W-:Y:S02]  /*6b7d0*/  STL.64 [R1+0x67c8], R12 ;  /* 0x0067c80c01007387 */ /* 0x0001e40000100a00 */
[----:B0-----:R-:W2:Y:S04]  /*6b7e0*/  LDL.64 R12, [R1+0x10] ;  /* 0x00001000010c7983 */ /* 0x001ea80000100a00 */
[----:B--2---:R4:W-:Y:S02]  /*6b7f0*/  STL.64 [R1+0x6850], R12 ;  /* 0x0068500c01007387 */ /* 0x0049e40000100a00 */
[C---:B----4-:R-:W-:Y:S02]  /*6b800*/  HMMA.16816.F32 R12, R16.reuse, R8, R20 ;  /* 0x00000008100c723c */ /* 0x050fe40000001814 */
[----:B------:R-:W2:Y:S01]  /*6b810*/  LDL.LU.64 R20, [R1+0xe40] ;  /* 0x000e400001147983 */ /* 0x000ea20000300a00 */
[----:B------:R-:W2:Y:S11]  /*6b820*/  LDL.LU.64 R22, [R1+0xe48] ;  /* 0x000e480001167983 */ /* 0x000eb60000300a00 */
[----:B------:R-:W-:Y:S09]  /*6b830*/  @!UPT UIADD3 URZ, URZ, URZ, URZ ;  /* 0x0000003f3f3ff290 */ /* 0x000ff2000fffe03f */
[----:B------:R-:W-:Y:S01]  /*6b840*/  STL.64 [R1+0x6d0], R12 ;  /* 0x0006d00c01007387 */ /* 0x000fe20000100a00 */
[----:B------:R-:W-:Y:S02]  /*6b850*/  STL.64 [R1+0x6d8], R14 ;  /* 0x0006d80e01007387 */ /* 0x000fe40000100a00 */
[----:B------:R0:W-:Y:S02]  /*6b860*/  STL.64 [R1+0x6890], R8 ;  /* 0x0068900801007387 */ /* 0x0001e40000100a00 */
[----:B0-----:R-:W3:Y:S01]  /*6b870*/  LDL.LU.64 R8, [R1+0xf20] ;  /* 0x000f200001087983 */ /* 0x001ee20000300a00 */
[----:B------:R-:W4:Y:S03]  /*6b880*/  LDL.LU.64 R10, [R1+0xf28] ;  /* 0x000f2800010a7983 */ /* 0x000f260000300a00 */
[----:B----4-:R-:W-:Y:S01]  /*6b890*/  STL.64 [R1+0x68a8], R10 ;  /* 0x0068a80a01007387 */ /* 0x010fe20000100a00 */
[----:B---3--:R0:W-:Y:S03]  /*6b8a0*/  STL.64 [R1+0x68a0], R8 ;  /* 0x0068a00801007387 */ /* 0x0081e60000100a00 */
[----:B0-----:R-:W3:Y:S01]  /*6b8b0*/  LDL.LU.64 R8, [R1+0xf30] ;  /* 0x000f300001087983 */ /* 0x001ee20000300a00 */
[----:B------:R-:W3:Y:S02]  /*6b8c0*/  LDL.LU.64 R10, [R1+0xf38] ;  /* 0x000f3800010a7983 */ /* 0x000ee40000300a00 */
[----:B------:R-:W4:Y:S02]  /*6b8d0*/  LDL.LU.64 R12, [R1+0xe30] ;  /* 0x000e3000010c7983 */ /* 0x000f240000300a00 */
[----:B------:R-:W2:Y:S02]  /*6b8e0*/  LDL.LU.64 R14, [R1+0xe38] ;  /* 0x000e3800010e7983 */ /* 0x000ea40000300a00 */
[----:B--2---:R-:W-:Y:S01]  /*6b8f0*/  STL.64 [R1+0x6868], R14 ;  /* 0x0068680e01007387 */ /* 0x004fe20000100a00 */
[----:B----4-:R0:W-:Y:S03]  /*6b900*/  STL.64 [R1+0x6860], R12 ;  /* 0x0068600c01007387 */ /* 0x0101e60000100a00 */
[----:B0-----:R-:W2:Y:S01]  /*6b910*/  LDL.LU.64 R12, [R1+0xef0] ;  /* 0x000ef000010c7983 */ /* 0x001ea20000300a00 */
[----:B------:R-:W4:Y:S01]  /*6b920*/  LDL.LU.64 R14, [R1+0xef8] ;  /* 0x000ef800010e7983 */ /* 0x000f220000300a00 */
[----:B------:R-:W-:Y:S02]  /*6b930*/  HMMA.16816.F32 R16, R16, R4, R20 ;  /* 0x000000041010723c */ /* 0x000fe40000001814 */
[----:B----4-:R-:W-:Y:S01]  /*6b940*/  STL.64 [R1+0x6880], R14 ;  /* 0x0068800e01007387 */ /* 0x010fe20000100a00 */
[----:B--2---:R0:W-:Y:S03]  /*6b950*/  STL.64 [R1+0x6878], R12 ;  /* 0x0068780c01007387 */ /* 0x0041e60000100a00 */
[----:B0-----:R-:W2:Y:S01]  /*6b960*/  LDL.LU.64 R12, [R1+0xf10] ;  /* 0x000f1000010c7983 */ /* 0x001ea20000300a00 */
[----:B------:R-:W2:Y:S02]  /*6b970*/  LDL.LU.64 R14, [R1+0xf18] ;  /* 0x000f1800010e7983 */ /* 0x000ea40000300a00 */
[----:B------:R-:W3:Y:S02]  /*6b980*/  LDL.LU.64 R22, [R1+0x68b8] ;  /* 0x0068b80001167983 */ /* 0x000ee40000300a00 */
[----:B------:R-:W3:Y:S11]  /*6b990*/  LDL.LU.64 R20, [R1+0x68b0] ;  /* 0x0068b00001147983 */ /* 0x000ef60000300a00 */
[----:B------:R-:W-:Y:S01]  /*6b9a0*/  @!UPT UIADD3 URZ, URZ, URZ, URZ ;  /* 0x0000003f3f3ff290 */ /* 0x000fe2000fffe03f */
[----:B------:R0:W-:Y:S01]  /*6b9b0*/  STL.64 [R1+0x360], R16 ;  /* 0x0003601001007387 */ /* 0x0001e20000100a00 */
[----:B------:R1:W-:Y:S02]  /*6b9c0*/  STL.64 [R1+0x368], R18 ;  /* 0x0003681201007387 */ /* 0x0003e40000100a00 */
[----:B------:R-:W-:Y:S02]  /*6b9d0*/  IMAD.MOV.U32 R6, RZ, RZ, R24 ;  /* 0x000000ffff067224 */ /* 0x000fe400078e0018 */
[----:B------:R-:W-:Y:S01]  /*6b9e0*/  IMAD.MOV.U32 R3, RZ, RZ, R25 ;  /* 0x000000ffff037224 */ /* 0x000fe200078e0019 */
[----:B0-----:R-:W4:Y:S01]  /*6b9f0*/  LDL.LU.64 R16, [R1+0xcd0] ;  /* 0x000cd00001107983 */ /* 0x001f220000300a00 */
[----:B-1----:R-:W4:Y:S01]  /*6ba00*/  LDL.LU.64 R18, [R1+0xcd8] ;  /* 0x000cd80001127983 */ /* 0x002f220000300a00 */
[C---:B---3--:R-:W-:Y:S11]  /*6ba10*/  HMMA.16816.F32 R8, R20.reuse, R24, R8 ;  /* 0x000000181408723c */ /* 0x048ff60000001808 */
[----:B------:R-:W-:Y:S11]  /*6ba20*/  @!UPT UIADD3 URZ, URZ, URZ, URZ ;  /* 0x0000003f3f3ff290 */ /* 0x000ff6000fffe03f */
[----:B------:R-:W-:Y:S01]  /*6ba30*/  @!UPT UIADD3 URZ, URZ, URZ, URZ ;  /* 0x0000003f3f3ff290 */ /* 0x000fe2000fffe03f */
[----:B------:R-:W-:Y:S01]  /*6ba40*/  STL.64 [R1+0x2e0], R8 ;  /* 0x0002e00801007387 */ /* 0x000fe20000100a00 */
[----:B------:R0:W-:Y:S03]  /*6ba50*/  STL.64 [R1+0x2e8], R10 ;  /* 0x0002e80a01007387 */ /* 0x0001e60000100a00 */
[----:B0-----:R-:W3:Y:S01]  /*6ba60*/  LDL.LU.64 R10, [R1+0x68a8] ;  /* 0x0068a800010a7983 */ /* 0x001ee20000300a00 */
[----:B------:R-:W3:Y:S02]  /*6ba70*/  LDL.LU.64 R8, [R1+0x68a0] ;  /* 0x0068a00001087983 */ /* 0x000ee40000300a00 */
[----:B------:R-:W3:Y:S02]  /*6ba80*/  LDL.LU.64 R24, [R1+0x6898] ;  /* 0x0068980001187983 */ /* 0x000ee40000300a00 */
[----:B---3--:R-:W-:Y:S01]  /*6ba90*/  HMMA.16816.F32 R24, R20, R24, R8 ;  /* 0x000000181418723c */ /* 0x008fe20000001808 */
[----:B------:R-:W3:Y:S11]  /*6baa0*/  LDL.LU.64 R8, [R1+0x6890] ;  /* 0x0068900001087983 */ /* 0x000ef60000300a00 */
[----:B------:R-:W-:Y:S11]  /*6bab0*/  @!UPT UIADD3 URZ, URZ, URZ, URZ ;  /* 0x0000003f3f3ff290 */ /* 0x000ff6000fffe03f */
[----:B------:R0:W-:Y:S04]  /*6bac0*/  STL.64 [R1+0x2d0], R24 ;  /* 0x0002d01801007387 */ /* 0x0001e80000100a00 */
[----:B0-----:R-:W2:Y:S01]  /*6bad0*/  LDL.LU.64 R24, [R1+0x6888] ;  /* 0x0068880001187983 */ /* 0x001ea20000300a00 */
[----:B------:R-:W-:Y:S02]  /*6bae0*/  IMAD.MOV.U32 R10, RZ, RZ, R26 ;  /* 0x000000ffff0a7224 */ /* 0x000fe400078e001a */
[----:B------:R-:W-:-:S05]  /*6baf0*/  IMAD.MOV.U32 R11, RZ, RZ, R27 ;  /* 0x000000ffff0b7224 */ /* 0x000fca00078e001b */
[----:B------:R-:W-:Y:S01]  /*6bb00*/  STL [R1+0x5bf8], R11 ;  /* 0x005bf80b01007387 */ /* 0x000fe20000100800 */
[----:B------:R-:W-:Y:S01]  /*6bb10*/  STL [R1+0x5bf4], R10 ;  /* 0x005bf40a01007387 */ /* 0x000fe20000100800 */
[C---:B--2---:R-:W-:Y:S02]  /*6bb20*/  HMMA.16816.F32 R24, R20.reuse, R24, R12 ;  /* 0x000000181418723c */ /* 0x044fe4000000180c */
[----:B------:R-:W2:Y:S01]  /*6bb30*/  LDL.LU.64 R14, [R1+0x6880] ;  /* 0x00688000010e7983 */ /* 0x000ea20000300a00 */
[----:B------:R-:W2:Y:S11]  /*6bb40*/  LDL.LU.64 R12, [R1+0x6878] ;  /* 0x00687800010c7983 */ /* 0x000eb60000300a00 */
[----:B------:R-:W-:Y:S09]  /*6bb50*/  @!UPT UIADD3 URZ, URZ, URZ, URZ ;  /* 0x0000003f3f3ff290 */ /* 0x000ff2000fffe03f */
[----:B------:R0:W-:Y:S01]  /*6bb60*/  STL.64 [R1+0x2c0], R24 ;  /* 0x0002c01801007387 */ /* 0x0001e20000100a00 */
[----:B------:R2:W-:Y:S03]  /*6bb70*/  STL.64 [R1+0x2c8], R26 ;  /* 0x0002c81a01007387 */ /* 0x0005e60000100a00 */
[----:B0-----:R-:W2:Y:S02]  /*6bb80*/  LDL.LU.64 R24, [R1+0x6870] ;  /* 0x0068700001187983 */ /* 0x001ea40000300a00 */
[C---:B--2---:R-:W-:Y:S02]  /*6bb90*/  HMMA.16816.F32 R24, R20.reuse, R24, R12 ;  /* 0x000000181418723c */ /* 0x044fe4000000180c */
[----:B------:R-:W2:Y:S01]  /*6bba0*/  LDL.LU.64 R14, [R1+0x6868] ;  /* 0x00686800010e7983 */ /* 0x000ea20000300a00 */
[----:B------:R-:W2:Y:S11]  /*6bbb0*/  LDL.LU.64 R12, [R1+0x6860] ;  /* 0x00686000010c7983 */ /* 0x000eb60000300a00 */
[----:B------:R-:W-:Y:S09]  /*6bbc0*/  @!UPT UIADD3 URZ, URZ, URZ, URZ ;  /* 0x0000003f3f3ff290 */ /* 0x000ff2000fffe03f */
[----:B------:R0:W-:Y:S01]  /*6bbd0*/  STL [R1+0x2b4], R25 ;  /* 0x0002b41901007387 */ /* 0x0001e20000100800 */
[----:B------:R-:W-:Y:S02]  /*6bbe0*/  STL.64 [R1+0x2b8], R26 ;  /* 0x0002b81a01007387 */ /* 0x000fe40000100a00 */
[----:B------:R-:W-:Y:S02]  /*6bbf0*/  IMAD.MOV.U32 R7, RZ, RZ, R24 ;  /* 0x000000ffff077224 */ /* 0x000fe400078e0018 */
[----:B0-----:R-:W2:Y:S03]  /*6bc00*/  LDL.LU.64 R24, [R1+0x6858] ;  /* 0x0068580001187983 */ /* 0x001ea60000300a00 */
[----:B------:R-:W-:Y:S02]  /*6bc10*/  STL [R1+0x5bd4], R7 ;  /* 0x005bd40701007387 */ /* 0x000fe40000100800 */
[----:B------:R-:W-:Y:S01]  /*6bc20*/  STL.64 [R1+0x67f0], R4 ;  /* 0x0067f00401007387 */ /* 0x000fe20000100a00 */
[C---:B--2---:R-:W-:Y:S11]  /*6bc30*/  HMMA.16816.F32 R12, R20.reuse, R24, R12 ;  /* 0x00000018140c723c */ /* 0x044ff6000000180c */
[----:B------:R-:W-:Y:S11]  /*6bc40*/  @!UPT UIADD3 URZ, URZ, URZ, URZ ;  /* 0x0000003f3f3ff290 */ /* 0x000ff6000fffe03f */
[----:B------:R-:W-:Y:S01]  /*6bc50*/  @!UPT UIADD3 URZ, URZ, URZ, URZ ;  /* 0x0000003f3f3ff290 */ /* 0x000fe2000fffe03f */
[----:B------:R0:W-:Y:S01]  /*6bc60*/  STL.64 [R1+0x2a0], R12 ;  /* 0x0002a00c01007387 */ /* 0x0001e20000100a00 */
[----:B------:R-:W-:Y:S03]  /*6bc70*/  STL.64 [R1+0x2a8], R14 ;  /* 0x0002a80e01007387 */ /* 0x000fe60000100a00 */
[----:B0-----:R-:W4:Y:S01]  /*6bc80*/  LDL.LU.64 R12, [R1+0x6850] ;  /* 0x00685000010c7983 */ /* 0x001f220000300a00 */
[----:B------:R-:W2:Y:S02]  /*6bc90*/  LDL.LU.64 R26, [R1+0x6848] ;  /* 0x00684800011a7983 */ /* 0x000ea40000300a00 */
[----:B------:R-:W-:Y:S02]  /*6bca0*/  IMAD.MOV.U32 R2, RZ, RZ, R24 ;  /* 0x000000ffff027224 */ /* 0x000fe400078e0018 */
[----:B------:R-:W-:Y:S01]  /*6bcb0*/  IMAD.MOV.U32 R0, RZ, RZ, R25 ;  /* 0x000000ffff007224 */ /* 0x000fe200078e0019 */
[----:B----4-:R-:W-:Y:S11]  /*6bcc0*/  HMMA.16816.F32 R16, R20, R12, R16 ;  /* 0x0000000c1410723c */ /* 0x010ff60000001810 */
[----:B------:R-:W-:Y:S11]  /*6bcd0*/  @!UPT UIADD3 URZ, URZ, URZ, URZ ;  /* 0x0000003f3f3ff290 */ /* 0x000ff6000fffe03f */
[----:B------:R-:W-:Y:S01]  /*6bce0*/  @!UPT UIADD3 URZ, URZ, URZ, URZ ;  /* 0x0000003f3f3ff290 */ /* 0x000fe2000fffe03f */
[----:B------:R-:W-:Y:S01]  /*6bcf0*/  STL.64 [R1+0x290], R16 ;  /* 0x0002901001007387 */ /* 0x000fe20000100a00 */
[----:B------:R-:W-:Y:S02]  /*6bd00*/  STL.64 [R1+0x298], R18 ;  /* 0x0002981201007387 */ /* 0x000fe40000100a00 */
[----:B------:R-:W4:Y:S02]  /*6bd10*/  LDL.64 R24, [R1+0x90] ;  /* 0x0000900001187983 */ /* 0x000f240000100a00 */
[----:B------:R-:W-:Y:S01]  /*6bd20*/  IMAD.MOV.U32 R11, RZ, RZ, R12 ;  /* 0x000000ffff0b7224 */ /* 0x000fe200078e000c */
[----:B----4-:R2:W-:Y:S02]  /*6bd30*/  STL.64 [R1+0x67f8], R24 ;  /* 0x0067f81801007387 */ /* 0x0105e40000100a00 */
[----:B--2---:R-:W-:Y:S02]  /*6bd40*/  IMAD.MOV.U32 R24, RZ, RZ, R26 ;  /* 0x000000ffff187224 */ /* 0x004fe400078e001a */
[----:B------:R-:W-:Y:S01]  /*6bd50*/  IMAD.MOV.U32 R25, RZ, RZ, R27 ;  /* 0x000000ffff197224 */ /* 0x000fe200078e001b */
[----:B------:R-:W2:Y:S01]  /*6bd60*/  LDL.LU R26, [R1+0x6840] ;  /* 0x00684000011a7983 */ /* 0x000ea20000300800 */
[----:B------:R-:W4:Y:S03]  /*6bd70*/  LDL.LU R27, [R1+0x683c] ;  /* 0x00683c00011b7983 */ /* 0x000f260000300800 */
[----:B------:R0:W-:Y:S01]  /*6bd80*/  STL.64 [R1+0x6808], R24 ;  /* 0x0068081801007387 */ /* 0x0001e20000100a00 */
[----:B------:R-:W2:Y:S02]  /*6bd90*/  LDL R12, [R1+0x70] ;  /* 0x00007000010c7983 */ /* 0x000ea40000100800 */
[----:B0-----:R-:W-:-:S02]  /*6bda0*/  IMAD.MOV.U32 R24, RZ, RZ, R29 ;  /* 0x000000ffff187224 */ /* 0x001fc400078e001d */
[----:B------:R-:W2:Y:S01]  /*6bdb0*/  LDL.LU R29, [R1+0x6838] ;  /* 0x00683800011d7983 */ /* 0x000ea20000300800 */
[----:B------:R-:W3:Y:S02]  /*6bdc0*/  LDL R25, [R1+0xb4] ;  /* 0x0000b40001197983 */ /* 0x000ee40000100800 */
[----:B------:R-:W-:Y:S02]  /*6bdd0*/  IMAD.MOV.U32 R10, RZ, RZ, R13 ;  /* 0x000000ffff0a7224 */ /* 0x000fe400078e000d */
[----:B------:R-:W-:Y:S01]  /*6bde0*/  IMAD.MOV.U32 R13, RZ, RZ, R28 ;  /* 0x000000ffff0d7224 */ /* 0x000fe200078e001c */
[----:B--2---:R-:W0:Y:S04]  /*6bdf0*/  LDSM.16.MT88.4 R16, [R29+0x20180] ;  /* 0x020180001d10783b */ /* 0x004e280000004200 */
[----:B---3--:R1:W-:Y:S04]  /*6be00*/  STL.64 [R1+0x6820], R24 ;  /* 0x0068201801007387 */ /* 0x0083e80000100a00 */
[----:B-1----:R-:W2:Y:S01]  /*6be10*/  LDL.64 R24, [R1+0xc0] ;  /* 0x0000c00001187983 */ /* 0x002ea20000100a00 */
[----:B------:R-:W-:Y:S02]  /*6be20*/  STL.64 [R1+0x6800], R12 ;  /* 0x0068000c01007387 */ /* 0x000fe40000100a00 */
[----:B------:R-:W-:Y:S02]  /*6be30*/  STL.64 [R1+0x67c0], R10 ;  /* 0x0067c00a01007387 */ /* 0x000fe40000100a00 */
[----:B------:R1:W-:Y:S02]  /*6be40*/  STL.64 [R1+0x67b8], R8 ;  /* 0x0067b80801007387 */ /* 0x0003e40000100a00 */
[----:B-1----:R-:W3:Y:S01]  /*6be50*/  LDL.LU.64 R8, [R1+0xe10] ;  /* 0x000e100001087983 */ /* 0x002ee20000300a00 */
[----:B------:R-:W3:Y:S03]  /*6be60*/  LDL.LU.64 R10, [R1+0xe18] ;  /* 0x000e1800010a7983 */ /* 0x000ee60000300a00 */
[----:B0-----:R-:W-:Y:S01]  /*6be70*/  STL.64 [R1+0x66c0], R18 ;  /* 0x0066c01201007387 */ /* 0x001fe20000100a00 */
[----:B------:R0:W-:Y:S03]  /*6be80*/  STL.64 [R1+0x66b8], R16 ;  /* 0x0066b81001007387 */ /* 0x0001e60000100a00 */
[----:B0-----:R-:W2:Y:S01]  /*6be90*/  LDL.64 R16, [R1+0x40] ;  /* 0x0000400001107983 */ /* 0x001ea20000100a00 */
[----:B----4-:R-:W-:-:S02]  /*6bea0*/  IMAD.MOV.U32 R12, RZ, RZ, R27 ;  /* 0x000000ffff0c7224 */ /* 0x010fc400078e001b */
[----:B------:R-:W-:-:S07]  /*6beb0*/  IMAD.MOV.U32 R13, RZ, RZ, R26 ;  /* 0x000000ffff0d7224 */ /* 0x000fce00078e001a */
[C---:B---3--:R-:W-:Y:S01]  /*6bec0*/  HMMA.16816.F32 R8, R20.reuse, R12, R8 ;  /* 0x0000000c1408723c */ /* 0x048fe20000001808 */
[----:B--2---:R0:W-:Y:S11]  /*6bed0*/  STL.64 [R1+0x6770], R16 ;  /* 0x0067701001007387 */ /* 0x0041f60000100a00 */
[----:B------:R-:W-:Y:S11]  /*6bee0*/  @!UPT UIADD3 URZ, URZ, URZ, URZ ;  /* 0x0000003f3f3ff290 */ /* 0x000ff6000fffe03f */
[----:B------:R-:W-:Y:S02]  /*6bef0*/  STL.64 [R1+0x630], R8 ;  /* 0x0006300801007387 */ /* 0x000fe40000100a00 */
[----:B------:R-:W-:Y:S01]  /*6bf00*/  STL.64 [R1+0x638], R10 ;  /* 0x0006380a01007387 */ /* 0x000fe20000100a00 */
[----:B0-----:R-:W2:Y:S04]  /*6bf10*/  LDL.64 R16, [R1+0x50] ;  /* 0x0000500001107983 */ /* 0x001ea80000100a00 */
[----:B--2---:R-:W-:Y:S01]  /*6bf20*/  STL.64 [R1+0x6788], R16 ;  /* 0x0067881001007387 */ /* 0x004fe20000100a00 */
[----:B------:R-:W2:Y:S02]  /*6bf30*/  LDL.LU.64 R12, [R1+0xbb0] ;  /* 0x000bb000010c7983 */ /* 0x000ea40000300a00 */
[----:B------:R-:W3:Y:S02]  /*6bf40*/  LDL.LU.64 R14, [R1+0xbb8] ;  /* 0x000bb800010e7983 */ /* 0x000ee40000300a00 */
[----:B---3--:R-:W-:Y:S01]  /*6bf50*/  STL.64 [R1+0x6818], R14 ;  /* 0x0068180e01007387 */ /* 0x008fe20000100a00 */
[----:B--2---:R0:W-:Y:S03]  /*6bf60*/  STL.64 [R1+0x6810], R12 ;  /* 0x0068100c01007387 */ /* 0x0041e60000100a00 */
[----:B0-----:R-:W2:Y:S01]  /*6bf70*/  LDL.LU.64 R12, [R1+0xcb0] ;  /* 0x000cb000010c7983 */ /* 0x001ea20000300a00 */
[----:B------:R-:W3:Y:S02]  /*6bf80*/  LDL.LU.64 R14, [R1+0xcb8] ;  /* 0x000cb800010e7983 */ /* 0x000ee40000300a00 */
[----:B------:R-:W-:Y:S01]  /*6bf90*/  IMAD.MOV.U32 R16, RZ, RZ, R6 ;  /* 0x000000ffff107224 */ /* 0x000fe200078e0006 */
[----:B---3--:R-:W-:Y:S01]  /*6bfa0*/  STL.64 [R1+0x6830], R14 ;  /* 0x0068300e01007387 */ /* 0x008fe20000100a00 */
[----:B--2---:R0:W-:Y:S03]  /*6bfb0*/  STL.64 [R1+0x6828], R12 ;  /* 0x0068280c01007387 */ /* 0x0041e60000100a00 */
[----:B0-----:R-:W2:Y:S01]  /*6bfc0*/  LDL.LU.64 R12, [R1+0xcf0] ;  /* 0x000cf000010c7983 */ /* 0x001ea20000300a00 */
[----:B------:R-:W2:Y:S02]  /*6bfd0*/  LDL.LU.64 R14, [R1+0xcf8] ;  /* 0x000cf800010e7983 */ /* 0x000ea40000300a00 */
[----:B------:R-:W3:Y:S02]  /*6bfe0*/  LDL.LU.64 R4, [R1+0xb80] ;  /* 0x000b800001047983 */ /* 0x000ee40000300a00 */
[----:B------:R-:W3:Y:S01]  /*6bff0*/  LDL.LU.64 R6, [R1+0xb88] ;  /* 0x000b880001067983 */ /* 0x000ee20000300a00 */
[----:B------:R-:W4:Y:S01]  /*6c000*/  LDL.LU.64 R8, [R1+0xb00] ;  /* 0x000b000001087983 */ /* 0x000f220000300a00 */
[----:B------:R-:W2:Y:S02]  /*6c010*/  LDL.LU.64 R10, [R1+0xb08] ;  /* 0x000b0800010a7983 */ /* 0x000ea40000300a00 */
[----:B------:R-:W-:Y:S01]  /*6c020*/  IMAD.MOV.U32 R17, RZ, RZ, R3 ;  /* 0x000000ffff117224 */ /* 0x000fe200078e0003 */
[----:B--2---:R-:W-:Y:S01]  /*6c030*/  STL.64 [R1+0x67e0], R10 ;  /* 0x0067e00a01007387 */ /* 0x004fe20000100a00 */
[----:B----4-:R0:W-:Y:S03]  /*6c040*/  STL.64 [R1+0x67d8], R8 ;  /* 0x0067d80801007387 */ /* 0x0101e60000100a00 */
[----:B0-----:R-:W2:Y:S01]  /*6c050*/  LDL.LU.64 R8, [R1+0xb20] ;  /* 0x000b200001087983 */ /* 0x001ea20000300a00 */
[----:B------:R-:W2:Y:S02]  /*6c060*/  LDL.LU.64 R10, [R1+0xb28] ;  /* 0x000b2800010a7983 */ /* 0x000ea40000300a00 */
[----:B------:R0:W-:Y:S02]  /*6c070*/  STL.64 [R1+0x67b0], R16 ;  /* 0x0067b01001007387 */ /* 0x0001e40000100a00 */
[----:B0-----:R-:W4:Y:S01]  /*6c080*/  LDL.LU.64 R16, [R1+0xb40] ;  /* 0x000b400001107983 */ /* 0x001f220000300a00 */
[----:B------:R-:W4:Y:S02]  /*6c090*/  LDL.LU.64 R18, [R1+0xb48] ;  /* 0x000b480001127983 */ /* 0x000f240000300a00 */
[----:B------:R-:W2:Y:S01]  /*6c0a0*/  LDL R3, [R1+0x33f4] ;  /* 0x0033f40001037983 */ /* 0x000ea20000100800 */
[----:B------:R-:W-:Y:S01]  /*6c0b0*/  HMMA.16816.F32 R12, R20, R24, R12 ;  /* 0x00000018140c723c */ /* 0x000fe2000000180c */
[----:B------:R-:W-:-:S02]  /*6c0c0*/  IMAD.MOV.U32 R29, RZ, RZ, R24 ;  /* 0x000000ffff1d7224 */ /* 0x000fc400078e0018 */
[----:B------:R-:W-:Y:S01]  /*6c0d0*/  IMAD.MOV.U32 R28, RZ, RZ, R25 ;  /* 0x000000ffff1c7224 */ /* 0x000fe200078e0019 */
[----:B--2---:R-:W-:Y:S11]  /*6c0e0*/  STL [R1+0x6768], R3 ;  /* 0x0067680301007387 */ /* 0x004ff60000100800 */
[----:B------:R-:W-:Y:S08]  /*6c0f0*/  @!UPT UIADD3 URZ, URZ, URZ, URZ ;  /* 0x0000003f3f3ff290 */ /* 0x000ff0000fffe03f */
[----:B------:R-:W-:Y:S02]  /*6c100*/  STL.64 [R1+0x620], R12 ;  /* 0x0006200c01007387 */ /* 0x000fe40000100a00 */
[----:B------:R0:W-:Y:S02]  /*6c110*/  STL.64 [R1+0x628], R14 ;  /* 0x0006280e01007387 */ /* 0x0001e40000100a00 */
[----:B0-----:R-:W2:Y:S01]  /*6c120*/  LDL.LU.64 R14, [R1+0x6830] ;  /* 0x00683000010e7983 */ /* 0x001ea20000300a00 */
[----:B------:R-:W2:Y:S02]  /*6c130*/  LDL.LU.64 R12, [R1+0x6828] ;  /* 0x00682800010c7983 */ /* 0x000ea40000300a00 */
[----:B------:R-:W2:Y:S02]  /*6c140*/  LDL.LU.64 R24, [R1+0x6820] ;  /* 0x0068200001187983 */ /* 0x000ea40000300a00 */
[C---:B--2---:R-:W-:Y:S01]  /*6c150*/  HMMA.16816.F32 R24, R20.reuse, R24, R12 ;  /* 0x000000181418723c */ /* 0x044fe2000000180c */
[----:B------:R-:W2:Y:S01]  /*6c160*/  LDL.LU.64 R14, [R1+0x6818] ;  /* 0x00681800010e7983 */ /* 0x000ea20000300a00 */
[----:B------:R-:W2:Y:S11]  /*6c170*/  LDL.LU.64 R12, [R1+0x6810] ;  /* 0x00681000010c7983 */ /* 0x000eb60000300a00 */
[----:B------:R-:W-:Y:S10]  /*6c180*/  @!UPT UIADD3 URZ, URZ, URZ, URZ ;  /* 0x0000003f3f3ff290 */ /* 0x000ff4000fffe03f */
[----:B------:R0:W-:Y:S01]  /*6c190*/  STL.64 [R1+0x610], R24 ;  /* 0x0006101801007387 */ /* 0x0001e20000100a00 */
[----:B------:R2:W-:Y:S03]  /*6c1a0*/  STL.64 [R1+0x618], R26 ;  /* 0x0006181a01007387 */ /* 0x0005e60000100a00 */
[----:B0-----:R-:W2:Y:S02]  /*6c1b0*/  LDL.LU.64 R24, [R1+0x6808] ;  /* 0x0068080001187983 */ /* 0x001ea40000300a00 */
[C---:B--2---:R-:W-:Y:S02]  /*6c1c0*/  HMMA.16816.F32 R24, R20.reuse, R24, R12 ;  /* 0x000000181418723c */ /* 0x044fe4000000180c */
[----:B------:R-:W2:Y:S11]  /*6c1d0*/  LDL.LU.64 R12, [R1+0x6800] ;  /* 0x00680000010c7983 */ /* 0x000eb60000300a00 */
[----:B------:R-:W-:Y:S10]  /*6c1e0*/  @!UPT UIADD3 URZ, URZ, URZ, URZ ;  /* 0x0000003f3f3ff290 */ /* 0x000ff4000fffe03f */
[----:B------:R0:W-:Y:S01]  /*6c1f0*/  STL.64 [R1+0x600], R24 ;  /* 0x0006001801007387 */ /* 0x0001e20000100a00 */
[----:B------:R-:W-:Y:S03]  /*6c200*/  STL.64 [R1+0x608], R26 ;  /* 0x0006081a01007387 */ /* 0x000fe60000100a00 */
[----:B0-----:R-:W3:Y:S02]  /*6c210*/  LDL.LU.64 R24, [R1+0x67f8] ;  /* 0x0067f80001187983 */ /* 0x001ee40000300a00 */
[C---:B---3--:R-:W-:Y:S01]  /*6c220*/  HMMA.16816.F32 R4, R20.reuse, R24, R4 ;  /* 0x000000181404723c */ /* 0x048fe20000001804 */
[----:B------:R-:W-:Y:S11]  /*6c230*/  IMAD.MOV.U32 R3, RZ, RZ, R25 ;  /* 0x000000ffff037224 */ /* 0x000ff600078e0019 */
[----:B------:R-:W-:Y:S11]  /*6c240*/  @!UPT UIADD3 URZ, URZ, URZ, URZ ;  /* 0x0000003f3f3ff290 */ /* 0x000ff6000fffe03f */
[----:B------:R0:W-:Y:S01]  /*6c250*/  STL.64 [R1+0x5f0], R4 ;  /* 0x0005f00401007387 */ /* 0x0001e20000100a00 */
[----:B------:R1:W-:Y:S03]  /*6c260*/  STL.64 [R1+0x5f8], R6 ;  /* 0x0005f80601007387 */ /* 0x0003e60000100a00 */
[----:B0-----:R-:W3:Y:S01]  /*6c270*/  LDL.LU.64 R4, [R1+0x67f0] ;  /* 0x0067f00001047983 */ /* 0x001ee20000300a00 */
[----:B------:R-:W4:Y:S01]  /*6c280*/  LDL.LU.64 R24, [R1+0x67e8] ;  /* 0x0067e80001187983 */ /* 0x000f220000300a00 */
[C---:B--2---:R-:W-:Y:S08]  /*6c290*/  HMMA.16816.F32 R12, R20.reuse, R12, R8 ;  /* 0x0000000c140c723c */ /* 0x044ff00000001808 */
[----:B----4-:R-:W-:Y:S01]  /*6c2a0*/  HMMA.16816.F32 R16, R20, R24, R16 ;  /* 0x000000181410723c */ /* 0x010fe20000001810 */
[----:B-1----:R-:W-:-:S02]  /*6c2b0*/  IMAD.MOV.U32 R7, RZ, RZ, R24 ;  /* 0x000000ffff077224 */ /* 0x002fc400078e0018 */
[----:B------:R-:W-:Y:S11]  /*6c2c0*/  IMAD.MOV.U32 R6, RZ, RZ, R25 ;  /* 0x000000ffff067224 */ /* 0x000ff600078e0019 */
[----:B------:R-:W-:Y:S09]  /*6c2d0*/  @!UPT UIADD3 URZ, URZ, URZ, URZ ;  /* 0x0000003f3f3ff290 */ /* 0x000ff2000fffe03f */
[----:B------:R0:W-:Y:S01]  /*6c2e0*/  STL.64 [R1+0x5e0], R16 ;  /* 0x0005e01001007387 */ /* 0x0001e20000100a00 */
[----:B------:R1:W-:Y:S03]  /*6c2f0*/  STL.64 [R1+0x5e8], R18 ;  /* 0x0005e81201007387 */ /* 0x0003e60000100a00 */
[----:B0-----:R-:W2:Y:S01]  /*6c300*/  LDL.LU.64 R16, [R1+0x5b0] ;  /* 0x0005b00001107983 */ /* 0x001ea20000300a00 */
[----:B-1----:R-:W2:Y:S02]  /*6c310*/  LDL.LU.64 R18, [R1+0x5b8] ;  /* 0x0005b80001127983 */ /* 0x002ea40000300a00 */
[----:B------:R-:W3:Y:S02]  /*6c320*/  LDL.LU.64 R24, [R1+0xa20] ;  /* 0x000a200001187983 */ /* 0x000ee40000300a00 */
[----:B------:R-:W3:Y:S01]  /*6c330*/  LDL.LU.64 R26, [R1+0xa28] ;  /* 0x000a2800011a7983 */ /* 0x000ee20000300a00 */
[----:B------:R-:W4:Y:S01]  /*6c340*/  LDL.LU.64 R10, [R1+0x67e0] ;  /* 0x0067e000010a7983 */ /* 0x000f220000300a00 */
[----:B------:R-:W4:Y:S02]  /*6c350*/  LDL.LU.64 R8, [R1+0x67d8] ;  /* 0x0067d80001087983 */ /* 0x000f240000300a00 */
[----:B------:R-:W-:Y:S02]  /*6c360*/  STL.64 [R1+0x5d0], R12 ;  /* 0x0005d00c01007387 */ /* 0x000fe40000100a00 */
[----:B------:R0:W-:Y:S02]  /*6c370*/  STL.64 [R1+0x5d8], R14 ;  /* 0x0005d80e01007387 */ /* 0x0001e40000100a00 */
[----:B0-----:R-:W2:Y:S01]  /*6c380*/  LDL.LU.64 R14, [R1+0x67d0] ;  /* 0x0067d000010e7983 */ /* 0x001ea20000300a00 */
[----:B------:R-:W4:Y:S02]  /*6c390*/  LDL.LU.64 R12, [R1+0x67c8] ;  /* 0x0067c800010c7983 */ /* 0x000f240000300a00 */
[C---:B----4-:R-:W-:Y:S11]  /*6c3a0*/  HMMA.16816.F32 R8, R20.reuse, R12, R8 ;  /* 0x0000000c1408723c */ /* 0x050ff60000001808 */
[----:B------:R-:W-:Y:S11]  /*6c3b0*/  @!UPT UIADD3 URZ, URZ, URZ, URZ ;  /* 0x0000003f3f3ff290 */ /* 0x000ff6000fffe03f */
[----:B------:R-:W-:Y:S01]  /*6c3c0*/  @!UPT UIADD3 URZ, URZ, URZ, URZ ;  /* 0x0000003f3f3ff290 */ /* 0x000fe2000fffe03f */
[----:B------:R-:W-:Y:S01]  /*6c3d0*/  STL.64 [R1+0x5c0], R8 ;  /* 0x0005c00801007387 */ /* 0x000fe20000100a00 */
[----:B------:R0:W-:Y:S03]  /*6c3e0*/  STL.64 [R1+0x5c8], R10 ;  /* 0x0005c80a01007387 */ /* 0x0001e60000100a00 */
[----:B0-----:R-:W4:Y:S01]  /*6c3f0*/  LDL.LU.64 R10, [R1+0x67c0] ;  /* 0x0067c000010a7983 */ /* 0x001f220000300a00 */
[----:B------:R-:W3:Y:S02]  /*6c400*/  LDL.LU.64 R8, [R1+0x67b8] ;  /* 0x0067b80001087983 */ /* 0x000ee40000300a00 */
[----:B--2---:R-:W-:Y:S02]  /*6c410*/  STL.64 [R1+0x66e0], R14 ;  /* 0x0066e00e01007387 */ /* 0x004fe40000100a00 */
[----:B------:R0:W-:Y:S02]  /*6c420*/  STL.64 [R1+0x66d8], R12 ;  /* 0x0066d80c01007387 */ /* 0x0001e40000100a00 */
[----:B0-----:R-:W2:Y:S01]  /*6c430*/  LDL.LU.64 R12, [R1+0x9b0] ;  /* 0x0009b000010c7983 */ /* 0x001ea20000300a00 */
[----:B------:R-:W2:Y:S03]  /*6c440*/  LDL.LU.64 R14, [R1+0x9b8] ;  /* 0x0009b800010e7983 */ /* 0x000ea60000300a00 */
[----:B--2---:R-:W-:Y:S01]  /*6c450*/  STL.64 [R1+0x6780], R14 ;  /* 0x0067800e01007387 */ /* 0x004fe20000100a00 */
[----:B------:R0:W-:Y:S03]  /*6c460*/  STL.64 [R1+0x6778], R12 ;  /* 0x0067780c01007387 */ /* 0x0001e60000100a00 */
[----:B0-----:R-:W2:Y:S01]  /*6c470*/  LDL.LU.64 R12, [R1+0x9c0] ;  /* 0x0009c000010c7983 */ /* 0x001ea20000300a00 */
[----:B------:R-:W2:Y:S01]  /*6c480*/  LDL.LU.64 R14, [R1+0x9c8] ;  /* 0x0009c800010e7983 */ /* 0x000ea20000300a00 */
[C---:B---3--:R-:W-:Y:S08]  /*6c490*/  HMMA.16816.F32 R16, R20.reuse, R8, R16 ;  /* 0x000000081410723c */ /* 0x048ff00000001810 */
[----:B------:R-:W-:Y:S01]  /*6c4a0*/  HMMA.16816.F32 R20, R20, R4, R24 ;  /* 0x000000041414723c */ /* 0x000fe20000001818 */
[----:B--2---:R-:W-:Y:S01]  /*6c4b0*/  STL.64 [R1+0x6798], R14 ;  /* 0x0067980e01007387 */ /* 0x004fe20000100a00 */
[----:B------:R0:W-:Y:S03]  /*6c4c0*/  STL.64 [R1+0x6790], R12 ;  /* 0x0067900c01007387 */ /* 0x0001e60000100a00 */
[----:B0-----:R-:W2:Y:S01]  /*6c4d0*/  LDL.LU.64 R12, [R1+0x9e0] ;  /* 0x0009e000010c7983 */ /* 0x001ea20000300a00 */
[----:B------:R-:W2:Y:S09]  /*6c4e0*/  LDL.LU.64 R14, [R1+0x9e8] ;  /* 0x0009e800010e7983 */ /* 0x000eb20000300a00 */
[----:B------:R0:W-:Y:S02]  /*6c4f0*/  STL.64 [R1+0x5b0], R16 ;  /* 0x0005b01001007387 */ /* 0x0001e40000100a00 */
[----:B------:R-:W-:Y:S01]  /*6c500*/  STL.64 [R1+0x5b8], R18 ;  /* 0x0005b81201007387 */ /* 0x000fe20000100a00 */
[----:B0-----:R-:W2:Y:S01]  /*6c510*/  LDL.LU.64 R16, [R1+0x67b0] ;  /* 0x0067b00001107983 */ /* 0x001ea20000300a00 */
[----:B------:R-:W2:Y:S02]  /*6c520*/  LDL.LU.64 R26, [R1+0x67a8] ;  /* 0x0067a800011a7983 */ /* 0x000ea40000300a00 */
[----:B------:R-:W2:Y:S02]  /*6c530*/  LDL.LU.64 R24, [R1+0x67a0] ;  /* 0x0067a00001187983 */ /* 0x000ea40000300a00 */
[----:B------:R4:W-:Y:S01]  /*6c540*/  STL.64 [R1+0x280], R20 ;  /* 0x0002801401007387 */ /* 0x0009e20000100a00 */
[----:B------:R-:W-:Y:S01]  /*6c550*/  STL.64 [R1+0x288], R22 ;  /* 0x0002881601007387 */ /* 0x000fe20000100a00 */
[----:B----4-:R-:W-:-:S02]  /*6c560*/  IMAD.MOV.U32 R20, RZ, RZ, R11 ;  /* 0x000000ffff147224 */ /* 0x010fc400078e000b */
[----:B------:R-:W-:-:S05]  /*6c570*/  IMAD.MOV.U32 R21, RZ, RZ, R10 ;  /* 0x000000ffff157224 */ /* 0x000fca00078e000a */
[----:B------:R0:W-:Y:S02]  /*6c580*/  STL.64 [R1+0x6750], R20 ;  /* 0x0067501401007387 */ /* 0x0001e40000100a00 */
[----:B0-----:R-:W-:Y:S02]  /*6c590*/  IMAD.MOV.U32 R20, RZ, RZ, R2 ;  /* 0x000000ffff147224 */ /* 0x001fe400078e0002 */
[----:B------:R-:W-:-:S05]  /*6c5a0*/  IMAD.MOV.U32 R21, RZ, RZ, R0 ;  /* 0x000000ffff157224 */ /* 0x000fca00078e0000 */
[----:B------:R0:W-:Y:S04]  /*6c5b0*/  STL.64 [R1+0x6760], R20 ;  /* 0x0067601401007387 */ /* 0x0001e80000100a00 */
[----:B0-----:R-:W3:Y:S01]  /*6c5c0*/  LDL.64 R20, [R1+0x30] ;  /* 0x0000300001147983 */ /* 0x001ee20000100a00 */
[----:B------:R-:W-:Y:S01]  /*6c5d0*/  STL.64 [R1+0x6730], R4 ;  /* 0x0067300401007387 */ /* 0x000fe20000100a00 */
[C---:B--2---:R-:W-:Y:S02]  /*6c5e0*/  HMMA.16816.F32 R16, R24.reuse, R16, R12 ;  /* 0x000000101810723c */ /* 0x044fe4000000180c */
[----:B------:R-:W2:Y:S01]  /*6c5f0*/  LDL.LU.64 R14, [R1+0x6798] ;  /* 0x00679800010e7983 */ /* 0x000ea20000300a00 */
[----:B------:R-:W2:Y:S11]  /*6c600*/  LDL.LU.64 R12, [R1+0x6790] ;  /* 0x00679000010c7983 */ /* 0x000eb60000300a00 */
[----:B------:R-:W-:Y:S09]  /*6c610*/  @!UPT UIADD3 URZ, URZ, URZ, URZ ;  /* 0x0000003f3f3ff290 */ /* 0x000ff2000fffe03f */
[----:B------:R0:W-:Y:S01]  /*6c620*/  STL.64 [R1+0x200], R16 ;  /* 0x0002001001007387 */ /* 0x0001e20000100a00 */
[----:B------:R-:W-:Y:S03]  /*6c630*/  STL.64 [R1+0x208], R18 ;  /* 0x0002081201007387 */ /* 0x000fe60000100a00 */
[----:B0-----:R-:W2:Y:S02]  /*6c640*/  LDL.LU.64 R16, [R1+0x6788] ;  /* 0x0067880001107983 */ /* 0x001ea40000300a00 */
[C---:B--2---:R-:W-:Y:S01]  /*6c650*/  HMMA.16816.F32 R12, R24.reuse, R16, R12 ;  /* 0x00000010180c723c */ /* 0x044fe2000000180c */
[----:B------:R-:W-:Y:S02]  /*6c660*/  IMAD.MOV.U32 R2, RZ, RZ, R16 ;  /* 0x000000ffff027224 */ /* 0x000fe400078e0010 */
[----:B------:R-:W-:Y:S11]  /*6c670*/  IMAD.MOV.U32 R0, RZ, RZ, R17 ;  /* 0x000000ffff007224 */ /* 0x000ff600078e0011 */
[----:B------:R-:W-:Y:S09]  /*6c680*/  @!UPT UIADD3 URZ, URZ, URZ, URZ ;  /* 0x0000003f3f3ff290 */ /* 0x000ff2000fffe03f */
[----:B------:R-:W-:Y:S01]  /*6c690*/  STL.64 [R1+0x1f0], R12 ;  /* 0x0001f00c01007387 */ /* 0x000fe20000100a00 */
[----:B------:R0:W-:Y:S03]  /*6c6a0*/  STL.64 [R1+0x1f8], R14 ;  /* 0x0001f80e01007387 */ /* 0x0001e60000100a00 */
[----:B0-----:R-:W2:Y:S01]  /*6c6b0*/  LDL.LU.64 R14, [R1+0x6780] ;  /* 0x00678000010e7983 */ /* 0x001ea20000300a00 */
[----:B------:R-:W2:Y:S02]  /*6c6c0*/  LDL.LU.64 R12, [R1+0x6778] ;  /* 0x00677800010c7983 */ /* 0x000ea40000300a00 */
[----:B------:R-:W2:Y:S02]  /*6c6d0*/  LDL.LU.64 R16, [R1+0x6770] ;  /* 0x0067700001107983 */ /* 0x000ea40000300a00 */
[----:B--2---:R-:W-:Y:S01]  /*6c6e0*/  HMMA.16816.F32 R12, R24, R16, R12 ;  /* 0x00000010180c723c */ /* 0x004fe2000000180c */
[----:B------:R-:W-:-:S02]  /*6c6f0*/  IMAD.MOV.U32 R11, RZ, RZ, R16 ;  /* 0x000000ffff0b7224 */ /* 0x000fc400078e0010 */
[----:B------:R-:W-:Y:S11]  /*6c700*/  IMAD.MOV.U32 R10, RZ, RZ, R17 ;  /* 0x000000ffff0a7224 */ /* 0x000ff600078e0011 */
[----:B------:R-:W-:Y:S09]  /*6c710*/  @!UPT UIADD3 URZ, URZ, URZ, URZ ;  /* 0x0000003f3f3ff290 */ /* 0x000ff2000fffe03f */
[----:B------:R0:W-:Y:S01]  /*6c720*/  STL.64 [R1+0x1e0], R12 ;  /* 0x0001e00c01007387 */ /* 0x0001e20000100a00 */
[----:B------:R-:W-:Y:S02]  /*6c730*/  STL.64 [R1+0x1e8], R14 ;  /* 0x0001e80e01007387 */ /* 0x000fe40000100a00 */
[----:B------:R-:W3:Y:S02]  /*6c740*/  LDL.LU.64 R16, [R1+0x9a0] ;  /* 0x0009a00001107983 */ /* 0x000ee40000300a00 */
[----:B------:R-:W3:Y:S01]  /*6c750*/  LDL.LU.64 R18, [R1+0x9a8] ;  /* 0x0009a80001127983 */ /* 0x000ee20000300a00 */
[----:B0-----:R-:W2:Y:S04]  /*6c760*/  LDL.64 R12, [R1] ;  /* 0x00000000010c7983 */ /* 0x001ea80000100a00 */
[----:B--2---:R0:W-:Y:S01]  /*6c770*/  STL.64 [R1+0x6758], R12 ;  /* 0x0067580c01007387 */ /* 0x0041e20000100a00 */
[----:B------:R-:W-:Y:S02]  /*6c780*/  STL.64 [R1+0x66f0], R10 ;  /* 0x0066f00a01007387 */ /* 0x000fe40000100a00 */
[----:B------:R1:W-:Y:S01]  /*6c790*/  STL.64 [R1+0x66e8], R8 ;  /* 0x0066e80801007387 */ /* 0x0003e20000100a00 */
[----:B0-----:R-:W2:Y:S01]  /*6c7a0*/  LDL.LU.64 R12, [R1+0x990] ;  /* 0x00099000010c7983 */ /* 0x001ea20000300a00 */
[----:B------:R-:W2:Y:S02]  /*6c7b0*/  LDL.LU.64 R14, [R1+0x998] ;  /* 0x00099800010e7983 */ /* 0x000ea40000300a00 */
[----:B-1----:R-:W-:-:S02]  /*6c7c0*/  IMAD.MOV.U32 R8, RZ, RZ, R7 ;  /* 0x000000ffff087224 */ /* 0x002fc400078e0007 */
[----:B------:R-:W-:Y:S01]  /*6c7d0*/  IMAD.MOV.U32 R9, RZ, RZ, R6 ;  /* 0x000000ffff097224 */ /* 0x000fe200078e0006 */
[----:B------:R-:W4:Y:S01]  /*6c7e0*/  LDL.LU.64 R4, [R1+0x1b0] ;  /* 0x0001b00001047983 */ /* 0x000f220000300a00 */
[----:B------:R-:W4:Y:S03]  /*6c7f0*/  LDL.LU.64 R6, [R1+0x1b8] ;  /* 0x0001b80001067983 */ /* 0x000f260000300a00 */
[----:B------:R0:W-:Y:S04]  /*6c800*/  STL.64 [R1+0x6700], R8 ;  /* 0x0067000801007387 */ /* 0x0001e80000100a00 */
[----:B0-----:R-:W2:Y:S01]  /*6c810*/  LDL R8, [R1+0x90] ;  /* 0x0000900001087983 */ /* 0x001ea20000100800 */
[----:B------:R-:W-:-:S02]  /*6c820*/  IMAD.MOV.U32 R9, RZ, RZ, R3 ;  /* 0x000000ffff097224 */ /* 0x000fc400078e0003 */
[----:B------:R-:W3:Y:S03]  /*6c830*/  LDL.LU R3, [R1+0x6768] ;  /* 0x0067680001037983 */ /* 0x000ee60000300800 */
[----:B--2---:R0:W-:Y:S04]  /*6c840*/  STL.64 [R1+0x6710], R8 ;  /* 0x0067100801007387 */ /* 0x0041e80000100a00 */
[----:B0-----:R-:W2:Y:S01]  /*6c850*/  LDL.64 R8, [R1+0xa0] ;  /* 0x0000a00001087983 */ /* 0x001ea20000100a00 */
[C---:B---3--:R-:W-:Y:S03]  /*6c860*/  HMMA.16816.F32 R16, R24.reuse, R20, R16 ;  /* 0x000000141810723c */ /* 0x048fe60000001810 */
[----:B--2---:R0:W-:Y:S04]  /*6c870*/  STL.64 [R1+0x6728], R8 ;  /* 0x0067280801007387 */ /* 0x0041e80000100a00 */
[----:B0-----:R-:W2:Y:S04]  /*6c880*/  LDL.64 R8, [R1+0xb0] ;  /* 0x0000b00001087983 */ /* 0x001ea80000100a00 */
[----:B--2---:R-:W-:Y:S11]  /*6c890*/  STL.64 [R1+0x6738], R8 ;  /* 0x0067380801007387 */ /* 0x004ff60000100a00 */
[----:B------:R-:W-:Y:S01]  /*6c8a0*/  @!UPT UIADD3 URZ, URZ, URZ, URZ ;  /* 0x0000003f3f3ff290 */ /* 0x000fe2000fffe03f */
[----:B------:R0:W-:Y:S02]  /*6c8b0*/  STL.64 [R1+0x1d0], R16 ;  /* 0x0001d01001007387 */ /* 0x0001e40000100a00 */
[----:B------:R-:W-:Y:S02]  /*6c8c0*/  STL.64 [R1+0x1d8], R18 ;  /* 0x0001d81201007387 */ /* 0x000fe40000100a00 */
[----:B0-----:R-:W-:Y:S02]  /*6c8d0*/  IMAD.MOV.U32 R17, RZ, RZ, R20 ;  /* 0x000000ffff117224 */ /* 0x001fe400078e0014 */
[----:B------:R-:W-:Y:S02]  /*6c8e0*/  IMAD.MOV.U32 R16, RZ, RZ, R21 ;  /* 0x000000ffff107224 */ /* 0x000fe400078e0015 */
[----:B------:R-:W2:Y:S03]  /*6c8f0*/  LDL.LU.64 R20, [R1+0x6760] ;  /* 0x0067600001147983 */ /* 0x000ea60000300a00 */
[----:B------:R0:W-:Y:S02]  /*6c900*/  STL.64 [R1+0x66f8], R16 ;  /* 0x0066f81001007387 */ /* 0x0001e40000100a00 */
[----:B0-----:R-:W3:Y:S01]  /*6c910*/  LDL.LU.64 R16, [R1+0x970] ;  /* 0x0009700001107983 */ /* 0x001ee20000300a00 */
[----:B------:R-:W3:Y:S01]  /*6c920*/  LDL.LU.64 R18, [R1+0x978] ;  /* 0x0009780001127983 */ /* 0x000ee20000300a00 */
[C---:B--2---:R-:W-:Y:S02]  /*6c930*/  HMMA.16816.F32 R20, R24.reuse, R20, R12 ;  /* 0x000000141814723c */ /* 0x044fe4000000180c */
[----:B------:R-:W3:Y:S11]  /*6c940*/  LDL.LU.64 R12, [R1+0x6758] ;  /* 0x00675800010c7983 */ /* 0x000ef60000300a00 */
[----:B------:R-:W-:Y:S10]  /*6c950*/  @!UPT UIADD3 URZ, URZ, URZ, URZ ;  /* 0x0000003f3f3ff290 */ /* 0x000ff4000fffe03f */
[----:B------:R0:W-:Y:S01]  /*6c960*/  STL.64 [R1+0x1c0], R20 ;  /* 0x0001c01401007387 */ /* 0x0001e20000100a00 */
[----:B------:R4:W-:Y:S03]  /*6c970*/  STL.64 [R1+0x1c8], R22 ;  /* 0x0001c81601007387 */ /* 0x0009e60000100a00 */
[----:B0-----:R-:W4:Y:S02]  /*6c980*/  LDL.LU.64 R20, [R1+0x6750] ;  /* 0x0067500001147983 */ /* 0x001f240000300a00 */
[C---:B----4-:R-:W-:Y:S02]  /*6c990*/  HMMA.16816.F32 R20, R24.reuse, R20, R4 ;  /* 0x000000141814723c */ /* 0x050fe40000001804 */
[----:B------:R-:W2:Y:S01]  /*6c9a0*/  LDL.LU.64 R4, [R1+0x950] ;  /* 0x0009500001047983 */ /* 0x000ea20000300a00 */
[----:B------:R-:W4:Y:S11]  /*6c9b0*/  LDL.LU.64 R6, [R1+0x958] ;  /* 0x0009580001067983 */ /* 0x000f360000300a00 */
[----:B------:R-:W-:Y:S09]  /*6c9c0*/  @!UPT UIADD3 URZ, URZ, URZ, URZ ;  /* 0x0000003f3f3ff290 */ /* 0x000ff2000fffe03f */
[----:B------:R-:W-:Y:S01]  /*6c9d0*/  STL.64 [R1+0x1b0], R20 ;  /* 0x0001b01401007387 */ /* 0x000fe20000100a00 */
[----:B------:R-:W-:Y:S02]  /*6c9e0*/  STL.64 [R1+0x1b8], R22 ;  /* 0x0001b81601007387 */ /* 0x000fe40000100a00 */
[----:B------:R-:W0:Y:S01]  /*6c9f0*/  LDSM.16.MT88.4 R20, [R3+0x20000] ;  /* 0x020000000314783b */ /* 0x000e220000004200 */
[----:B----4-:R-:W-:Y:S03]  /*6ca00*/  STL.64 [R1+0x6748], R6 ;  /* 0x0067480601007387 */ /* 0x010fe60000100a00 */
[----:B--2---:R1:W-:Y:S02]  /*6ca10*/  STL.64 [R1+0x6740], R4 ;  /* 0x0067400401007387 */ /* 0x0043e40000100a00 */
[----:B-1----:R-:W2:Y:S01]  /*6ca20*/  LDL.LU.64 R4, [R1+0x500] ;  /* 0x0005000001047983 */ /* 0x002ea20000300a00 */
[----:B------:R-:W2:Y:S02]  /*6ca30*/  LDL.LU.64 R6, [R1+0x508] ;  /* 0x0005080001067983 */ /* 0x000ea40000300a00 */
[----:B------:R-:W-:Y:S02]  /*6ca40*/  STL [R1+0x6650], R3 ;  /* 0x0066500301007387 */ /* 0x000fe40000100800 */
[----:B0-----:R-:W-:Y:S01]  /*6ca50*/  STL.64 [R1+0x65a8], R22 ;  /* 0x0065a81601007387 */ /* 0x001fe20000100a00 */
[----:B------:R0:W-:Y:S04]  /*6ca60*/  STL.64 [R1+0x65a0], R20 ;  /* 0x0065a01401007387 */ /* 0x0001e80000100a00 */
[----:B0-----:R-:W4:Y:S01]  /*6ca70*/  LDL.64 R20, [R1+0x70] ;  /* 0x0000700001147983 */ /* 0x001f220000100a00 */
[----:B---3--:R-:W-:Y:S01]  /*6ca80*/  HMMA.16816.F32 R16, R24, R12, R16 ;  /* 0x0000000c1810723c */ /* 0x008fe20000001810 */
[----:B------:R-:W-:-:S02]  /*6ca90*/  IMAD.MOV.U32 R8, RZ, RZ, R29 ;  /* 0x000000ffff087224 */ /* 0x000fc400078e001d */
[----:B------:R-:W-:Y:S01]  /*6caa0*/  IMAD.MOV.U32 R9, RZ, RZ, R28 ;  /* 0x000000ffff097224 */ /* 0x000fe200078e001c */
[----:B----4-:R0:W-:Y:S11]  /*6cab0*/  STL.64 [R1+0x6708], R20 ;  /* 0x0067081401007387 */ /* 0x0101f60000100a00 */
[----:B------:R-:W-:Y:S08]  /*6cac0*/  @!UPT UIADD3 URZ, URZ, URZ, URZ ;  /* 0x0000003f3f3ff290 */ /* 0x000ff0000fffe03f */
[----:B------:R-:W-:Y:S02]  /*6cad0*/  STL.64 [R1+0x510], R16 ;  /* 0x0005101001007387 */ /* 0x000fe40000100a00 */
[----:B------:R-:W-:Y:S01]  /*6cae0*/  STL.64 [R1+0x518], R18 ;  /* 0x0005181201007387 */ /* 0x000fe20000100a00 */
[----:B0-----:R-:W3:Y:S01]  /*6caf0*/  LDL.LU.64 R20, [R1+0x930] ;  /* 0x0009300001147983 */ /* 0x001ee20000300a00 */
[----:B------:R-:W4:Y:S01]  /*6cb00*/  LDL.LU.64 R22, [R1+0x938] ;  /* 0x0009380001167983 */ /* 0x000f220000300a00 */
[C---:B--2---:R-:W-:Y:S01]  /*6cb10*/  HMMA.16816.F32 R8, R24.reuse, R8, R4 ;  /* 0x000000081808723c */ /* 0x044fe20000001804 */
[----:B------:R-:W-:Y:S02]  /*6cb20*/  IMAD.MOV.U32 R28, RZ, RZ, R13 ;  /* 0x000000ffff1c7224 */ /* 0x000fe400078e000d */
[----:B------:R-:W-:Y:S01]  /*6cb30*/  IMAD.MOV.U32 R29, RZ, RZ, R12 ;  /* 0x000000ffff1d7224 */ /* 0x000fe200078e000c */
[----:B----4-:R-:W-:Y:S01]  /*6cb40*/  STL.64 [R1+0x6720], R22 ;  /* 0x0067201601007387 */ /* 0x010fe20000100a00 */
[----:B---3--:R0:W-:Y:S03]  /*6cb50*/  STL.64 [R1+0x6718], R20 ;  /* 0x0067181401007387 */ /* 0x0081e60000100a00 */
[----:B0-----:R-:W2:Y:S01]  /*6cb60*/  LDL.LU.64 R20, [R1+0x940] ;  /* 0x0009400001147983 */ /* 0x001ea20000300a00 */
[----:B------:R-:W2:Y:S02]  /*6cb70*/  LDL.LU.64 R22, [R1+0x948] ;  /* 0x0009480001167983 */ /* 0x000ea40000300a00 */
[----:B------:R-:W3:Y:S02]  /*6cb80*/  LDL.LU.64 R16, [R1+0x920] ;  /* 0x0009200001107983 */ /* 0x000ee40000300a00 */
[----:B------:R-:W3:Y:S01]  /*6cb90*/  LDL.LU.64 R18, [R1+0x928] ;  /* 0x0009280001127983 */ /* 0x000ee20000300a00 */
[----:B------:R-:W4:Y:S01]  /*6cba0*/  LDL.LU.64 R12, [R1+0x910] ;  /* 0x00091000010c7983 */ /* 0x000f220000300a00 */
[----:B------:R-:W4:Y:S02]  /*6cbb0*/  LDL.LU.64 R14, [R1+0x918] ;  /* 0x00091800010e7983 */ /* 0x000f240000300a00 */
[----:B------:R-:W-:Y:S02]  /*6cbc0*/  STL [R1+0x6654], R28 ;  /* 0x0066541c01007387 */ /* 0x000fe40000100800 */
[----:B------:R-:W2:Y:S01]  /*6cbd0*/  LDL.LU.64 R6, [R1+0x6748] ;  /* 0x0067480001067983 */ /* 0x000ea20000300a00 */
[----:B------:R-:W2:Y:S03]  /*6cbe0*/  LDL.LU.64 R4, [R1+0x6740] ;  /* 0x0067400001047983 */ /* 0x000ea60000300a00 */
[----:B------:R0:W-:Y:S02]  /*6cbf0*/  STL.64 [R1+0x500], R8 ;  /* 0x0005000801007387 */ /* 0x0001e40000100a00 */
[----:B------:R-:W-:Y:S01]  /*6cc00*/  STL.64 [R1+0x508], R10 ;  /* 0x0005080a01007387 */ /* 0x000fe20000100a00 */
[----:B0-----:R-:W2:Y:S02]  /*6cc10*/  LDL.LU.64 R8, [R1+0x6738] ;  /* 0x0067380001087983 */ /* 0x001ea40000300a00 */
[C---:B--2---:R-:W-:Y:S11]  /*6cc20*/  HMMA.16816.F32 R4, R24.reuse, R8, R4 ;  /* 0x000000081804723c */ /* 0x044ff60000001804 */
[----:B------:R-:W-:Y:S11]  /*6cc30*/  @!UPT UIADD3 URZ, URZ, URZ, URZ ;  /* 0x0000003f3f3ff290 */ /* 0x000ff6000fffe03f */
[----:B------:R-:W-:Y:S01]  /*6cc40*/  @!UPT UIADD3 URZ, URZ, URZ, URZ ;  /* 0x0000003f3f3ff290 */ /* 0x000fe2000fffe03f */
[----:B------:R0:W-:Y:S01]  /*6cc50*/  STL.64 [R1+0x4f0], R4 ;  /* 0x0004f00401007387 */ /* 0x0001e20000100a00 */
[----:B------:R1:W-:Y:S03]  /*6cc60*/  STL.64 [R1+0x4f8], R6 ;  /* 0x0004f80601007387 */ /* 0x0003e60000100a00 */
[----:B0-----:R-:W2:Y:S01]  /*6cc70*/  LDL.LU.64 R4, [R1+0x6730] ;  /* 0x0067300001047983 */ /* 0x001ea20000300a00 */
[----:B-1----:R-:W-:Y:S02]  /*6cc80*/  IMAD.MOV.U32 R7, RZ, RZ, R8 ;  /* 0x000000ffff077224 */ /* 0x002fe400078e0008 */
[----:B------:R-:W-:Y:S02]  /*6cc90*/  IMAD.MOV.U32 R6, RZ, RZ, R9 ;  /* 0x000000ffff067224 */ /* 0x000fe400078e0009 */
[----:B------:R-:W2:Y:S03]  /*6cca0*/  LDL.LU.64 R8, [R1+0x6728] ;  /* 0x0067280001087983 */ /* 0x000ea60000300a00 */
[----:B------:R-:W-:Y:S01]  /*6ccb0*/  STL.64 [R1+0x66d0], R6 ;  /* 0x0066d00601007387 */ /* 0x000fe20000100a00 */
[----:B--2---:R-:W-:Y:S01]  /*6ccc0*/  HMMA.16816.F32 R20, R24, R8, R20 ;  /* 0x000000081814723c */ /* 0x004fe20000001814 */
[----:B------:R0:W-:Y:S01]  /*6ccd0*/  STL.64 [R1+0x66c8], R4 ;  /* 0x0066c80401007387 */ /* 0x0001e20000100a00 */
[----:B------:R-:W-:-:S02]  /*6cce0*/  IMAD.MOV.U32 R28, RZ, RZ, R8 ;  /* 0x000000ffff1c7224 */ /* 0x000fc400078e0008 */
[----:B------:R-:W-:Y:S01]  /*6ccf0*/  IMAD.MOV.U32 R3, RZ, RZ, R9 ;  /* 0x000000ffff037224 */ /* 0x000fe200078e0009 */
[----:B0-----:R-:W2:Y:S01]  /*6cd00*/  LDL.LU.64 R4, [R1+0x900] ;  /* 0x0009000001047983 */ /* 0x001ea20000300a00 */
[----:B------:R-:W2:Y:S11]  /*6cd10*/  LDL.LU.64 R6, [R1+0x908] ;  /* 0x0009080001067983 */ /* 0x000eb60000300a00 */
[----:B------:R-:W-:Y:S06]  /*6cd20*/  @!UPT UIADD3 URZ, URZ, URZ, URZ ;  /* 0x0000003f3f3ff290 */ /* 0x000fec000fffe03f */
[----:B------:R-:W-:Y:S01]  /*6cd30*/  STL.64 [R1+0x4e0], R20 ;  /* 0x0004e01401007387 */ /* 0x000fe20000100a00 */
[----:B------:R0:W-:Y:S03]  /*6cd40*/  STL.64 [R1+0x4e8], R22 ;  /* 0x0004e81601007387 */ /* 0x0001e60000100a00 */
[----:B0-----:R-:W2:Y:S01]  /*6cd50*/  LDL.LU.64 R22, [R1+0x6720] ;  /* 0x0067200001167983 */ /* 0x001ea20000300a00 */
[----:B------:R-:W2:Y:S02]  /*6cd60*/  LDL.LU.64 R20, [R1+0x6718] ;  /* 0x0067180001147983 */ /* 0x000ea40000300a00 */
[----:B------:R-:W2:Y:S02]  /*6cd70*/  LDL.LU.64 R8, [R1+0x6710] ;  /* 0x0067100001087983 */ /* 0x000ea40000300a00 */
[C---:B--2---:R-:W-:Y:S01]  /*6cd80*/  HMMA.16816.F32 R8, R24.reuse, R8, R20 ;  /* 0x000000081808723c */ /* 0x044fe20000001814 */
[----:B------:R-:W4:Y:S11]  /*6cd90*/  LDL.LU.64 R20, [R1+0x6708] ;  /* 0x0067080001147983 */ /* 0x000f360000300a00 */
[----:B------:R-:W-:Y:S11]  /*6cda0*/  @!UPT UIADD3 URZ, URZ, URZ, URZ ;  /* 0x0000003f3f3ff290 */ /* 0x000ff6000fffe03f */
[----:B------:R0:W-:Y:S01]  /*6cdb0*/  STL.64 [R1+0x4d0], R8 ;  /* 0x0004d00801007387 */ /* 0x0001e20000100a00 */
[----:B------:R3:W-:Y:S03]  /*6cdc0*/  STL.64 [R1+0x4d8], R10 ;  /* 0x0004d80a01007387 */ /* 0x0007e60000100a00 */
[----:B0-----:R-:W3:Y:S01]  /*6cdd0*/  LDL.LU.64 R8, [R1+0x6700] ;  /* 0x0067000001087983 */ /* 0x001ee20000300a00 */
[C---:B----4-:R-:W-:Y:S08]  /*6cde0*/  HMMA.16816.F32 R12, R24.reuse, R20, R12 ;  /* 0x00000014180c723c */ /* 0x050ff0000000180c */
[C---:B---3--:R-:W-:Y:S01]  /*6cdf0*/  HMMA.16816.F32 R8, R24.reuse, R8, R16 ;  /* 0x000000081808723c */ /* 0x048fe20000001810 */
[----:B------:R-:W2:Y:S11]  /*6ce00*/  LDL.LU.64 R16, [R1+0x66f8] ;  /* 0x0066f80001107983 */ /* 0x000eb60000300a00 */
[----:B------:R-:W-:Y:S11]  /*6ce10*/  @!UPT UIADD3 URZ, URZ, URZ, URZ ;  /* 0x0000003f3f3ff290 */ /* 0x000ff6000fffe03f */
[----:B------:R-:W-:Y:S01]  /*6ce20*/  STL.64 [R1+0x4c0], R8 ;  /* 0x0004c00801007387 */ /* 0x000fe20000100a00 */
[----:B------:R0:W-:Y:S03]  /*6ce30*/  STL.64 [R1+0x4c8], R10 ;  /* 0x0004c80a01007387 */ /* 0x0001e60000100a00 */
[----:B0-----:R-:W3:Y:S01]  /*6ce40*/  LDL.LU.64 R10, [R1+0x66f0] ;  /* 0x0066f000010a7983 */ /* 0x001ee20000300a00 */
[----:B------:R-:W4:Y:S02]  /*6ce50*/  LDL.LU.64 R8, [R1+0x66e8] ;  /* 0x0066e80001087983 */ /* 0x000f240000300a00 */
[----:B------:R-:W-:Y:S02]  /*6ce60*/  STL.64 [R1+0x4b0], R12 ;  /* 0x0004b00c01007387 */ /* 0x000fe40000100a00 */
[----:B------:R0:W-:Y:S02]  /*6ce70*/  STL.64 [R1+0x4b8], R14 ;  /* 0x0004b80e01007387 */ /* 0x0001e40000100a00 */
[----:B0-----:R-:W2:Y:S01]  /*6ce80*/  LDL.LU.64 R14, [R1+0x66e0] ;  /* 0x0066e000010e7983 */ /* 0x001ea20000300a00 */
[----:B------:R-:W2:Y:S02]  /*6ce90*/  LDL.LU.64 R12, [R1+0x66d8] ;  /* 0x0066d800010c7983 */ /* 0x000ea40000300a00 */
[----:B------:R2:W-:Y:S02]  /*6cea0*/  STL.64 [R1+0x66b0], R20 ;  /* 0x0066b01401007387 */ /* 0x0005e40000100a00 */
[C---:B--2---:R-:W-:Y:S01]  /*6ceb0*/  HMMA.16816.F32 R20, R24.reuse, R12, R4 ;  /* 0x0000000c1814723c */ /* 0x044fe20000001804 */
[----:B------:R-:W4:Y:S01]  /*6cec0*/  LDL.LU.64 R4, [R1+0x8f0] ;  /* 0x0008f00001047983 */ /* 0x000f220000300a00 */
[----:B------:R-:W4:Y:S11]  /*6ced0*/  LDL.LU.64 R6, [R1+0x8f8] ;  /* 0x0008f80001067983 */ /* 0x000f360000300a00 */
[----:B------:R-:W-:Y:S10]  /*6cee0*/  @!UPT UIADD3 URZ, URZ, URZ, URZ ;  /* 0x0000003f3f3ff290 */ /* 0x000ff4000fffe03f */
[----:B------:R-:W-:Y:S01]  /*6cef0*/  STL.64 [R1+0x4a0], R20 ;  /* 0x0004a01401007387 */ /* 0x000fe20000100a00 */
[----:B------:R-:W-:Y:S02]  /*6cf00*/  STL.64 [R1+0x4a8], R22 ;  /* 0x0004a81601007387 */ /* 0x000fe40000100a00 */
[----:B------:R-:W-:Y:S02]  /*6cf10*/  STL.64 [R1+0x65d8], R14 ;  /* 0x0065d80e01007387 */ /* 0x000fe40000100a00 */
[----:B------:R0:W-:Y:S02]  /*6cf20*/  STL.64 [R1+0x65d0], R12 ;  /* 0x0065d00c01007387 */ /* 0x0001e40000100a00 */
[----:B0-----:R-:W2:Y:S04]  /*6cf30*/  LDL.64 R12, [R1+0x10] ;  /* 0x00001000010c7983 */ /* 0x001ea80000100a00 */
[----:B--2---:R0:W-:Y:S04]  /*6cf40*/  STL.64 [R1+0x6658], R12 ;  /* 0x0066580c01007387 */ /* 0x0041e80000100a00 */
[----:B0-----:R-:W2:Y:S01]  /*6cf50*/  LDL.LU.64 R12, [R1+0x590] ;  /* 0x00059000010c7983 */ /* 0x001ea20000300a00 */
[----:B------:R-:W2:Y:S01]  /*6cf60*/  LDL.LU.64 R14, [R1+0x598] ;  /* 0x00059800010e7983 */ /* 0x000ea20000300a00 */
[----:B----4-:R-:W-:Y:S02]  /*6cf70*/  HMMA.16816.F32 R4, R24, R8, R4 ;  /* 0x000000081804723c */ /* 0x010fe40000001804 */
[----:B--2---:R-:W-:Y:S01]  /*6cf80*/  STL.64 [R1+0x6668], R14 ;  /* 0x0066680e01007387 */ /* 0x004fe20000100a00 */
[----:B------:R0:W-:Y:S02]  /*6cf90*/  STL.64 [R1+0x6660], R12 ;  /* 0x0066600c01007387 */ /* 0x0001e40000100a00 */
[----:B0-----:R-:W-:-:S02]  /*6cfa0*/  IMAD.MOV.U32 R12, RZ, RZ, R17 ;  /* 0x000000ffff0c7224 */ /* 0x001fc400078e0011 */
[----:B------:R-:W-:-:S05]  /*6cfb0*/  IMAD.MOV.U32 R13, RZ, RZ, R16 ;  /* 0x000000ffff0d7224 */ /* 0x000fca00078e0010 */
[----:B------:R3:W-:Y:S02]  /*6cfc0*/  STL.64 [R1+0x6678], R12 ;  /* 0x0066780c01007387 */ /* 0x0007e40000100a00 */
[----:B---3--:R-:W-:Y:S02]  /*6cfd0*/  IMAD.MOV.U32 R12, RZ, RZ, R11 ;  /* 0x000000ffff0c7224 */ /* 0x008fe400078e000b */
[----:B------:R-:W-:-:S05]  /*6cfe0*/  IMAD.MOV.U32 R13, RZ, RZ, R10 ;  /* 0x000000ffff0d7224 */ /* 0x000fca00078e000a */
[----:B------:R0:W-:Y:S01]  /*6cff0*/  STL.64 [R1+0x6690], R12 ;  /* 0x0066900c01007387 */ /* 0x0001e20000100a00 */
[----:B------:R-:W2:Y:S02]  /*6d000*/  LDL.LU.64 R16, [R1+0x6a0] ;  /* 0x0006a00001107983 */ /* 0x000ea40000300a00 */
[----:B------:R-:W2:Y:S02]  /*6d010*/  LDL.LU.64 R18, [R1+0x6a8] ;  /* 0x0006a80001127983 */ /* 0x000ea40000300a00 */
[----:B------:R-:W3:Y:S01]  /*6d020*/  LDL.LU.64 R20, [R1+0x670] ;  /* 0x0006700001147983 */ /* 0x000ee20000300a00 */
[----:B------:R-:W3:Y:S01]  /*6d030*/  LDL.LU.64 R22, [R1+0x678] ;  /* 0x0006780001167983 */ /* 0x000ee20000300a00 */
[----:B0-----:R-:W-:Y:S02]  /*6d040*/  IMAD.MOV.U32 R12, RZ, RZ, R2 ;  /* 0x000000ffff0c7224 */ /* 0x001fe400078e0002 */
[----:B------:R-:W-:-:S05]  /*6d050*/  IMAD.MOV.U32 R13, RZ, RZ, R0 ;  /* 0x000000ffff0d7224 */ /* 0x000fca00078e0000 */
[----:B------:R0:W-:Y:S04]  /*6d060*/  STL.64 [R1+0x66a8], R12 ;  /* 0x0066a80c01007387 */ /* 0x0001e80000100a00 */
[----:B0-----:R-:W3:Y:S01]  /*6d070*/  LDL.64 R12, [R1+0x60] ;  /* 0x00006000010c7983 */ /* 0x001ee20000100a00 */
[----:B------:R-:W-:Y:S02]  /*6d080*/  STL.64 [R1+0x490], R4 ;  /* 0x0004900401007387 */ /* 0x000fe40000100a00 */
[----:B------:R0:W-:Y:S02]  /*6d090*/  STL.64 [R1+0x498], R6 ;  /* 0x0004980601007387 */ /* 0x0001e40000100a00 */
[----:B0-----:R-:W4:Y:S01]  /*6d0a0*/  LDL.LU.64 R6, [R1+0x66d0] ;  /* 0x0066d00001067983 */ /* 0x001f220000300a00 */
[----:B------:R-:W2:Y:S02]  /*6d0b0*/  LDL.LU.64 R4, [R1+0x66c8] ;  /* 0x0066c80001047983 */ /* 0x000ea40000300a00 */
[----:B------:R0:W-:Y:S02]  /*6d0c0*/  STL.64 [R1+0x6670], R8 ;  /* 0x0066700801007387 */ /* 0x0001e40000100a00 */
[----:B0-----:R-:W2:Y:S01]  /*6d0d0*/  LDL.LU.64 R8, [R1+0x640] ;  /* 0x0006400001087983 */ /* 0x001ea20000300a00 */
[----:B------:R-:W2:Y:S03]  /*6d0e0*/  LDL.LU.64 R10, [R1+0x648] ;  /* 0x00064800010a7983 */ /* 0x000ea60000300a00 */
[----:B--2---:R-:W-:Y:S01]  /*6d0f0*/  STL.64 [R1+0x6688], R10 ;  /* 0x0066880a01007387 */ /* 0x004fe20000100a00 */
[----:B------:R0:W-:Y:S03]  /*6d100*/  STL.64 [R1+0x6680], R8 ;  /* 0x0066800801007387 */ /* 0x0001e60000100a00 */
[----:B0-----:R-:W2:Y:S01]  /*6d110*/  LDL.LU.64 R8, [R1+0x650] ;  /* 0x0006500001087983 */ /* 0x001ea20000300a00 */
[----:B------:R-:W2:Y:S01]  /*6d120*/  LDL.LU.64 R10, [R1+0x658] ;  /* 0x00065800010a7983 */ /* 0x000ea20000300a00 */
[----:B------:R-:W-:Y:S02]  /*6d130*/  HMMA.16816.F32 R24, R24, R4, R16 ;  /* 0x000000041818723c */ /* 0x000fe40000001810 */
[----:B--2---:R-:W-:Y:S01]  /*6d140*/  STL.64 [R1+0x66a0], R10 ;  /* 0x0066a00a01007387 */ /* 0x004fe20000100a00 */
[----:B------:R0:W-:Y:S03]  /*6d150*/  STL.64 [R1+0x6698], R8 ;  /* 0x0066980801007387 */ /* 0x0001e60000100a00 */
[----:B0-----:R-:W2:Y:S01]  /*6d160*/  LDL.LU.64 R8, [R1+0x660] ;  /* 0x0006600001087983 */ /* 0x001ea20000300a00 */
[----:B------:R-:W2:Y:S02]  /*6d170*/  LDL.LU.64 R10, [R1+0x668] ;  /* 0x00066800010a7983 */ /* 0x000ea40000300a00 */
[----:B------:R-:W3:Y:S02]  /*6d180*/  LDL.LU.64 R18, [R1+0x66c0] ;  /* 0x0066c00001127983 */ /* 0x000ee40000300a00 */
[----:B------:R-:W3:Y:S11]  /*6d190*/  LDL.LU.64 R16, [R1+0x66b8] ;  /* 0x0066b80001107983 */ /* 0x000ef60000300a00 */
[----:B------:R-:W-:Y:S01]  /*6d1a0*/  @!UPT UIADD3 URZ, URZ, URZ, URZ ;  /* 0x0000003f3f3ff290 */ /* 0x000fe2000fffe03f */
[----:B------:R0:W-:Y:S01]  /*6d1b0*/  STL.64 [R1+0x1a0], R24 ;  /* 0x0001a01801007387 */ /* 0x0001e20000100a00 */
[----:B------:R1:W-:Y:S03]  /*6d1c0*/  STL.64 [R1+0x1a8], R26 ;  /* 0x0001a81a01007387 */ /* 0x0003e60000100a00 */
[----:B0-----:R-:W2:Y:S01]  /*6d1d0*/  LDL.LU.64 R24, [R1+0x560] ;  /* 0x0005600001187983 */ /* 0x001ea20000300a00 */
[----:B-1----:R-:W2:Y:S02]  /*6d1e0*/  LDL.LU.64 R26, [R1+0x568] ;  /* 0x00056800011a7983 */ /* 0x002ea40000300a00 */
[----:B------:R-:W-:Y:S01]  /*6d1f0*/  STL.64 [R1+0x6630], R4 ;  /* 0x0066300401007387 */ /* 0x000fe20000100a00 */
[C---:B---3--:R-:W-:Y:S11]  /*6d200*/  HMMA.16816.F32 R20, R16.reuse, R12, R20 ;  /* 0x0000000c1014723c */ /* 0x048ff60000001814 */
[----:B------:R-:W-:Y:S11]  /*6d210*/  @!UPT UIADD3 URZ, URZ, URZ, URZ ;  /* 0x0000003f3f3ff290 */ /* 0x000ff6000fffe03f */
[----:B------:R-:W-:Y:S01]  /*6d220*/  @!UPT UIADD3 URZ, URZ, URZ, URZ ;  /* 0x0000003f3f3ff290 */ /* 0x000fe2000fffe03f */
[----:B------:R0:W-:Y:S01]  /*6d230*/  STL.64 [R1+0x130], R20 ;  /* 0x0001301401007387 */ /* 0x0001e20000100a00 */
[----:B------:R1:W-:Y:S03]  /*6d240*/  STL.64 [R1+0x138], R22 ;  /* 0x0001381601007387 */ /* 0x0003e60000100a00 */
[----:B0-----:R-:W3:Y:S01]  /*6d250*/  LDL.LU.64 R20, [R1+0x66b0] ;  /* 0x0066b00001147983 */ /* 0x001ee20000300a00 */
[----:B-1----:R-:W-:Y:S02]  /*6d260*/  IMAD.MOV.U32 R23, RZ, RZ, R12 ;  /* 0x000000ffff177224 */ /* 0x002fe400078e000c */
[----:B------:R-:W-:Y:S02]  /*6d270*/  IMAD.MOV.U32 R22, RZ, RZ, R13 ;  /* 0x000000ffff167224 */ /* 0x000fe400078e000d */
[----:B------:R-:W2:Y:S03]  /*6d280*/  LDL.LU.64 R12, [R1+0x66a8] ;  /* 0x0066a800010c7983 */ /* 0x000ea60000300a00 */
[----:B------:R-:W-:Y:S01]  /*6d290*/  STL.64 [R1+0x65e8], R22 ;  /* 0x0065e81601007387 */ /* 0x000fe20000100a00 */
[C---:B--2---:R-:W-:Y:S01]  /*6d2a0*/  HMMA.16816.F32 R12, R16.reuse, R12, R8 ;  /* 0x0000000c100c723c */ /* 0x044fe20000001808 */
[----:B---3--:R0:W-:Y:S04]  /*6d2b0*/  STL.64 [R1+0x65e0], R20 ;  /* 0x0065e01401007387 */ /* 0x0081e80000100a00 */
[----:B0-----:R-:W2:Y:S01]  /*6d2c0*/  LDL.64 R20, [R1+0x20] ;  /* 0x0000200001147983 */ /* 0x001ea20000100a00 */
[----:B------:R-:W3:Y:S02]  /*6d2d0*/  LDL.LU.64 R10, [R1+0x66a0] ;  /* 0x0066a000010a7983 */ /* 0x000ee40000300a00 */
[----:B------:R-:W3:Y:S11]  /*6d2e0*/  LDL.LU.64 R8, [R1+0x6698] ;  /* 0x0066980001087983 */ /* 0x000ef60000300a00 */
[----:B------:R-:W-:Y:S04]  /*6d2f0*/  @!UPT UIADD3 URZ, URZ, URZ, URZ ;  /* 0x0000003f3f3ff290 */ /* 0x000fe8000fffe03f */
[----:B------:R0:W-:Y:S01]  /*6d300*/  STL.64 [R1+0x120], R12 ;  /* 0x0001200c01007387 */ /* 0x0001e20000100a00 */
[----:B------:R3:W-:Y:S03]  /*6d310*/  STL.64 [R1+0x128], R14 ;  /* 0x0001280e01007387 */ /* 0x0007e60000100a00 */
[----:B0-----:R-:W3:Y:S02]  /*6d320*/  LDL.LU.64 R12, [R1+0x6690] ;  /* 0x00669000010c7983 */ /* 0x001ee40000300a00 */
[C---:B---3--:R-:W-:Y:S02]  /*6d330*/  HMMA.16816.F32 R12, R16.reuse, R12, R8 ;  /* 0x0000000c100c723c */ /* 0x048fe40000001808 */
[----:B------:R-:W3:Y:S01]  /*6d340*/  LDL.LU.64 R10, [R1+0x6688] ;  /* 0x00668800010a7983 */ /* 0x000ee20000300a00 */
[----:B------:R-:W3:Y:S11]  /*6d350*/  LDL.LU.64 R8, [R1+0x6680] ;  /* 0x0066800001087983 */ /* 0x000ef60000300a00 */
[----:B------:R-:W-:Y:S09]  /*6d360*/  @!UPT UIADD3 URZ, URZ, URZ, URZ ;  /* 0x0000003f3f3ff290 */ /* 0x000ff2000fffe03f */
[----:B------:R0:W-:Y:S01]  /*6d370*/  STL.64 [R1+0x110], R12 ;  /* 0x0001100c01007387 */ /* 0x0001e20000100a00 */
[----:B------:R3:W-:Y:S03]  /*6d380*/  STL.64 [R1+0x118], R14 ;  /* 0x0001180e01007387 */ /* 0x0007e60000100a00 */
[----:B0-----:R-:W3:Y:S02]  /*6d390*/  LDL.LU.64 R12, [R1+0x6678] ;  /* 0x00667800010c7983 */ /* 0x001ee40000300a00 */
[C---:B---3--:R-:W-:Y:S02]  /*6d3a0*/  HMMA.16816.F32 R12, R16.reuse, R12, R8 ;  /* 0x0000000c100c723c */ /* 0x048fe40000001808 */
[----:B------:R-:W3:Y:S11]  /*6d3b0*/  LDL.LU.64 R8, [R1+0x6670] ;  /* 0x0066700001087983 */ /* 0x000ef60000300a00 */
[----:B------:R-:W-:Y:S10]  /*6d3c0*/  @!UPT UIADD3 URZ, URZ, URZ, URZ ;  /* 0x0000003f3f3ff290 */ /* 0x000ff4000fffe03f */
[----:B------:R-:W-:Y:S01]  /*6d3d0*/  STL.64 [R1+0x100], R12 ;  /* 0x0001000c01007387 */ /* 0x000fe20000100a00 */
[----:B------:R0:W-:Y:S03]  /*6d3e0*/  STL.64 [R1+0x108], R14 ;  /* 0x0001080e01007387 */ /* 0x0001e60000100a00 */
[----:B0-----:R-:W2:Y:S01]  /*6d3f0*/  LDL.LU.64 R14, [R1+0x6668] ;  /* 0x00666800010e7983 */ /* 0x001ea20000300a00 */
[----:B------:R-:W2:Y:S02]  /*6d400*/  LDL.LU.64 R12, [R1+0x6660] ;  /* 0x00666000010c7983 */ /* 0x000ea40000300a00 */
[C---:B--2---:R-:W-:Y:S11]  /*6d410*/  HMMA.16816.F32 R12, R16.reuse, R20, R12 ;  /* 0x00000014100c723c */ /* 0x044ff6000000180c */
[----:B------:R-:W-:Y:S11]  /*6d420*/  @!UPT UIADD3 URZ, URZ, URZ, URZ ;  /* 0x0000003f3f3ff290 */ /* 0x000ff6000fffe03f */
[----:B------:R-:W-:Y:S01]  /*6d430*/  @!UPT UIADD3 URZ, URZ, URZ, URZ ;  /* 0x0000003f3f3ff290 */ /* 0x000fe2000fffe03f */
[----:B------:R0:W-:Y:S01]  /*6d440*/  STL.64 [R1+0xf0], R12 ;  /* 0x0000f00c01007387 */ /* 0x0001e20000100a00 */
[----:B------:R-:W-:Y:S03]  /*6d450*/  STL.64 [R1+0xf8], R14 ;  /* 0x0000f80e01007387 */ /* 0x000fe60000100a00 */
[----:B0-----:R-:W2:Y:S01]  /*6d460*/  LDL.LU.64 R12, [R1+0x6658] ;  /* 0x00665800010c7983 */ /* 0x001ea20000300a00 */
[----:B------:R-:W-:Y:S02]  /*6d470*/  IMAD.MOV.U32 R2, RZ, RZ, R20 ;  /* 0x000000ffff027224 */ /* 0x000fe400078e0014 */
[----:B------:R-:W-:Y:S02]  /*6d480*/  IMAD.MOV.U32 R0, RZ, RZ, R21 ;  /* 0x000000ffff007224 */ /* 0x000fe400078e0015 */
[----:B--2---:R-:W-:Y:S11]  /*6d490*/  HMMA.16816.F32 R20, R16, R12, R24 ;  /* 0x0000000c1014723c */ /* 0x004ff60000001818 */
[----:B------:R-:W-:Y:S11]  /*6d4a0*/  @!UPT UIADD3 URZ, URZ, URZ, URZ ;  /* 0x0000003f3f3ff290 */ /* 0x000ff6000fffe03f */
[----:B------:R-:W-:Y:S01]  /*6d4b0*/  @!UPT UIADD3 URZ, URZ, URZ, URZ ;  /* 0x0000003f3f3ff290 */ /* 0x000fe2000fffe03f */
[----:B------:R0:W-:Y:S01]  /*6d4c0*/  STL.64 [R1+0xe0], R20 ;  /* 0x0000e01401007387 */ /* 0x0001e20000100a00 */
[----:B------:R1:W-:Y:S03]  /*6d4d0*/  STL.64 [R1+0xe8], R22 ;  /* 0x0000e81601007387 */ /* 0x0003e60000100a00 */
[----:B0-----:R-:W2:Y:S01]  /*6d4e0*/  LDL.LU.64 R20, [R1+0x530] ;  /* 0x0005300001147983 */ /* 0x001ea20000300a00 */
[----:B-1----:R-:W2:Y:S03]  /*6d4f0*/  LDL.LU.64 R22, [R1+0x538] ;  /* 0x0005380001167983 */ /* 0x002ea60000300a00 */
[----:B--2---:R-:W-:Y:S01]  /*6d500*/  STL.64 [R1+0x65f8], R22 ;  /* 0x0065f81601007387 */ /* 0x004fe20000100a00 */
[----:B------:R0:W-:Y:S02]  /*6d510*/  STL.64 [R1+0x65f0], R20 ;  /* 0x0065f01401007387 */ /* 0x0001e40000100a00 */
[----:B0-----:R-:W-:-:S02]  /*6d520*/  IMAD.MOV.U32 R20, RZ, RZ, R28 ;  /* 0x000000ffff147224 */ /* 0x001fc400078e001c */
[----:B------:R-:W-:Y:S01]  /*6d530*/  IMAD.MOV.U32 R21, RZ, RZ, R3 ;  /* 0x000000ffff157224 */ /* 0x000fe200078e0003 */
[----:B------:R-:W2:Y:S01]  /*6d540*/  LDL.LU R28, [R1+0x6654] ;  /* 0x00665400011c7983 */ /* 0x000ea20000300800 */
[----:B------:R-:W2:Y:S03]  /*6d550*/  LDL.LU R3, [R1+0x6650] ;  /* 0x0066500001037983 */ /* 0x000ea60000300800 */
[----:B------:R4:W-:Y:S01]  /*6d560*/  STL.64 [R1+0x6610], R20 ;  /* 0x0066101401007387 */ /* 0x0009e20000100a00 */
[----:B------:R-:W3:Y:S02]  /*6d570*/  LDL.LU.64 R4, [R1+0x570] ;  /* 0x0005700001047983 */ /* 0x000ee40000300a00 */
[----:B----4-:R-:W-:Y:S02]  /*6d580*/  IMAD.MOV.U32 R20, RZ, RZ, R7 ;  /* 0x000000ffff147224 */ /* 0x010fe400078e0007 */
[----:B------:R-:W-:-:S02]  /*6d590*/  IMAD.MOV.U32 R21, RZ, RZ, R6 ;  /* 0x000000ffff157224 */ /* 0x000fc400078e0006 */
[----:B------:R-:W4:Y:S01]  /*6d5a0*/  LDL.LU.64 R6, [R1+0x578] ;  /* 0x0005780001067983 */ /* 0x000f220000300a00 */
[----:B------:R-:W-:Y:S02]  /*6d5b0*/  IMAD.MOV.U32 R11, RZ, RZ, R12 ;  /* 0x000000ffff0b7224 */ /* 0x000fe400078e000c */
[----:B------:R-:W-:Y:S01]  /*6d5c0*/  IMAD.MOV.U32 R10, RZ, RZ, R13 ;  /* 0x000000ffff0a7224 */ /* 0x000fe200078e000d */
[----:B--2---:R-:W0:Y:S04]  /*6d5d0*/  LDSM.16.MT88.4 R24, [R3+0x20080] ;  /* 0x020080000318783b */ /* 0x004e280000004200 */
[----:B----4-:R-:W-:Y:S01]  /*6d5e0*/  STL.64 [R1+0x6640], R6 ;  /* 0x0066400601007387 */ /* 0x010fe20000100a00 */
[----:B---3--:R-:W-:Y:S02]  /*6d5f0*/  STL.64 [R1+0x6638], R4 ;  /* 0x0066380401007387 */ /* 0x008fe40000100a00 */
[----:B------:R1:W-:Y:S02]  /*6d600*/  STL.64 [R1+0x6628], R20 ;  /* 0x0066281401007387 */ /* 0x0003e40000100a00 */
[----:B-1----:R-:W2:Y:S04]  /*6d610*/  LDL.64 R20, [R1+0xc0] ;  /* 0x0000c00001147983 */ /* 0x002ea80000100a00 */
[----:B--2---:R1:W-:Y:S04]  /*6d620*/  STL.64 [R1+0x6648], R20 ;  /* 0x0066481401007387 */ /* 0x0043e80000100a00 */
[----:B-1----:R-:W2:Y:S01]  /*6d630*/  LDL.LU.64 R20, [R1+0x580] ;  /* 0x0005800001147983 */ /* 0x002ea20000300a00 */
[----:B------:R-:W2:Y:S02]  /*6d640*/  LDL.LU.64 R22, [R1+0x588] ;  /* 0x0005880001167983 */ /* 0x000ea40000300a00 */
[----:B------:R-:W3:Y:S02]  /*6d650*/  LDL.LU.64 R12, [R1+0x400] ;  /* 0x00040000010c7983 */ /* 0x000ee40000300a00 */
[----:B------:R-:W4:Y:S02]  /*6d660*/  LDL.LU.64 R14, [R1+0x408] ;  /* 0x00040800010e7983 */ /* 0x000f240000300a00 */
[----:B------:R-:W-:-:S02]  /*6d670*/  IMAD.MOV.U32 R4, RZ, RZ, R29 ;  /* 0x000000ffff047224 */ /* 0x000fc400078e001d */
[----:B------:R-:W-:Y:S01]  /*6d680*/  IMAD.MOV.U32 R5, RZ, RZ, R28 ;  /* 0x000000ffff057224 */ /* 0x000fe200078e001c */
[----:B----4-:R-:W-:Y:S01]  /*6d690*/  STL.64 [R1+0x6608], R14 ;  /* 0x0066080e01007387 */ /* 0x010fe20000100a00 */
[----:B---3--:R1:W-:Y:S03]  /*6d6a0*/  STL.64 [R1+0x6600], R12 ;  /* 0x0066000c01007387 */ /* 0x0083e60000100a00 */
[----:B-1----:R-:W3:Y:S01]  /*6d6b0*/  LDL.LU.64 R12, [R1+0x540] ;  /* 0x00054000010c7983 */ /* 0x002ee20000300a00 */
[----:B------:R-:W4:Y:S01]  /*6d6c0*/  LDL.LU.64 R14, [R1+0x548] ;  /* 0x00054800010e7983 */ /* 0x000f220000300a00 */
[C---:B--2---:R-:W-:Y:S02]  /*6d6d0*/  HMMA.16816.F32 R4, R16.reuse, R4, R20 ;  /* 0x000000041004723c */ /* 0x044fe40000001814 */
[----:B----4-:R-:W-:Y:S01]  /*6d6e0*/  STL.64 [R1+0x6620], R14 ;  /* 0x0066200e01007387 */ /* 0x010fe20000100a00 */
[----:B---3--:R1:W-:Y:S03]  /*6d6f0*/  STL.64 [R1+0x6618], R12 ;  /* 0x0066180c01007387 */ /* 0x0083e60000100a00 */
[----:B-1----:R-:W2:Y:S01]  /*6d700*/  LDL.LU.64 R12, [R1+0x550] ;  /* 0x00055000010c7983 */ /* 0x002ea20000300a00 */
[----:B------:R-:W2:Y:S02]  /*6d710*/  LDL.LU.64 R14, [R1+0x558] ;  /* 0x00055800010e7983 */ /* 0x000ea40000300a00 */
[----:B------:R-:W-:Y:S02]  /*6d720*/  STL.64 [R1+0x65c8], R10 ;  /* 0x0065c80a01007387 */ /* 0x000fe40000100a00 */
[----:B------:R1:W-:Y:S02]  /*6d730*/  STL.64 [R1+0x65c0], R8 ;  /* 0x0065c00801007387 */ /* 0x0003e40000100a00 */
[----:B-1----:R-:W3:Y:S01]  /*6d740*/  LDL.64 R8, [R1+0x90] ;  /* 0x0000900001087983 */ /* 0x002ee20000100a00 */
[----:B0-----:R-:W-:Y:S02]  /*6d750*/  STL.64 [R1+0x64c8], R26 ;  /* 0x0064c81a01007387 */ /* 0x001fe40000100a00 */
[----:B------:R0:W-:Y:S02]  /*6d760*/  STL.64 [R1+0x64c0], R24 ;  /* 0x0064c01801007387 */ /* 0x0001e40000100a00 */
[----:B0-----:R-:W4:Y:S01]  /*6d770*/  LDL.64 R24, [R1+0x80] ;  /* 0x0000800001187983 */ /* 0x001f220000100a00 */
[----:B------:R-:W2:Y:S04]  /*6d780*/  LDL.LU.64 R20, [R1+0x6648] ;  /* 0x0066480001147983 */ /* 0x000ea80000300a00 */
[----:B------:R-:W-:Y:S02]  /*6d790*/  STL.64 [R1+0x450], R4 ;  /* 0x0004500401007387 */ /* 0x000fe40000100a00 */
[----:B------:R0:W-:Y:S02]  /*6d7a0*/  STL.64 [R1+0x458], R6 ;  /* 0x0004580601007387 */ /* 0x0001e40000100a00 */
[----:B0-----:R-:W2:Y:S01]  /*6d7b0*/  LDL.LU.64 R6, [R1+0x6640] ;  /* 0x0066400001067983 */ /* 0x001ea20000300a00 */
[----:B------:R-:W2:Y:S02]  /*6d7c0*/  LDL.LU.64 R4, [R1+0x6638] ;  /* 0x0066380001047983 */ /* 0x000ea40000300a00 */
        /* <DEDUP_REMOVED lines=10> */
[C---:B--2---:R-:W-:Y:S01]  /*6d870*/  HMMA.16816.F32 R20, R16.reuse, R20, R12 ;  /* 0x000000141014723c */ /* 0x044fe2000000180c */
[----:B------:R0:W-:Y:S04]  /*6d880*/  STL.64 [R1+0x65b0], R4 ;  /* 0x0065b00401007387 */ /* 0x0001e80000100a00 */
[----:B0-----:R-:W2:Y:S01]  /*6d890*/  LDL.LU.64 R4, [R1+0x520] ;  /* 0x0005200001047983 */ /* 0x001ea20000300a00 */
[----:B------:R-:W2:Y:S02]  /*6d8a0*/  LDL.LU.64 R6, [R1+0x528] ;  /* 0x0005280001067983 */ /* 0x000ea40000300a00 */
[----:B------:R-:W2:Y:S02]  /*6d8b0*/  LDL.LU.64 R14, [R1+0x6620] ;  /* 0x00662000010e7983 */ /* 0x000ea40000300a00 */
[----:B------:R-:W2:Y:S11]  /*6d8c0*/  LDL.LU.64 R12, [R1+0x6618] ;  /* 0x00661800010c7983 */ /* 0x000eb60000300a00 */
[----:B------:R-:W-:Y:S02]  /*6d8d0*/  @!UPT UIADD3 URZ, URZ, URZ, URZ ;  /* 0x0000003f3f3ff290 */ /* 0x000fe4000fffe03f */
[----:B------:R0:W-:Y:S01]  /*6d8e0*/  STL.64 [R1+0x430], R20 ;  /* 0x0004301401007387 */ /* 0x0001e20000100a00 */
[----:B------:R2:W-:Y:S03]  /*6d8f0*/  STL.64 [R1+0x438], R22 ;  /* 0x0004381601007387 */ /* 0x0005e60000100a00 */
[----:B0-----:R-:W2:Y:S02]  /*6d900*/  LDL.LU.64 R20, [R1+0x6610] ;  /* 0x0066100001147983 */ /* 0x001ea40000300a00 */
[C---:B--2---:R-:W-:Y:S02]  /*6d910*/  HMMA.16816.F32 R20, R16.reuse, R20, R12 ;  /* 0x000000141014723c */ /* 0x044fe4000000180c */
[----:B------:R-:W4:Y:S01]  /*6d920*/  LDL.LU.64 R14, [R1+0x6608] ;  /* 0x00660800010e7983 */ /* 0x000f220000300a00 */
[----:B------:R-:W4:Y:S11]  /*6d930*/  LDL.LU.64 R12, [R1+0x6600] ;  /* 0x00660000010c7983 */ /* 0x000f360000300a00 */
[----:B------:R-:W-:Y:S09]  /*6d940*/  @!UPT UIADD3 URZ, URZ, URZ, URZ ;  /* 0x0000003f3f3ff290 */ /* 0x000ff2000fffe03f */
[----:B------:R-:W-:Y:S01]  /*6d950*/  STL.64 [R1+0x420], R20 ;  /* 0x0004201401007387 */ /* 0x000fe20000100a00 */
[----:B------:R0:W-:Y:S03]  /*6d960*/  STL.64 [R1+0x428], R22 ;  /* 0x0004281601007387 */ /* 0x0001e60000100a00 */
[----:B0-----:R-:W2:Y:S01]  /*6d970*/  LDL.LU.64 R22, [R1+0x65f8] ;  /* 0x0065f80001167983 */ /* 0x001ea20000300a00 */
[----:B------:R-:W2:Y:S02]  /*6d980*/  LDL.LU.64 R20, [R1+0x65f0] ;  /* 0x0065f00001147983 */ /* 0x000ea40000300a00 */
[----:B---3--:R-:W-:Y:S02]  /*6d990*/  IMAD.MOV.U32 R27, RZ, RZ, R8 ;  /* 0x000000ffff1b7224 */ /* 0x008fe400078e0008 */
[----:B------:R-:W-:Y:S01]  /*6d9a0*/  IMAD.MOV.U32 R26, RZ, RZ, R9 ;  /* 0x000000ffff1a7224 */ /* 0x000fe200078e0009 */
[C---:B----4-:R-:W-:Y:S08]  /*6d9b0*/  HMMA.16816.F32 R12, R16.reuse, R24, R12 ;  /* 0x00000018100c723c */ /* 0x050ff0000000180c */
[C---:B--2---:R-:W-:Y:S11]  /*6d9c0*/  HMMA.16816.F32 R20, R16.reuse, R8, R20 ;  /* 0x000000081014723c */ /* 0x044ff60000001814 */
[----:B------:R-:W-:Y:S11]  /*6d9d0*/  @!UPT UIADD3 URZ, URZ, URZ, URZ ;  /* 0x0000003f3f3ff290 */ /* 0x000ff6000fffe03f */
[----:B------:R-:W-:Y:S01]  /*6d9e0*/  @!UPT UIADD3 URZ, URZ, URZ, URZ ;  /* 0x0000003f3f3ff290 */ /* 0x000fe2000fffe03f */
[----:B------:R-:W-:Y:S01]  /*6d9f0*/  STL.64 [R1+0x410], R20 ;  /* 0x0004101401007387 */ /* 0x000fe20000100a00 */
[----:B------:R0:W-:Y:S03]  /*6da00*/  STL.64 [R1+0x418], R22 ;  /* 0x0004181601007387 */ /* 0x0001e60000100a00 */
[----:B0-----:R-:W2:Y:S01]  /*6da10*/  LDL.LU.64 R22, [R1+0x65e8] ;  /* 0x0065e80001167983 */ /* 0x001ea20000300a00 */
[----:B------:R-:W3:Y:S02]  /*6da20*/  LDL.LU.64 R20, [R1+0x65e0] ;  /* 0x0065e00001147983 */ /* 0x000ee40000300a00 */
[----:B------:R-:W4:Y:S02]  /*6da30*/  LDL.LU.64 R8, [R1+0x460] ;  /* 0x0004600001087983 */ /* 0x000f240000300a00 */
[----:B------:R-:W4:Y:S01]  /*6da40*/  LDL.LU.64 R10, [R1+0x468] ;  /* 0x00046800010a7983 */ /* 0x000f220000300a00 */
[----:B------:R-:W-:Y:S01]  /*6da50*/  STL.64 [R1+0x400], R12 ;  /* 0x0004000c01007387 */ /* 0x000fe20000100a00 */
[----:B------:R0:W-:Y:S03]  /*6da60*/  STL.64 [R1+0x408], R14 ;  /* 0x0004080e01007387 */ /* 0x0001e60000100a00 */
[----:B0-----:R-:W2:Y:S01]  /*6da70*/  LDL.LU.64 R14, [R1+0x65d8] ;  /* 0x0065d800010e7983 */ /* 0x001ea20000300a00 */
[----:B------:R-:W4:Y:S02]  /*6da80*/  LDL.LU.64 R12, [R1+0x65d0] ;  /* 0x0065d000010c7983 */ /* 0x000f240000300a00 */
[----:B------:R0:W-:Y:S02]  /*6da90*/  STL.64 [R1+0x6510], R24 ;  /* 0x0065101801007387 */ /* 0x0001e40000100a00 */
[----:B------:R-:W-:Y:S01]  /*6daa0*/  STL.64 [R1+0x6578], R26 ;  /* 0x0065781a01007387 */ /* 0x000fe20000100a00 */
[----:B0-----:R-:W2:Y:S01]  /*6dab0*/  LDL.64 R24, [R1+0x50] ;  /* 0x0000500001187983 */ /* 0x001ea20000100a00 */
[C---:B---3--:R-:W-:Y:S08]  /*6dac0*/  HMMA.16816.F32 R4, R16.reuse, R20, R4 ;  /* 0x000000141004723c */ /* 0x048ff00000001804 */
[----:B----4-:R-:W-:Y:S01]  /*6dad0*/  HMMA.16816.F32 R8, R16, R12, R8 ;  /* 0x0000000c1008723c */ /* 0x010fe20000001808 */
[----:B------:R-:W-:-:S02]  /*6dae0*/  IMAD.MOV.U32 R29, RZ, RZ, R20 ;  /* 0x000000ffff1d7224 */ /* 0x000fc400078e0014 */
[----:B------:R-:W-:Y:S01]  /*6daf0*/  IMAD.MOV.U32 R28, RZ, RZ, R21 ;  /* 0x000000ffff1c7224 */ /* 0x000fe200078e0015 */
[----:B--2---:R-:W-:Y:S11]  /*6db00*/  STL.64 [R1+0x6588], R24 ;  /* 0x0065881801007387 */ /* 0x004ff60000100a00 */
[----:B------:R0:W-:Y:S02]  /*6db10*/  STL.64 [R1+0x3f0], R4 ;  /* 0x0003f00401007387 */ /* 0x0001e40000100a00 */
[----:B------:R1:W-:Y:S01]  /*6db20*/  STL.64 [R1+0x3f8], R6 ;  /* 0x0003f80601007387 */ /* 0x0003e20000100a00 */
[----:B0-----:R-:W2:Y:S01]  /*6db30*/  LDL.LU.64 R4, [R1+0x310] ;  /* 0x0003100001047983 */ /* 0x001ea20000300a00 */
[----:B-1----:R-:W2:Y:S02]  /*6db40*/  LDL.LU.64 R6, [R1+0x318] ;  /* 0x0003180001067983 */ /* 0x002ea40000300a00 */
[----:B------:R-:W-:-:S02]  /*6db50*/  IMAD.MOV.U32 R24, RZ, RZ, R23 ;  /* 0x000000ffff187224 */ /* 0x000fc400078e0017 */
[----:B------:R-:W-:Y:S01]  /*6db60*/  IMAD.MOV.U32 R25, RZ, RZ, R22 ;  /* 0x000000ffff197224 */ /* 0x000fe200078e0016 */
[----:B------:R-:W3:Y:S01]  /*6db70*/  LDL.LU.64 R20, [R1+0x260] ;  /* 0x0002600001147983 */ /* 0x000ee20000300a00 */
[----:B------:R-:W3:Y:S02]  /*6db80*/  LDL.LU.64 R22, [R1+0x268] ;  /* 0x0002680001167983 */ /* 0x000ee40000300a00 */
[----:B------:R-:W-:Y:S02]  /*6db90*/  STL.64 [R1+0x3e0], R8 ;  /* 0x0003e00801007387 */ /* 0x000fe40000100a00 */
[----:B------:R0:W-:Y:S02]  /*6dba0*/  STL.64 [R1+0x3e8], R10 ;  /* 0x0003e80a01007387 */ /* 0x0001e40000100a00 */
[----:B0-----:R-:W4:Y:S01]  /*6dbb0*/  LDL.LU.64 R10, [R1+0x65c8] ;  /* 0x0065c800010a7983 */ /* 0x001f220000300a00 */
[----:B------:R-:W2:Y:S02]  /*6dbc0*/  LDL.LU.64 R8, [R1+0x65c0] ;  /* 0x0065c00001087983 */ /* 0x000ea40000300a00 */
[----:B------:R-:W-:Y:S02]  /*6dbd0*/  STL.64 [R1+0x64f0], R14 ;  /* 0x0064f00e01007387 */ /* 0x000fe40000100a00 */
[----:B------:R0:W-:Y:S02]  /*6dbe0*/  STL.64 [R1+0x64e8], R12 ;  /* 0x0064e80c01007387 */ /* 0x0001e40000100a00 */
[----:B0-----:R-:W2:Y:S04]  /*6dbf0*/  LDL R12, [R1+0x40] ;  /* 0x00004000010c7983 */ /* 0x001ea80000100800 */
[----:B------:R-:W2:Y:S04]  /*6dc00*/  LDL R13, [R1+0x44] ;  /* 0x00004400010d7983 */ /* 0x000ea80000100800 */
[----:B--2---:R0:W-:Y:S04]  /*6dc10*/  STL.64 [R1+0x6580], R12 ;  /* 0x0065800c01007387 */ /* 0x0041e80000100a00 */
[----:B0-----:R-:W2:Y:S01]  /*6dc20*/  LDL.LU.64 R12, [R1+0x1490] ;  /* 0x00149000010c7983 */ /* 0x001ea20000300a00 */
[----:B------:R-:W2:Y:S01]  /*6dc30*/  LDL.LU.64 R14, [R1+0x1498] ;  /* 0x00149800010e7983 */ /* 0x000ea20000300a00 */
[C---:B------:R-:W-:Y:S02]  /*6dc40*/  HMMA.16816.F32 R4, R16.reuse, R8, R4 ;  /* 0x000000081004723c */ /* 0x040fe40000001804 */
[----:B--2---:R-:W-:Y:S01]  /*6dc50*/  STL.64 [R1+0x6598], R14 ;  /* 0x0065980e01007387 */ /* 0x004fe20000100a00 */
[----:B------:R0:W-:Y:S03]  /*6dc60*/  STL.64 [R1+0x6590], R12 ;  /* 0x0065900c01007387 */ /* 0x0001e60000100a00 */
[----:B0-----:R-:W2:Y:S01]  /*6dc70*/  LDL.LU.64 R12, [R1+0x14a0] ;  /* 0x0014a000010c7983 */ /* 0x001ea20000300a00 */
[----:B------:R-:W2:Y:S11]  /*6dc80*/  LDL.LU.64 R14, [R1+0x14a8] ;  /* 0x0014a800010e7983 */ /* 0x000eb60000300a00 */
[----:B------:R-:W-:Y:S05]  /*6dc90*/  @!UPT UIADD3 URZ, URZ, URZ, URZ ;  /* 0x0000003f3f3ff290 */ /* 0x000fea000fffe03f */
[----:B------:R-:W-:Y:S02]  /*6dca0*/  STL.64 [R1+0x3d0], R4 ;  /* 0x0003d00401007387 */ /* 0x000fe40000100a00 */
[----:B------:R0:W-:Y:S02]  /*6dcb0*/  STL.64 [R1+0x3d8], R6 ;  /* 0x0003d80601007387 */ /* 0x0001e40000100a00 */
[----:B0-----:R-:W2:Y:S01]  /*6dcc0*/  LDL.LU.64 R6, [R1+0x65b8] ;  /* 0x0065b80001067983 */ /* 0x001ea20000300a00 */
[----:B------:R-:W3:Y:S02]  /*6dcd0*/  LDL.LU.64 R4, [R1+0x65b0] ;  /* 0x0065b00001047983 */ /* 0x000ee40000300a00 */
[----:B------:R-:W-:Y:S01]  /*6dce0*/  STL [R1+0x64d4], R9 ;  /* 0x0064d40901007387 */ /* 0x000fe20000100800 */
[----:B---3--:R-:W-:Y:S01]  /*6dcf0*/  HMMA.16816.F32 R16, R16, R4, R20 ;  /* 0x000000041010723c */ /* 0x008fe20000001814 */
[----:B------:R-:W3:Y:S01]  /*6dd00*/  LDL.LU.64 R22, [R1+0x65a8] ;  /* 0x0065a80001167983 */ /* 0x000ee20000300a00 */
[----:B------:R-:W3:Y:S11]  /*6dd10*/  LDL.LU.64 R20, [R1+0x65a0] ;  /* 0x0065a00001147983 */ /* 0x000ef60000300a00 */
[----:B------:R-:W-:Y:S10]  /*6dd20*/  @!UPT UIADD3 URZ, URZ, URZ, URZ ;  /* 0x0000003f3f3ff290 */ /* 0x000ff4000fffe03f */
[----:B------:R4:W-:Y:S01]  /*6dd30*/  STL.64 [R1+0xd0], R16 ;  /* 0x0000d01001007387 */ /* 0x0009e20000100a00 */
[----:B------:R-:W-:Y:S02]  /*6dd40*/  STL.64 [R1+0xd8], R18 ;  /* 0x0000d81201007387 */ /* 0x000fe40000100a00 */
[----:B----4-:R-:W-:Y:S02]  /*6dd50*/  IMAD.MOV.U32 R16, RZ, RZ, R11 ;  /* 0x000000ffff107224 */ /* 0x010fe400078e000b */
[----:B------:R-:W-:-:S05]  /*6dd60*/  IMAD.MOV.U32 R17, RZ, RZ, R10 ;  /* 0x000000ffff117224 */ /* 0x000fca00078e000a */
[----:B------:R0:W-:Y:S04]  /*6dd70*/  STL.64 [R1+0x6550], R16 ;  /* 0x0065501001007387 */ /* 0x0001e80000100a00 */
[----:B0-----:R-:W4:Y:S01]  /*6dd80*/  LDL.LU.64 R16, [R1+0x1480] ;  /* 0x0014800001107983 */ /* 0x001f220000300a00 */
[----:B------:R-:W4:Y:S02]  /*6dd90*/  LDL.LU.64 R18, [R1+0x1488] ;  /* 0x0014880001127983 */ /* 0x000f240000300a00 */
[----:B------:R-:W-:Y:S02]  /*6dda0*/  STL [R1+0x64d0], R5 ;  /* 0x0064d00501007387 */ /* 0x000fe40000100800 */
[----:B--2---:R-:W-:Y:S01]  /*6ddb0*/  STL.64 [R1+0x6560], R6 ;  /* 0x0065600601007387 */ /* 0x004fe20000100a00 */
[----:B------:R0:W-:Y:S04]  /*6ddc0*/  STL [R1+0x6558], R4 ;  /* 0x0065580401007387 */ /* 0x0001e80000100800 */
[----:B0-----:R-:W2:Y:S01]  /*6ddd0*/  LDL.64 R4, [R1+0x30] ;  /* 0x0000300001047983 */ /* 0x001ea20000100a00 */
[C---:B---3--:R-:W-:Y:S03]  /*6dde0*/  HMMA.16816.F32 R24, R20.reuse, R24, R12 ;  /* 0x000000181418723c */ /* 0x048fe6000000180c */
[----:B------:R-:W3:Y:S01]  /*6ddf0*/  LDL.LU.64 R14, [R1+0x6598] ;  /* 0x00659800010e7983 */ /* 0x000ee20000300a00 */
[----:B------:R-:W3:Y:S11]  /*6de00*/  LDL.LU.64 R12, [R1+0x6590] ;  /* 0x00659000010c7983 */ /* 0x000ef60000300a00 */
[----:B------:R-:W-:Y:S08]  /*6de10*/  @!UPT UIADD3 URZ, URZ, URZ, URZ ;  /* 0x0000003f3f3ff290 */ /* 0x000ff0000fffe03f */
[----:B------:R0:W-:Y:S01]  /*6de20*/  STL.64 [R1+0x350], R24 ;  /* 0x0003501801007387 */ /* 0x0001e20000100a00 */
[----:B------:R-:W-:Y:S03]  /*6de30*/  STL.64 [R1+0x358], R26 ;  /* 0x0003581a01007387 */ /* 0x000fe60000100a00 */
[----:B0-----:R-:W3:Y:S02]  /*6de40*/  LDL.LU.64 R24, [R1+0x6588] ;  /* 0x0065880001187983 */ /* 0x001ee40000300a00 */
[----:B---3--:R-:W-:Y:S11]  /*6de50*/  HMMA.16816.F32 R12, R20, R24, R12 ;  /* 0x00000018140c723c */ /* 0x008ff6000000180c */
[----:B------:R-:W-:Y:S11]  /*6de60*/  @!UPT UIADD3 URZ, URZ, URZ, URZ ;  /* 0x0000003f3f3ff290 */ /* 0x000ff6000fffe03f */
[----:B------:R-:W-:Y:S01]  /*6de70*/  @!UPT UIADD3 URZ, URZ, URZ, URZ ;  /* 0x0000003f3f3ff290 */ /* 0x000fe2000fffe03f */
[----:B------:R0:W-:Y:S01]  /*6de80*/  STL.64 [R1+0x340], R12 ;  /* 0x0003400c01007387 */ /* 0x0001e20000100a00 */
[----:B------:R-:W-:Y:S03]  /*6de90*/  STL.64 [R1+0x348], R14 ;  /* 0x0003480e01007387 */ /* 0x000fe60000100a00 */
[----:B0-----:R-:W4:Y:S01]  /*6dea0*/  LDL.LU.64 R12, [R1+0x6580] ;  /* 0x00658000010c7983 */ /* 0x001f220000300a00 */
[----:B------:R-:W3:Y:S02]  /*6deb0*/  LDL.LU.64 R26, [R1+0x6578] ;  /* 0x00657800011a7983 */ /* 0x000ee40000300a00 */
[----:B------:R-:W-:Y:S02]  /*6dec0*/  IMAD.MOV.U32 R11, RZ, RZ, R24 ;  /* 0x000000ffff0b7224 */ /* 0x000fe400078e0018 */
[----:B------:R-:W-:-:S05]  /*6ded0*/  IMAD.MOV.U32 R10, RZ, RZ, R25 ;  /* 0x000000ffff0a7224 */ /* 0x000fca00078e0019 */
[----:B------:R-:W-:Y:S01]  /*6dee0*/  STL.64 [R1+0x6570], R10 ;  /* 0x0065700a01007387 */ /* 0x000fe20000100a00 */
[----:B------:R0:W-:Y:S03]  /*6def0*/  STL [R1+0x6568], R8 ;  /* 0x0065680801007387 */ /* 0x0001e60000100800 */
[----:B0-----:R-:W2:Y:S01]  /*6df00*/  LDL.LU.64 R8, [R1+0x1470] ;  /* 0x0014700001087983 */ /* 0x001ea20000300a00 */
[----:B------:R-:W2:Y:S01]  /*6df10*/  LDL.LU.64 R10, [R1+0x1478] ;  /* 0x00147800010a7983 */ /* 0x000ea20000300a00 */
[C---:B----4-:R-:W-:Y:S01]  /*6df20*/  HMMA.16816.F32 R12, R20.reuse, R12, R16 ;  /* 0x0000000c140c723c */ /* 0x050fe20000001810 */
[----:B---3--:R-:W-:Y:S02]  /*6df30*/  IMAD.MOV.U32 R24, RZ, RZ, R27 ;  /* 0x000000ffff187224 */ /* 0x008fe400078e001b */
[----:B------:R-:W-:Y:S11]  /*6df40*/  IMAD.MOV.U32 R25, RZ, RZ, R26 ;  /* 0x000000ffff197224 */ /* 0x000ff600078e001a */
[----:B------:R-:W-:Y:S09]  /*6df50*/  @!UPT UIADD3 URZ, URZ, URZ, URZ ;  /* 0x0000003f3f3ff290 */ /* 0x000ff2000fffe03f */
[----:B------:R-:W-:Y:S01]  /*6df60*/  STL.64 [R1+0x330], R12 ;  /* 0x0003300c01007387 */ /* 0x000fe20000100a00 */
[----:B------:R-:W-:Y:S02]  /*6df70*/  STL.64 [R1+0x338], R14 ;  /* 0x0003380e01007387 */ /* 0x000fe40000100a00 */
[----:B------:R-:W3:Y:S02]  /*6df80*/  LDL.LU.64 R16, [R1+0x13b0] ;  /* 0x0013b00001107983 */ /* 0x000ee40000300a00 */
[----:B------:R-:W3:Y:S01]  /*6df90*/  LDL.LU.64 R18, [R1+0x13b8] ;  /* 0x0013b80001127983 */ /* 0x000ee20000300a00 */
[----:B------:R0:W-:Y:S04]  /*6dfa0*/  STL.64 [R1+0x6520], R24 ;  /* 0x0065201801007387 */ /* 0x0001e80000100a00 */
[----:B0-----:R-:W4:Y:S01]  /*6dfb0*/  LDL.64 R24, [R1+0xa0] ;  /* 0x0000a00001187983 */ /* 0x001f220000100a00 */
[----:B--2---:R-:W-:Y:S01]  /*6dfc0*/  HMMA.16816.F32 R8, R20, R4, R8 ;  /* 0x000000041408723c */ /* 0x004fe20000001808 */
[----:B------:R-:W-:-:S02]  /*6dfd0*/  IMAD.MOV.U32 R12, RZ, RZ, R29 ;  /* 0x000000ffff0c7224 */ /* 0x000fc400078e001d */
[----:B------:R-:W-:Y:S01]  /*6dfe0*/  IMAD.MOV.U32 R13, RZ, RZ, R28 ;  /* 0x000000ffff0d7224 */ /* 0x000fe200078e001c */
[----:B----4-:R0:W-:Y:S04]  /*6dff0*/  STL.64 [R1+0x6538], R24 ;  /* 0x0065381801007387 */ /* 0x0101e80000100a00 */
[----:B0-----:R-:W2:Y:S01]  /*6e000*/  LDL.LU.64 R24, [R1+0x1350] ;  /* 0x0013500001187983 */ /* 0x001ea20000300a00 */
[----:B------:R-:W2:Y:S02]  /*6e010*/  LDL.LU.64 R26, [R1+0x1358] ;  /* 0x00135800011a7983 */ /* 0x000ea40000300a00 */
[----:B------:R0:W-:Y:S02]  /*6e020*/  STL.64 [R1+0x6508], R12 ;  /* 0x0065080c01007387 */ /* 0x0001e40000100a00 */
[----:B0-----:R-:W4:Y:S10]  /*6e030*/  LDL.64 R12, [R1] ;  /* 0x00000000010c7983 */ /* 0x001f340000100a00 */
[----:B------:R-:W-:Y:S02]  /*6e040*/  STL.64 [R1+0x320], R8 ;  /* 0x0003200801007387 */ /* 0x000fe40000100a00 */
[----:B------:R0:W-:Y:S02]  /*6e050*/  STL.64 [R1+0x328], R10 ;  /* 0x0003280a01007387 */ /* 0x0001e40000100a00 */
[----:B0-----:R-:W2:Y:S01]  /*6e060*/  LDL.LU.64 R10, [R1+0x6570] ;  /* 0x00657000010a7983 */ /* 0x001ea20000300a00 */
[----:B------:R-:W2:Y:S02]  /*6e070*/  LDL.LU R8, [R1+0x6568] ;  /* 0x0065680001087983 */ /* 0x000ea40000300800 */
[----:B------:R-:W-:-:S02]  /*6e080*/  IMAD.MOV.U32 R9, RZ, RZ, R4 ;  /* 0x000000ffff097224 */ /* 0x000fc400078e0004 */
[----:B------:R-:W2:Y:S01]  /*6e090*/  LDL.LU.64 R6, [R1+0x6560] ;  /* 0x0065600001067983 */ /* 0x000ea20000300a00 */
[----:B------:R-:W2:Y:S04]  /*6e0a0*/  LDL.LU R4, [R1+0x6558] ;  /* 0x0065580001047983 */ /* 0x000ea80000300800 */
[----:B--2---:R-:W-:Y:S01]  /*6e0b0*/  STL.64 [R1+0x6540], R4 ;  /* 0x0065400401007387 */ /* 0x004fe20000100a00 */
[----:B------:R-:W-:Y:S02]  /*6e0c0*/  STL.64 [R1+0x64e0], R10 ;  /* 0x0064e00a01007387 */ /* 0x000fe40000100a00 */
[----:B------:R0:W-:Y:S02]  /*6e0d0*/  STL.64 [R1+0x64d8], R8 ;  /* 0x0064d80801007387 */ /* 0x0001e40000100a00 */
[----:B0-----:R-:W2:Y:S04]  /*6e0e0*/  LDL.64 R8, [R1+0xb0] ;  /* 0x0000b00001087983 */ /* 0x001ea80000100a00 */
[----:B--2---:R0:W-:Y:S02]  /*6e0f0*/  STL.64 [R1+0x6548], R8 ;  /* 0x0065480801007387 */ /* 0x0041e40000100a00 */
[----:B0-----:R-:W-:-:S02]  /*6e100*/  IMAD.MOV.U32 R8, RZ, RZ, R2 ;  /* 0x000000ffff087224 */ /* 0x001fc400078e0002 */
[----:B------:R-:W-:-:S07]  /*6e110*/  IMAD.MOV.U32 R9, RZ, RZ, R0 ;  /* 0x000000ffff097224 */ /* 0x000fce00078e0000 */
[C---:B---3--:R-:W-:Y:S01]  /*6e120*/  HMMA.16816.F32 R8, R20.reuse, R8, R16 ;  /* 0x000000081408723c */ /* 0x048fe20000001810 */
[----:B------:R-:W2:Y:S11]  /*6e130*/  LDL.LU.64 R16, [R1+0x6550] ;  /* 0x0065500001107983 */ /* 0x000eb60000300a00 */
[----:B------:R-:W-:Y:S11]  /*6e140*/  @!UPT UIADD3 URZ, URZ, URZ, URZ ;  /* 0x0000003f3f3ff290 */ /* 0x000ff6000fffe03f */
[----:B------:R0:W-:Y:S01]  /*6e150*/  STL.64 [R1+0x310], R8 ;  /* 0x0003100801007387 */ /* 0x0001e20000100a00 */
[----:B------:R1:W-:Y:S03]  /*6e160*/  STL.64 [R1+0x318], R10 ;  /* 0x0003180a01007387 */ /* 0x0003e60000100a00 */
[----:B0-----:R-:W3:Y:S01]  /*6e170*/  LDL.LU.64 R8, [R1+0x1370] ;  /* 0x0013700001087983 */ /* 0x001ee20000300a00 */
[----:B-1----:R-:W3:Y:S01]  /*6e180*/  LDL.LU.64 R10, [R1+0x1378] ;  /* 0x00137800010a7983 */ /* 0x002ee20000300a00 */
[C---:B--2---:R-:W-:Y:S11]  /*6e190*/  HMMA.16816.F32 R16, R20.reuse, R16, R24 ;  /* 0x000000101410723c */ /* 0x044ff60000001818 */
[----:B------:R-:W-:Y:S11]  /*6e1a0*/  @!UPT UIADD3 URZ, URZ, URZ, URZ ;  /* 0x0000003f3f3ff290 */ /* 0x000ff6000fffe03f */
[----:B------:R-:W-:Y:S01]  /*6e1b0*/  @!UPT UIADD3 URZ, URZ, URZ, URZ ;  /* 0x0000003f3f3ff290 */ /* 0x000fe2000fffe03f */
[----:B------:R-:W-:Y:S01]  /*6e1c0*/  STL.64 [R1+0x300], R16 ;  /* 0x0003001001007387 */ /* 0x000fe20000100a00 */
[----:B------:R-:W-:Y:S02]  /*6e1d0*/  STL.64 [R1+0x308], R18 ;  /* 0x0003081201007387 */ /* 0x000fe40000100a00 */
[----:B------:R-:W0:Y:S04]  /*6e1e0*/  LDSM.16.MT88.4 R16, [R3+0x20100] ;  /* 0x020100000310783b */ /* 0x000e280000004200 */
[----:B------:R-:W2:Y:S01]  /*6e1f0*/  LDL.LU.64 R24, [R1+0x1260] ;  /* 0x0012600001187983 */ /* 0x000ea20000300a00 */
[----:B------:R-:W2:Y:S04]  /*6e200*/  LDL.LU.64 R26, [R1+0x1268] ;  /* 0x00126800011a7983 */ /* 0x000ea80000300a00 */
[----:B0-----:R-:W-:Y:S01]  /*6e210*/  STL [R1+0x63f4], R18 ;  /* 0x0063f41201007387 */ /* 0x001fe20000100800 */
[----:B------:R-:W-:Y:S02]  /*6e220*/  STL [R1+0x63f0], R19 ;  /* 0x0063f01301007387 */ /* 0x000fe40000100800 */
[----:B------:R0:W-:Y:S02]  /*6e230*/  STL.64 [R1+0x6518], R16 ;  /* 0x0065181001007387 */ /* 0x0001e40000100a00 */
[----:B0-----:R-:W4:Y:S01]  /*6e240*/  LDL.LU.64 R16, [R1+0x1380] ;  /* 0x0013800001107983 */ /* 0x001f220000300a00 */
[----:B------:R-:W4:Y:S02]  /*6e250*/  LDL.LU.64 R18, [R1+0x1388] ;  /* 0x0013880001127983 */ /* 0x000f240000300a00 */
[----:B----4-:R-:W-:Y:S11]  /*6e260*/  HMMA.16816.F32 R16, R20, R12, R16 ;  /* 0x0000000c1410723c */ /* 0x010ff60000001810 */
[----:B------:R-:W-:Y:S11]  /*6e270*/  @!UPT UIADD3 URZ, URZ, URZ, URZ ;  /* 0x0000003f3f3ff290 */ /* 0x000ff6000fffe03f */
[----:B------:R-:W-:Y:S01]  /*6e280*/  @!UPT UIADD3 URZ, URZ, URZ, URZ ;  /* 0x0000003f3f3ff290 */ /* 0x000fe2000fffe03f */
[----:B------:R0:W-:Y:S01]  /*6e290*/  STL.64 [R1+0x6c0], R16 ;  /* 0x0006c01001007387 */ /* 0x0001e20000100a00 */
[----:B------:R1:W-:Y:S03]  /*6e2a0*/  STL.64 [R1+0x6c8], R18 ;  /* 0x0006c81201007387 */ /* 0x0003e60000100a00 */
[----:B0-----:R-:W4:Y:S01]  /*6e2b0*/  LDL.LU.64 R16, [R1+0x1200] ;  /* 0x0012000001107983 */ /* 0x001f220000300a00 */
[----:B-1----:R-:W2:Y:S02]  /*6e2c0*/  LDL.LU.64 R18, [R1+0x1208] ;  /* 0x0012080001127983 */ /* 0x002ea40000300a00 */
[----:B------:R-:W-:Y:S02]  /*6e2d0*/  IMAD.MOV.U32 R4, RZ, RZ, R7 ;  /* 0x000000ffff047224 */ /* 0x000fe400078e0007 */
[----:B------:R-:W-:Y:S02]  /*6e2e0*/  IMAD.MOV.U32 R5, RZ, RZ, R6 ;  /* 0x000000ffff057224 */ /* 0x000fe400078e0006 */
[----:B------:R-:W-:-:S02]  /*6e2f0*/  IMAD.MOV.U32 R29, RZ, RZ, R12 ;  /* 0x000000ffff1d7224 */ /* 0x000fc400078e000c */
[----:B------:R-:W-:-:S03]  /*6e300*/  IMAD.MOV.U32 R28, RZ, RZ, R13 ;  /* 0x000000ffff1c7224 */ /* 0x000fc600078e000d */
[C---:B---3--:R-:W-:Y:S01]  /*6e310*/  HMMA.16816.F32 R4, R20.reuse, R4, R8 ;  /* 0x000000041404723c */ /* 0x048fe20000001808 */
[----:B--2---:R-:W-:Y:S01]  /*6e320*/  STL.64 [R1+0x6530], R18 ;  /* 0x0065301201007387 */ /* 0x004fe20000100a00 */
[----:B----4-:R0:W-:Y:S03]  /*6e330*/  STL.64 [R1+0x6528], R16 ;  /* 0x0065281001007387 */ /* 0x0101e60000100a00 */
[----:B0-----:R-:W2:Y:S01]  /*6e340*/  LDL.LU.64 R16, [R1+0x1230] ;  /* 0x0012300001107983 */ /* 0x001ea20000300a00 */
[----:B------:R-:W2:Y:S02]  /*6e350*/  LDL.LU.64 R18, [R1+0x1238] ;  /* 0x0012380001127983 */ /* 0x000ea40000300a00 */
[----:B------:R-:W3:Y:S02]  /*6e360*/  LDL.LU.64 R12, [R1+0x11c0] ;  /* 0x0011c000010c7983 */ /* 0x000ee40000300a00 */
[----:B------:R-:W3:Y:S01]  /*6e370*/  LDL.LU.64 R14, [R1+0x11c8] ;  /* 0x0011c800010e7983 */ /* 0x000ee20000300a00 */
[----:B------:R-:W4:Y:S11]  /*6e380*/  LDL.LU.64 R8, [R1+0x6548] ;  /* 0x0065480001087983 */ /* 0x000f360000300a00 */
[----:B------:R-:W-:Y:S01]  /*6e390*/  @!UPT UIADD3 URZ, URZ, URZ, URZ ;  /* 0x0000003f3f3ff290 */ /* 0x000fe2000fffe03f */
[----:B------:R0:W-:Y:S02]  /*6e3a0*/  STL.64 [R1+0x6b0], R4 ;  /* 0x0006b00401007387 */ /* 0x0001e40000100a00 */
[----:B------:R-:W-:Y:S01]  /*6e3b0*/  STL.64 [R1+0x6b8], R6 ;  /* 0x0006b80601007387 */ /* 0x000fe20000100a00 */
[----:B0-----:R-:W2:Y:S01]  /*6e3c0*/  LDL.LU.64 R4, [R1+0x6540] ;  /* 0x0065400001047983 */ /* 0x001ea20000300a00 */
[----:B----4-:R-:W-:Y:S11]  /*6e3d0*/  HMMA.16816.F32 R24, R20, R8, R24 ;  /* 0x000000081418723c */ /* 0x010ff60000001818 */
[----:B------:R-:W-:Y:S11]  /*6e3e0*/  @!UPT UIADD3 URZ, URZ, URZ, URZ ;  /* 0x0000003f3f3ff290 */ /* 0x000ff6000fffe03f */
[----:B------:R-:W-:Y:S01]  /*6e3f0*/  @!UPT UIADD3 URZ, URZ, URZ, URZ ;  /* 0x0000003f3f3ff290 */ /* 0x000fe2000fffe03f */
[----:B------:R0:W-:Y:S01]  /*6e400*/  STL.64 [R1+0x6a0], R24 ;  /* 0x0006a01801007387 */ /* 0x0001e20000100a00 */
[----:B------:R-:W-:Y:S03]  /*6e410*/  STL.64 [R1+0x6a8], R26 ;  /* 0x0006a81a01007387 */ /* 0x000fe60000100a00 */
[----:B0-----:R-:W4:Y:S01]  /*6e420*/  LDL.LU.64 R24, [R1+0x6538] ;  /* 0x0065380001187983 */ /* 0x001f220000300a00 */
[----:B------:R-:W-:Y:S02]  /*6e430*/  IMAD.MOV.U32 R7, RZ, RZ, R8 ;  /* 0x000000ffff077224 */ /* 0x000fe400078e0008 */
[----:B------:R-:W-:-:S05]  /*6e440*/  IMAD.MOV.U32 R6, RZ, RZ, R9 ;  /* 0x000000ffff067224 */ /* 0x000fca00078e0009 */
[----:B------:R-:W-:Y:S01]  /*6e450*/  STL.64 [R1+0x6500], R6 ;  /* 0x0065000601007387 */ /* 0x000fe20000100a00 */
[----:B--2---:R0:W-:Y:S03]  /*6e460*/  STL.64 [R1+0x64f8], R4 ;  /* 0x0064f80401007387 */ /* 0x0041e60000100a00 */
[----:B0-----:R-:W2:Y:S01]  /*6e470*/  LDL.LU.64 R4, [R1+0x11a0] ;  /* 0x0011a00001047983 */ /* 0x001ea20000300a00 */
[----:B------:R-:W2:Y:S02]  /*6e480*/  LDL.LU.64 R6, [R1+0x11a8] ;  /* 0x0011a80001067983 */ /* 0x000ea40000300a00 */
[----:B------:R-:W2:Y:S02]  /*6e490*/  LDL.LU.64 R8, [R1+0x1180] ;  /* 0x0011800001087983 */ /* 0x000ea40000300a00 */
[----:B------:R-:W2:Y:S01]  /*6e4a0*/  LDL.LU.64 R10, [R1+0x1188] ;  /* 0x00118800010a7983 */ /* 0x000ea20000300a00 */
[----:B----4-:R-:W-:Y:S01]  /*6e4b0*/  HMMA.16816.F32 R16, R20, R24, R16 ;  /* 0x000000181410723c */ /* 0x010fe20000001810 */
[----:B------:R-:W-:-:S02]  /*6e4c0*/  IMAD.MOV.U32 R2, RZ, RZ, R24 ;  /* 0x000000ffff027224 */ /* 0x000fc400078e0018 */
[----:B------:R-:W-:Y:S11]  /*6e4d0*/  IMAD.MOV.U32 R0, RZ, RZ, R25 ;  /* 0x000000ffff007224 */ /* 0x000ff600078e0019 */
[----:B------:R-:W-:Y:S09]  /*6e4e0*/  @!UPT UIADD3 URZ, URZ, URZ, URZ ;  /* 0x0000003f3f3ff290 */ /* 0x000ff2000fffe03f */
[----:B------:R-:W-:Y:S01]  /*6e4f0*/  STL.64 [R1+0x690], R16 ;  /* 0x0006901001007387 */ /* 0x000fe20000100a00 */
[----:B------:R0:W-:Y:S03]  /*6e500*/  STL.64 [R1+0x698], R18 ;  /* 0x0006981201007387 */ /* 0x0001e60000100a00 */
[----:B0-----:R-:W4:Y:S01]  /*6e510*/  LDL.LU.64 R18, [R1+0x6530] ;  /* 0x0065300001127983 */ /* 0x001f220000300a00 */
[----:B------:R-:W4:Y:S02]  /*6e520*/  LDL.LU.64 R16, [R1+0x6528] ;  /* 0x0065280001107983 */ /* 0x000f240000300a00 */
[----:B------:R-:W4:Y:S02]  /*6e530*/  LDL.LU.64 R24, [R1+0x6520] ;  /* 0x0065200001187983 */ /* 0x000f240000300a00 */
[C---:B----4-:R-:W-:Y:S01]  /*6e540*/  HMMA.16816.F32 R24, R20.reuse, R24, R16 ;  /* 0x000000181418723c */ /* 0x050fe20000001810 */
[----:B------:R-:W4:Y:S11]  /*6e550*/  LDL.LU.64 R16, [R1+0x6518] ;  /* 0x0065180001107983 */ /* 0x000f360000300a00 */
[----:B------:R-:W-:Y:S11]  /*6e560*/  @!UPT UIADD3 URZ, URZ, URZ, URZ ;  /* 0x0000003f3f3ff290 */ /* 0x000ff6000fffe03f */
[----:B------:R0:W-:Y:S01]  /*6e570*/  STL.64 [R1+0x680], R24 ;  /* 0x0006801801007387 */ /* 0x0001e20000100a00 */
[----:B------:R-:W-:Y:S03]  /*6e580*/  STL.64 [R1+0x688], R26 ;  /* 0x0006881a01007387 */ /* 0x000fe60000100a00 */
[----:B0-----:R-:W3:Y:S02]  /*6e590*/  LDL.LU.64 R24, [R1+0x6510] ;  /* 0x0065100001187983 */ /* 0x001ee40000300a00 */
[C---:B---3--:R-:W-:Y:S11]  /*6e5a0*/  HMMA.16816.F32 R12, R20.reuse, R24, R12 ;  /* 0x00000018140c723c */ /* 0x048ff6000000180c */
[----:B------:R-:W-:Y:S11]  /*6e5b0*/  @!UPT UIADD3 URZ, URZ, URZ, URZ ;  /* 0x0000003f3f3ff290 */ /* 0x000ff6000fffe03f */
[----:B------:R-:W-:Y:S01]  /*6e5c0*/  @!UPT UIADD3 URZ, URZ, URZ, URZ ;  /* 0x0000003f3f3ff290 */ /* 0x000fe2000fffe03f */
[----:B------:R0:W-:Y:S01]  /*6e5d0*/  STL.64 [R1+0x670], R12 ;  /* 0x0006700c01007387 */ /* 0x0001e20000100a00 */
[----:B------:R-:W-:Y:S03]  /*6e5e0*/  STL.64 [R1+0x678], R14 ;  /* 0x0006780e01007387 */ /* 0x000fe60000100a00 */
[----:B0-----:R-:W2:Y:S01]  /*6e5f0*/  LDL.LU.64 R12, [R1+0x6508] ;  /* 0x00650800010c7983 */ /* 0x001ea20000300a00 */
[----:B------:R-:W-:Y:S02]  /*6e600*/  IMAD.MOV.U32 R19, RZ, RZ, R24 ;  /* 0x000000ffff137224 */ /* 0x000fe400078e0018 */
[----:B------:R-:W-:Y:S02]  /*6e610*/  IMAD.MOV.U32 R18, RZ, RZ, R25 ;  /* 0x000000ffff127224 */ /* 0x000fe400078e0019 */
[----:B------:R-:W3:Y:S01]  /*6e620*/  LDL.LU.64 R24, [R1+0x1160] ;  /* 0x0011600001187983 */ /* 0x000ee20000300a00 */
[----:B------:R-:W3:Y:S02]  /*6e630*/  LDL.LU.64 R26, [R1+0x1168] ;  /* 0x00116800011a7983 */ /* 0x000ee40000300a00 */
[----:B------:R-:W-:Y:S02]  /*6e640*/  STL.64 [R1+0x6480], R18 ;  /* 0x0064801201007387 */ /* 0x000fe40000100a00 */
[----:B----4-:R0:W-:Y:S02]  /*6e650*/  STL.64 [R1+0x6478], R16 ;  /* 0x0064781001007387 */ /* 0x0101e40000100a00 */
[----:B0-----:R-:W4:Y:S01]  /*6e660*/  LDL.LU.64 R16, [R1+0x1100] ;  /* 0x0011000001107983 */ /* 0x001f220000300a00 */
[----:B------:R-:W4:Y:S01]  /*6e670*/  LDL.LU.64 R18, [R1+0x1108] ;  /* 0x0011080001127983 */ /* 0x000f220000300a00 */
[C---:B--2---:R-:W-:Y:S02]  /*6e680*/  HMMA.16816.F32 R12, R20.reuse, R12, R4 ;  /* 0x0000000c140c723c */ /* 0x044fe40000001804 */
[----:B------:R-:W2:Y:S01]  /*6e690*/  LDL.LU.64 R6, [R1+0x6500] ;  /* 0x0065000001067983 */ /* 0x000ea20000300a00 */
[----:B------:R-:W2:Y:S11]  /*6e6a0*/  LDL.LU.64 R4, [R1+0x64f8] ;  /* 0x0064f80001047983 */ /* 0x000eb60000300a00 */
[----:B------:R-:W-:Y:S09]  /*6e6b0*/  @!UPT UIADD3 URZ, URZ, URZ, URZ ;  /* 0x0000003f3f3ff290 */ /* 0x000ff2000fffe03f */
[----:B------:R-:W-:Y:S01]  /*6e6c0*/  STL.64 [R1+0x660], R12 ;  /* 0x0006600c01007387 */ /* 0x000fe20000100a00 */
[----:B------:R0:W-:Y:S03]  /*6e6d0*/  STL.64 [R1+0x668], R14 ;  /* 0x0006680e01007387 */ /* 0x0001e60000100a00 */
[----:B0-----:R-:W2:Y:S01]  /*6e6e0*/  LDL.LU.64 R14, [R1+0x64f0] ;  /* 0x0064f000010e7983 */ /* 0x001ea20000300a00 */
[----:B------:R-:W2:Y:S02]  /*6e6f0*/  LDL.LU.64 R12, [R1+0x64e8] ;  /* 0x0064e800010c7983 */ /* 0x000ea40000300a00 */
[----:B--2---:R-:W-:Y:S11]  /*6e700*/  HMMA.16816.F32 R8, R20, R12, R8 ;  /* 0x0000000c1408723c */ /* 0x004ff60000001808 */
[----:B------:R-:W-:Y:S11]  /*6e710*/  @!UPT UIADD3 URZ, URZ, URZ, URZ ;  /* 0x0000003f3f3ff290 */ /* 0x000ff6000fffe03f */
[----:B------:R-:W-:Y:S01]  /*6e720*/  @!UPT UIADD3 URZ, URZ, URZ, URZ ;  /* 0x0000003f3f3ff290 */ /* 0x000fe2000fffe03f */
[----:B------:R-:W-:Y:S01]  /*6e730*/  STL.64 [R1+0x650], R8 ;  /* 0x0006500801007387 */ /* 0x000fe20000100a00 */
[----:B------:R0:W-:Y:S03]  /*6e740*/  STL.64 [R1+0x658], R10 ;  /* 0x0006580a01007387 */ /* 0x0001e60000100a00 */
[----:B0-----:R-:W2:Y:S01]  /*6e750*/  LDL.LU.64 R10, [R1+0x64e0] ;  /* 0x0064e000010a7983 */ /* 0x001ea20000300a00 */
[----:B------:R-:W2:Y:S02]  /*6e760*/  LDL.LU.64 R8, [R1+0x64d8] ;  /* 0x0064d80001087983 */ /* 0x000ea40000300a00 */
[----:B------:R-:W-:Y:S02]  /*6e770*/  STL.64 [R1+0x6420], R14 ;  /* 0x0064200e01007387 */ /* 0x000fe40000100a00 */
[----:B------:R0:W-:Y:S02]  /*6e780*/  STL.64 [R1+0x6418], R12 ;  /* 0x0064180c01007387 */ /* 0x0001e40000100a00 */
[----:B0-----:R-:W-:-:S02]  /*6e790*/  IMAD.MOV.U32 R13, RZ, RZ, R5 ;  /* 0x000000ffff0d7224 */ /* 0x001fc400078e0005 */
[----:B--2---:R-:W-:Y:S02]  /*6e7a0*/  IMAD.MOV.U32 R12, RZ, RZ, R9 ;  /* 0x000000ffff0c7224 */ /* 0x004fe400078e0009 */
[----:B------:R-:W3:Y:S01]  /*6e7b0*/  LDL.LU R9, [R1+0x64d4] ;  /* 0x0064d40001097983 */ /* 0x000ee20000300800 */
[----:B------:R-:W4:Y:S02]  /*6e7c0*/  LDL.LU R5, [R1+0x64d0] ;  /* 0x0064d00001057983 */ /* 0x000f240000300800 */
[----:B------:R0:W-:Y:S02]  /*6e7d0*/  STL.64 [R1+0x6488], R12 ;  /* 0x0064880c01007387 */ /* 0x0001e40000100a00 */
[----:B0-----:R-:W2:Y:S01]  /*6e7e0*/  LDL.64 R12, [R1+0x40] ;  /* 0x00004000010c7983 */ /* 0x001ea20000100a00 */
[C---:B---3--:R-:W-:Y:S08]  /*6e7f0*/  HMMA.16816.F32 R24, R20.reuse, R8, R24 ;  /* 0x000000081418723c */ /* 0x048ff00000001818 */
[----:B----4-:R-:W-:Y:S01]  /*6e800*/  HMMA.16816.F32 R16, R20, R4, R16 ;  /* 0x000000041410723c */ /* 0x010fe20000001810 */
[----:B--2---:R0:W-:Y:S02]  /*6e810*/  STL.64 [R1+0x64a0], R12 ;  /* 0x0064a00c01007387 */ /* 0x0041e40000100a00 */
[----:B0-----:R-:W-:-:S02]  /*6e820*/  IMAD.MOV.U32 R12, RZ, RZ, R11 ;  /* 0x000000ffff0c7224 */ /* 0x001fc400078e000b */
[----:B------:R-:W-:-:S05]  /*6e830*/  IMAD.MOV.U32 R13, RZ, RZ, R10 ;  /* 0x000000ffff0d7224 */ /* 0x000fca00078e000a */
[----:B------:R0:W-:Y:S04]  /*6e840*/  STL.64 [R1+0x64b8], R12 ;  /* 0x0064b80c01007387 */ /* 0x0001e80000100a00 */
[----:B0-----:R-:W2:Y:S01]  /*6e850*/  LDL.LU.64 R12, [R1+0x1130] ;  /* 0x00113000010c7983 */ /* 0x001ea20000300a00 */
[----:B------:R-:W2:Y:S02]  /*6e860*/  LDL.LU.64 R14, [R1+0x1138] ;  /* 0x00113800010e7983 */ /* 0x000ea40000300a00 */
[----:B------:R-:W-:Y:S02]  /*6e870*/  STL.64 [R1+0x640], R24 ;  /* 0x0006401801007387 */ /* 0x000fe40000100a00 */
[----:B------:R0:W-:Y:S02]  /*6e880*/  STL.64 [R1+0x648], R26 ;  /* 0x0006481a01007387 */ /* 0x0001e40000100a00 */
[----:B0-----:R-:W2:Y:S01]  /*6e890*/  LDL.LU.64 R26, [R1+0x64c8] ;  /* 0x0064c800011a7983 */ /* 0x001ea20000300a00 */
[----:B------:R-:W2:Y:S02]  /*6e8a0*/  LDL.LU.64 R24, [R1+0x64c0] ;  /* 0x0064c00001187983 */ /* 0x000ea40000300a00 */
[----:B------:R-:W2:Y:S02]  /*6e8b0*/  LDL.64 R20, [R1+0x60] ;  /* 0x0000600001147983 */ /* 0x000ea40000100a00 */
[----:B------:R0:W-:Y:S01]  /*6e8c0*/  STL.64 [R1+0x2f0], R16 ;  /* 0x0002f01001007387 */ /* 0x0001e20000100a00 */
[----:B------:R1:W-:Y:S04]  /*6e8d0*/  STL.64 [R1+0x2f8], R18 ;  /* 0x0002f81201007387 */ /* 0x0003e80000100a00 */
[----:B0-----:R-:W3:Y:S01]  /*6e8e0*/  LDL.LU.64 R16, [R1+0xff0] ;  /* 0x000ff00001107983 */ /* 0x001ee20000300a00 */
[----:B-1----:R-:W4:Y:S03]  /*6e8f0*/  LDL.LU.64 R18, [R1+0xff8] ;  /* 0x000ff80001127983 */ /* 0x002f260000300a00 */
[----:B----4-:R-:W-:Y:S01]  /*6e900*/  STL.64 [R1+0x6498], R18 ;  /* 0x0064981201007387 */ /* 0x010fe20000100a00 */
[----:B---3--:R0:W-:Y:S03]  /*6e910*/  STL.64 [R1+0x6490], R16 ;  /* 0x0064901001007387 */ /* 0x0081e60000100a00 */
[----:B0-----:R-:W3:Y:S01]  /*6e920*/  LDL.LU.64 R16, [R1+0x1020] ;  /* 0x0010200001107983 */ /* 0x001ee20000300a00 */
[----:B------:R-:W4:Y:S01]  /*6e930*/  LDL.LU.64 R18, [R1+0x1028] ;  /* 0x0010280001127983 */ /* 0x000f220000300a00 */
[C---:B--2---:R-:W-:Y:S02]  /*6e940*/  HMMA.16816.F32 R12, R24.reuse, R20, R12 ;  /* 0x00000014180c723c */ /* 0x044fe4000000180c */
[----:B----4-:R-:W-:Y:S01]  /*6e950*/  STL.64 [R1+0x64b0], R18 ;  /* 0x0064b01201007387 */ /* 0x010fe20000100a00 */
[----:B---3--:R0:W-:Y:S03]  /*6e960*/  STL.64 [R1+0x64a8], R16 ;  /* 0x0064a81001007387 */ /* 0x0081e60000100a00 */
[----:B0-----:R-:W2:Y:S01]  /*6e970*/  LDL.LU.64 R16, [R1+0x1050] ;  /* 0x0010500001107983 */ /* 0x001ea20000300a00 */
[----:B------:R-:W2:Y:S02]  /*6e980*/  LDL.LU.64 R18, [R1+0x1058] ;  /* 0x0010580001127983 */ /* 0x000ea40000300a00 */
[----:B------:R-:W-:Y:S11]  /*6e990*/  STL.64 [R1+0x6428], R4 ;  /* 0x0064280401007387 */ /* 0x000ff60000100a00 */
[----:B------:R-:W-:Y:S03]  /*6e9a0*/  @!UPT UIADD3 URZ, URZ, URZ, URZ ;  /* 0x0000003f3f3ff290 */ /* 0x000fe6000fffe03f */
[----:B------:R0:W-:Y:S01]  /*6e9b0*/  STL.64 [R1+0x270], R12 ;  /* 0x0002700c01007387 */ /* 0x0001e20000100a00 */
[----:B------:R-:W-:Y:S04]  /*6e9c0*/  STL.64 [R1+0x278], R14 ;  /* 0x0002780e01007387 */ /* 0x000fe80000100a00 */
[----:B0-----:R-:W2:Y:S01]  /*6e9d0*/  LDL.LU.64 R12, [R1+0x64b8] ;  /* 0x0064b800010c7983 */ /* 0x001ea20000300a00 */
[----:B------:R-:W-:Y:S02]  /*6e9e0*/  IMAD.MOV.U32 R11, RZ, RZ, R20 ;  /* 0x000000ffff0b7224 */ /* 0x000fe400078e0014 */
[----:B------:R-:W-:Y:S02]  /*6e9f0*/  IMAD.MOV.U32 R10, RZ, RZ, R21 ;  /* 0x000000ffff0a7224 */ /* 0x000fe400078e0015 */
[----:B------:R-:W3:Y:S01]  /*6ea00*/  LDL R20, [R1+0x10] ;  /* 0x0000100001147983 */ /* 0x000ee20000100800 */
[----:B------:R-:W3:Y:S02]  /*6ea10*/  LDL R21, [R1+0x14] ;  /* 0x0000140001157983 */ /* 0x000ee40000100800 */
[----:B------:R-:W-:Y:S02]  /*6ea20*/  STL.64 [R1+0x6410], R10 ;  /* 0x0064100a01007387 */ /* 0x000fe40000100a00 */
[----:B------:R0:W-:Y:S02]  /*6ea30*/  STL.64 [R1+0x6408], R8 ;  /* 0x0064080801007387 */ /* 0x0001e40000100a00 */
[----:B0-----:R-:W4:Y:S01]  /*6ea40*/  LDL.64 R8, [R1+0x20] ;  /* 0x0000200001087983 */ /* 0x001f220000100a00 */
[C---:B--2---:R-:W-:Y:S03]  /*6ea50*/  HMMA.16816.F32 R12, R24.reuse, R12, R16 ;  /* 0x0000000c180c723c */ /* 0x044fe60000001810 */
[----:B------:R-:W2:Y:S01]  /*6ea60*/  LDL.LU.64 R18, [R1+0x64b0] ;  /* 0x0064b00001127983 */ /* 0x000ea20000300a00 */
[----:B------:R-:W2:Y:S11]  /*6ea70*/  LDL.LU.64 R16, [R1+0x64a8] ;  /* 0x0064a80001107983 */ /* 0x000eb60000300a00 */
[----:B------:R-:W-:Y:S08]  /*6ea80*/  @!UPT UIADD3 URZ, URZ, URZ, URZ ;  /* 0x0000003f3f3ff290 */ /* 0x000ff0000fffe03f */
[----:B------:R0:W-:Y:S01]  /*6ea90*/  STL.64 [R1+0x260], R12 ;  /* 0x0002600c01007387 */ /* 0x0001e20000100a00 */
[----:B------:R-:W-:Y:S03]  /*6eaa0*/  STL.64 [R1+0x268], R14 ;  /* 0x0002680e01007387 */ /* 0x000fe60000100a00 */
[----:B0-----:R-:W2:Y:S01]  /*6eab0*/  LDL.LU.64 R12, [R1+0x64a0] ;  /* 0x0064a000010c7983 */ /* 0x001ea20000300a00 */
[----:B------:R-:W3:Y:S01]  /*6eac0*/  LDL.64 R4, [R1+0xc0] ;  /* 0x0000c00001047983 */ /* 0x000ee20000100a00 */
[----:B--2---:R-:W-:Y:S02]  /*6ead0*/  HMMA.16816.F32 R16, R24, R12, R16 ;  /* 0x0000000c1810723c */ /* 0x004fe40000001810 */
[----:B---3--:R0:W-:Y:S02]  /*6eae0*/  STL.64 [R1+0x6468], R4 ;  /* 0x0064680401007387 */ /* 0x0081e40000100a00 */
[----:B0-----:R-:W-:-:S02]  /*6eaf0*/  IMAD.MOV.U32 R4, RZ, RZ, R29 ;  /* 0x000000ffff047224 */ /* 0x001fc400078e001d */
[----:B------:R-:W-:Y:S02]  /*6eb00*/  IMAD.MOV.U32 R5, RZ, RZ, R28 ;  /* 0x000000ffff057224 */ /* 0x000fe400078e001c */
[----:B------:R-:W-:Y:S02]  /*6eb10*/  IMAD.MOV.U32 R29, RZ, RZ, R12 ;  /* 0x000000ffff1d7224 */ /* 0x000fe400078e000c */
[----:B------:R-:W-:Y:S11]  /*6eb20*/  IMAD.MOV.U32 R28, RZ, RZ, R13 ;  /* 0x000000ffff1c7224 */ /* 0x000ff600078e000d */
[----:B------:R-:W-:Y:S02]  /*6eb30*/  @!UPT UIADD3 URZ, URZ, URZ, URZ ;  /* 0x0000003f3f3ff290 */ /* 0x000fe4000fffe03f */
[----:B------:R-:W-:Y:S01]  /*6eb40*/  STL.64 [R1+0x250], R16 ;  /* 0x0002501001007387 */ /* 0x000fe20000100a00 */
[----:B------:R0:W-:Y:S03]  /*6eb50*/  STL.64 [R1+0x258], R18 ;  /* 0x0002581201007387 */ /* 0x0001e60000100a00 */
[----:B0-----:R-:W2:Y:S01]  /*6eb60*/  LDL.LU.64 R18, [R1+0x6498] ;  /* 0x0064980001127983 */ /* 0x001ea20000300a00 */
[----:B------:R-:W2:Y:S02]  /*6eb70*/  LDL.LU.64 R16, [R1+0x6490] ;  /* 0x0064900001107983 */ /* 0x000ea40000300a00 */
[----:B------:R-:W2:Y:S02]  /*6eb80*/  LDL.LU.64 R12, [R1+0x6488] ;  /* 0x00648800010c7983 */ /* 0x000ea40000300a00 */
[----:B--2---:R-:W-:Y:S01]  /*6eb90*/  HMMA.16816.F32 R12, R24, R12, R16 ;  /* 0x0000000c180c723c */ /* 0x004fe20000001810 */
[----:B------:R-:W2:Y:S01]  /*6eba0*/  LDL.LU.64 R18, [R1+0x6480] ;  /* 0x0064800001127983 */ /* 0x000ea20000300a00 */
[----:B------:R-:W3:Y:S11]  /*6ebb0*/  LDL.LU.64 R16, [R1+0x6478] ;  /* 0x0064780001107983 */ /* 0x000ef60000300a00 */
[----:B------:R-:W-:Y:S10]  /*6ebc0*/  @!UPT UIADD3 URZ, URZ, URZ, URZ ;  /* 0x0000003f3f3ff290 */ /* 0x000ff4000fffe03f */
[----:B------:R0:W-:Y:S01]  /*6ebd0*/  STL.64 [R1+0x240], R12 ;  /* 0x0002400c01007387 */ /* 0x0001e20000100a00 */
[----:B------:R-:W-:Y:S03]  /*6ebe0*/  STL.64 [R1+0x248], R14 ;  /* 0x0002480e01007387 */ /* 0x000fe60000100a00 */
[----:B0-----:R-:W2:Y:S04]  /*6ebf0*/  LDL.64 R12, [R1+0x70] ;  /* 0x00007000010c7983 */ /* 0x001ea80000100a00 */
[----:B--2---:R0:W-:Y:S02]  /*6ec00*/  STL.64 [R1+0x6430], R12 ;  /* 0x0064300c01007387 */ /* 0x0041e40000100a00 */
[----:B0-----:R-:W-:-:S02]  /*6ec10*/  IMAD.MOV.U32 R12, RZ, RZ, R19 ;  /* 0x000000ffff0c7224 */ /* 0x001fc400078e0013 */
[----:B------:R-:W-:-:S05]  /*6ec20*/  IMAD.MOV.U32 R13, RZ, RZ, R18 ;  /* 0x000000ffff0d7224 */ /* 0x000fca00078e0012 */
[----:B------:R0:W-:Y:S04]  /*6ec30*/  STL.64 [R1+0x6448], R12 ;  /* 0x0064480c01007387 */ /* 0x0001e80000100a00 */
[----:B0-----:R-:W2:Y:S04]  /*6ec40*/  LDL.64 R12, [R1+0x90] ;  /* 0x00009000010c7983 */ /* 0x001ea80000100a00 */
[----:B--2---:R0:W-:Y:S02]  /*6ec50*/  STL.64 [R1+0x6450], R12 ;  /* 0x0064500c01007387 */ /* 0x0041e40000100a00 */
[----:B0-----:R-:W-:-:S02]  /*6ec60*/  IMAD.MOV.U32 R12, RZ, RZ, R7 ;  /* 0x000000ffff0c7224 */ /* 0x001fc400078e0007 */
[----:B------:R-:W-:-:S05]  /*6ec70*/  IMAD.MOV.U32 R13, RZ, RZ, R6 ;  /* 0x000000ffff0d7224 */ /* 0x000fca00078e0006 */
[----:B------:R0:W-:Y:S04]  /*6ec80*/  STL.64 [R1+0x6470], R12 ;  /* 0x0064700c01007387 */ /* 0x0001e80000100a00 */
[----:B0-----:R-:W2:Y:S01]  /*6ec90*/  LDL.LU.64 R12, [R1+0xfb0] ;  /* 0x000fb000010c7983 */ /* 0x001ea20000300a00 */
[----:B------:R-:W2:Y:S02]  /*6eca0*/  LDL.LU.64 R14, [R1+0xfb8] ;  /* 0x000fb800010e7983 */ /* 0x000ea40000300a00 */
[----:B----4-:R-:W-:Y:S02]  /*6ecb0*/  IMAD.MOV.U32 R18, RZ, RZ, R8 ;  /* 0x000000ffff127224 */ /* 0x010fe400078e0008 */
[----:B------:R-:W-:Y:S01]  /*6ecc0*/  IMAD.MOV.U32 R19, RZ, RZ, R9 ;  /* 0x000000ffff137224 */ /* 0x000fe200078e0009 */
[C---:B--2---:R-:W-:Y:S11]  /*6ecd0*/  HMMA.16816.F32 R12, R24.reuse, R8, R12 ;  /* 0x00000008180c723c */ /* 0x044ff6000000180c */
[----:B------:R-:W-:Y:S11]  /*6ece0*/  @!UPT UIADD3 URZ, URZ, URZ, URZ ;  /* 0x0000003f3f3ff290 */ /* 0x000ff6000fffe03f */
[----:B------:R-:W-:Y:S01]  /*6ecf0*/  @!UPT UIADD3 URZ, URZ, URZ, URZ ;  /* 0x0000003f3f3ff290 */ /* 0x000fe2000fffe03f */
[----:B------:R0:W-:Y:S01]  /*6ed00*/  STL.64 [R1+0x230], R12 ;  /* 0x0002300c01007387 */ /* 0x0001e20000100a00 */
[----:B------:R1:W-:Y:S03]  /*6ed10*/  STL.64 [R1+0x238], R14 ;  /* 0x0002380e01007387 */ /* 0x0003e60000100a00 */
[----:B0-----:R-:W2:Y:S01]  /*6ed20*/  LDL.LU.64 R12, [R1+0xf80] ;  /* 0x000f8000010c7983 */ /* 0x001ea20000300a00 */
[----:B-1----:R-:W2:Y:S02]  /*6ed30*/  LDL.LU.64 R14, [R1+0xf88] ;  /* 0x000f8800010e7983 */ /* 0x002ea40000300a00 */
[----:B------:R-:W4:Y:S02]  /*6ed40*/  LDL.LU.64 R8, [R1+0xf60] ;  /* 0x000f600001087983 */ /* 0x000f240000300a00 */
[----:B------:R-:W4:Y:S01]  /*6ed50*/  LDL.LU.64 R10, [R1+0xf68] ;  /* 0x000f6800010a7983 */ /* 0x000f220000300a00 */
[----:B------:R-:W-:Y:S01]  /*6ed60*/  STL.64 [R1+0x6400], R18 ;  /* 0x0064001201007387 */ /* 0x000fe20000100a00 */
[----:B---3--:R0:W-:Y:S03]  /*6ed70*/  STL.64 [R1+0x63f8], R16 ;  /* 0x0063f81001007387 */ /* 0x0081e60000100a00 */
[----:B0-----:R-:W3:Y:S01]  /*6ed80*/  LDL.LU.64 R16, [R1+0xee0] ;  /* 0x000ee00001107983 */ /* 0x001ee20000300a00 */
[----:B------:R-:W3:Y:S02]  /*6ed90*/  LDL.LU.64 R18, [R1+0xee8] ;  /* 0x000ee80001127983 */ /* 0x000ee40000300a00 */
[C---:B---3--:R-:W-:Y:S01]  /*6eda0*/  HMMA.16816.F32 R16, R24.reuse, R20, R16 ;  /* 0x000000141810723c */ /* 0x048fe20000001810 */
[----:B------:R-:W0:Y:S11]  /*6edb0*/  LDSM.16.MT88.4 R20, [R3+0x20180] ;  /* 0x020180000314783b */ /* 0x000e360000004200 */
[----:B------:R-:W-:Y:S11]  /*6edc0*/  @!UPT UIADD3 URZ, URZ, URZ, URZ ;  /* 0x0000003f3f3ff290 */ /* 0x000ff6000fffe03f */
[----:B------:R1:W-:Y:S01]  /*6edd0*/  STL.64 [R1+0x220], R16 ;  /* 0x0002201001007387 */ /* 0x0003e20000100a00 */
[----:B------:R3:W-:Y:S03]  /*6ede0*/  STL.64 [R1+0x228], R18 ;  /* 0x0002281201007387 */ /* 0x0007e60000100a00 */
[----:B-1----:R-:W4:Y:S01]  /*6edf0*/  LDL.LU.64 R16, [R1+0xe50] ;  /* 0x000e500001107983 */ /* 0x002f220000300a00 */
[----:B---3--:R-:W3:Y:S01]  /*6ee00*/  LDL.LU.64 R18, [R1+0xe58] ;  /* 0x000e580001127983 */ /* 0x008ee20000300a00 */
[----:B--2---:R-:W-:Y:S02]  /*6ee10*/  HMMA.16816.F32 R4, R24, R4, R12 ;  /* 0x000000041804723c */ /* 0x004fe4000000180c */
[----:B---3--:R-:W-:Y:S01]  /*6ee20*/  STL.64 [R1+0x6460], R18 ;  /* 0x0064601201007387 */ /* 0x008fe20000100a00 */
[----:B----4-:R1:W-:Y:S03]  /*6ee30*/  STL.64 [R1+0x6458], R16 ;  /* 0x0064581001007387 */ /* 0x0103e60000100a00 */
[----:B-1----:R-:W2:Y:S01]  /*6ee40*/  LDL.LU.64 R16, [R1+0xe60] ;  /* 0x000e600001107983 */ /* 0x002ea20000300a00 */
[----:B------:R-:W2:Y:S02]  /*6ee50*/  LDL.LU.64 R18, [R1+0xe68] ;  /* 0x000e680001127983 */ /* 0x000ea40000300a00 */
[----:B0-----:R-:W-:Y:S02]  /*6ee60*/  STL.64 [R1+0x6318], R22 ;  /* 0x0063181601007387 */ /* 0x001fe40000100a00 */
[----:B------:R-:W-:Y:S01]  /*6ee70*/  STL.64 [R1+0x6310], R20 ;  /* 0x0063101401007387 */ /* 0x000fe20000100a00 */
[----:B------:R-:W2:Y:S11]  /*6ee80*/  LDL.LU.64 R12, [R1+0x6470] ;  /* 0x00647000010c7983 */ /* 0x000eb60000300a00 */
[----:B------:R0:W-:Y:S02]  /*6ee90*/  STL.64 [R1+0x5a0], R4 ;  /* 0x0005a00401007387 */ /* 0x0001e40000100a00 */
[----:B------:R1:W-:Y:S01]  /*6eea0*/  STL.64 [R1+0x5a8], R6 ;  /* 0x0005a80601007387 */ /* 0x0003e20000100a00 */
[----:B0-----:R-:W3:Y:S01]  /*6eeb0*/  LDL.LU.64 R4, [R1+0x6468] ;  /* 0x0064680001047983 */ /* 0x001ee20000300a00 */
[----:B------:R-:W-:-:S02]  /*6eec0*/  IMAD.MOV.U32 R21, RZ, RZ, R0 ;  /* 0x000000ffff157224 */ /* 0x000fc400078e0000 */
[----:B------:R-:W4:Y:S02]  /*6eed0*/  LDL R0, [R1+0x33f0] ;  /* 0x0033f00001007983 */ /* 0x000f240000100800 */
[----:B------:R-:W-:Y:S01]  /*6eee0*/  IMAD.MOV.U32 R20, RZ, RZ, R2 ;  /* 0x000000ffff147224 */ /* 0x000fe200078e0002 */
[C---:B---3--:R-:W-:Y:S01]  /*6eef0*/  HMMA.16816.F32 R8, R24.reuse, R4, R8 ;  /* 0x000000041808723c */ /* 0x048fe20000001808 */
[----:B------:R-:W-:Y:S02]  /*6ef00*/  IMAD.MOV.U32 R3, RZ, RZ, R4 ;  /* 0x000000ffff037224 */ /* 0x000fe400078e0004 */
[----:B------:R-:W-:Y:S11]  /*6ef10*/  IMAD.MOV.U32 R2, RZ, RZ, R5 ;  /* 0x000000ffff027224 */ /* 0x000ff600078e0005 */
[----:B------:R-:W-:Y:S09]  /*6ef20*/  @!UPT UIADD3 URZ, URZ, URZ, URZ ;  /* 0x0000003f3f3ff290 */ /* 0x000ff2000fffe03f */
[----:B------:R-:W-:Y:S01]  /*6ef30*/  STL.64 [R1+0x590], R8 ;  /* 0x0005900801007387 */ /* 0x000fe20000100a00 */
[----:B------:R-:W-:Y:S02]  /*6ef40*/  STL.64 [R1+0x598], R10 ;  /* 0x0005980a01007387 */ /* 0x000fe40000100a00 */
[----:B------:R-:W3:Y:S02]  /*6ef50*/  LDL.LU.64 R4, [R1+0xde0] ;  /* 0x000de00001047983 */ /* 0x000ee40000300a00 */
[----:B-1----:R-:W3:Y:S01]  /*6ef60*/  LDL.LU.64 R6, [R1+0xde8] ;  /* 0x000de80001067983 */ /* 0x002ee20000300a00 */
[C---:B--2---:R-:W-:Y:S01]  /*6ef70*/  HMMA.16816.F32 R12, R24.reuse, R12, R16 ;  /* 0x0000000c180c723c */ /* 0x044fe20000001810 */
[----:B---3--:R-:W-:Y:S01]  /*6ef80*/  STL.64 [R1+0x6440], R6 ;  /* 0x0064400601007387 */ /* 0x008fe20000100a00 */
[----:B------:R0:W-:Y:S03]  /*6ef90*/  STL.64 [R1+0x6438], R4 ;  /* 0x0064380401007387 */ /* 0x0001e60000100a00 */
[----:B0-----:R-:W2:Y:S01]  /*6efa0*/  LDL.LU.64 R4, [R1+0xdf0] ;  /* 0x000df00001047983 */ /* 0x001ea20000300a00 */
[----:B------:R-:W2:Y:S02]  /*6efb0*/  LDL.LU.64 R6, [R1+0xdf8] ;  /* 0x000df80001067983 */ /* 0x000ea40000300a00 */
[----:B------:R-:W3:Y:S02]  /*6efc0*/  LDL.LU.64 R8, [R1+0xdd0] ;  /* 0x000dd00001087983 */ /* 0x000ee40000300a00 */
[----:B------:R-:W3:Y:S01]  /*6efd0*/  LDL.LU.64 R10, [R1+0xdd8] ;  /* 0x000dd800010a7983 */ /* 0x000ee20000300a00 */
[----:B------:R-:W2:Y:S01]  /*6efe0*/  LDL.LU.64 R18, [R1+0x6460] ;  /* 0x0064600001127983 */ /* 0x000ea20000300a00 */
[----:B------:R-:W2:Y:S11]  /*6eff0*/  LDL.LU.64 R16, [R1+0x6458] ;  /* 0x0064580001107983 */ /* 0x000eb60000300a00 */
[----:B------:R0:W-:Y:S02]  /*6f000*/  STL.64 [R1+0x580], R12 ;  /* 0x0005800c01007387 */ /* 0x0001e40000100a00 */
[----:B------:R-:W-:Y:S01]  /*6f010*/  STL.64 [R1+0x588], R14 ;  /* 0x0005880e01007387 */ /* 0x000fe20000100a00 */
[----:B0-----:R-:W3:Y:S01]  /*6f020*/  LDL.LU.64 R12, [R1+0x6450] ;  /* 0x00645000010c7983 */ /* 0x001ee20000300a00 */
[C---:B--2---:R-:W-:Y:S11]  /*6f030*/  HMMA.16816.F32 R16, R24.reuse, R20, R16 ;  /* 0x000000141810723c */ /* 0x044ff60000001810 */
[----:B------:R-:W-:Y:S11]  /*6f040*/  @!UPT UIADD3 URZ, URZ, URZ, URZ ;  /* 0x0000003f3f3ff290 */ /* 0x000ff6000fffe03f */
[----:B------:R-:W-:Y:S01]  /*6f050*/  @!UPT UIADD3 URZ, URZ, URZ, URZ ;  /* 0x0000003f3f3ff290 */ /* 0x000fe2000fffe03f */
[----:B------:R0:W-:Y:S01]  /*6f060*/  STL.64 [R1+0x570], R16 ;  /* 0x0005701001007387 */ /* 0x0001e20000100a00 */
[----:B------:R1:W-:Y:S03]  /*6f070*/  STL.64 [R1+0x578], R18 ;  /* 0x0005781201007387 */ /* 0x0003e60000100a00 */
[----:B0-----:R-:W2:Y:S01]  /*6f080*/  LDL.LU.64 R16, [R1+0xd40] ;  /* 0x000d400001107983 */ /* 0x001ea20000300a00 */
[----:B-1----:R-:W2:Y:S02]  /*6f090*/  LDL.LU.64 R18, [R1+0xd48] ;  /* 0x000d480001127983 */ /* 0x002ea40000300a00 */
[----:B------:R0:W-:Y:S02]  /*6f0a0*/  STL.64 [R1+0x6380], R20 ;  /* 0x0063801401007387 */ /* 0x0001e40000100a00 */
[----:B0-----:R-:W3:Y:S01]  /*6f0b0*/  LDL.LU.64 R20, [R1+0xe20] ;  /* 0x000e200001147983 */ /* 0x001ee20000300a00 */
[----:B------:R-:W3:Y:S02]  /*6f0c0*/  LDL.LU.64 R22, [R1+0xe28] ;  /* 0x000e280001167983 */ /* 0x000ee40000300a00 */
[C---:B---3--:R-:W-:Y:S11]  /*6f0d0*/  HMMA.16816.F32 R20, R24.reuse, R12, R20 ;  /* 0x0000000c1814723c */ /* 0x048ff60000001814 */
[----:B------:R-:W-:Y:S11]  /*6f0e0*/  @!UPT UIADD3 URZ, URZ, URZ, URZ ;  /* 0x0000003f3f3ff290 */ /* 0x000ff6000fffe03f */
[----:B------:R-:W-:Y:S01]  /*6f0f0*/  @!UPT UIADD3 URZ, URZ, URZ, URZ ;  /* 0x0000003f3f3ff290 */ /* 0x000fe2000fffe03f */
[----:B------:R-:W-:Y:S01]  /*6f100*/  STL.64 [R1+0x560], R20 ;  /* 0x0005601401007387 */ /* 0x000fe20000100a00 */
[----:B------:R0:W-:Y:S02]  /*6f110*/  STL.64 [R1+0x568], R22 ;  /* 0x0005681601007387 */ /* 0x0001e40000100a00 */
[----:B0-----:R-:W-:Y:S02]  /*6f120*/  IMAD.MOV.U32 R23, RZ, RZ, R12 ;  /* 0x000000ffff177224 */ /* 0x001fe400078e000c */
[----:B------:R-:W-:Y:S02]  /*6f130*/  IMAD.MOV.U32 R22, RZ, RZ, R13 ;  /* 0x000000ffff167224 */ /* 0x000fe400078e000d */
[----:B------:R-:W3:Y:S03]  /*6f140*/  LDL.LU.64 R12, [R1+0x6448] ;  /* 0x00644800010c7983 */ /* 0x000ee60000300a00 */
[----:B------:R0:W-:Y:S02]  /*6f150*/  STL.64 [R1+0x63e8], R22 ;  /* 0x0063e81601007387 */ /* 0x0001e40000100a00 */
[----:B------:R-:W2:Y:S01]  /*6f160*/  LDL.LU.64 R20, [R1+0xd20] ;  /* 0x000d200001147983 */ /* 0x000ea20000300a00 */
[----:B0-----:R-:W2:Y:S01]  /*6f170*/  LDL.LU.64 R22, [R1+0xd28] ;  /* 0x000d280001167983 */ /* 0x001ea20000300a00 */
[C---:B---3--:R-:W-:Y:S03]  /*6f180*/  HMMA.16816.F32 R12, R24.reuse, R12, R4 ;  /* 0x0000000c180c723c */ /* 0x048fe60000001804 */
[----:B------:R-:W3:Y:S01]  /*6f190*/  LDL.LU.64 R6, [R1+0x6440] ;  /* 0x0064400001067983 */ /* 0x000ee20000300a00 */
[----:B------:R-:W3:Y:S11]  /*6f1a0*/  LDL.LU.64 R4, [R1+0x6438] ;  /* 0x0064380001047983 */ /* 0x000ef60000300a00 */
[----:B------:R-:W-:Y:S08]  /*6f1b0*/  @!UPT UIADD3 URZ, URZ, URZ, URZ ;  /* 0x0000003f3f3ff290 */ /* 0x000ff0000fffe03f */
[----:B------:R0:W-:Y:S01]  /*6f1c0*/  STL.64 [R1+0x550], R12 ;  /* 0x0005500c01007387 */ /* 0x0001e20000100a00 */
[----:B------:R-:W-:Y:S03]  /*6f1d0*/  STL.64 [R1+0x558], R14 ;  /* 0x0005580e01007387 */ /* 0x000fe60000100a00 */
[----:B0-----:R-:W3:Y:S02]  /*6f1e0*/  LDL.LU.64 R12, [R1+0x6430] ;  /* 0x00643000010c7983 */ /* 0x001ee40000300a00 */
[C---:B---3--:R-:W-:Y:S11]  /*6f1f0*/  HMMA.16816.F32 R4, R24.reuse, R12, R4 ;  /* 0x0000000c1804723c */ /* 0x048ff60000001804 */
[----:B------:R-:W-:Y:S11]  /*6f200*/  @!UPT UIADD3 URZ, URZ, URZ, URZ ;  /* 0x0000003f3f3ff290 */ /* 0x000ff6000fffe03f */
[----:B------:R-:W-:Y:S01]  /*6f210*/  @!UPT UIADD3 URZ, URZ, URZ, URZ ;  /* 0x0000003f3f3ff290 */ /* 0x000fe2000fffe03f */
[----:B------:R0:W-:Y:S01]  /*6f220*/  STL.64 [R1+0x540], R4 ;  /* 0x0005400401007387 */ /* 0x0001e20000100a00 */
[----:B------:R1:W-:Y:S03]  /*6f230*/  STL.64 [R1+0x548], R6 ;  /* 0x0005480601007387 */ /* 0x0003e60000100a00 */
[----:B0-----:R-:W2:Y:S01]  /*6f240*/  LDL.LU.64 R4, [R1+0x6428] ;  /* 0x0064280001047983 */ /* 0x001ea20000300a00 */
[----:B-1----:R-:W-:Y:S02]  /*6f250*/  IMAD.MOV.U32 R7, RZ, RZ, R12 ;  /* 0x000000ffff077224 */ /* 0x002fe400078e000c */
[----:B------:R-:W-:Y:S02]  /*6f260*/  IMAD.MOV.U32 R6, RZ, RZ, R13 ;  /* 0x000000ffff067224 */ /* 0x000fe400078e000d */
[----:B------:R-:W3:Y:S01]  /*6f270*/  LDL.LU.64 R14, [R1+0x6420] ;  /* 0x00642000010e7983 */ /* 0x000ee20000300a00 */
[----:B------:R-:W2:Y:S02]  /*6f280*/  LDL.LU.64 R12, [R1+0x6418] ;  /* 0x00641800010c7983 */ /* 0x000ea40000300a00 */
[C---:B--2---:R-:W-:Y:S11]  /*6f290*/  HMMA.16816.F32 R8, R24.reuse, R12, R8 ;  /* 0x0000000c1808723c */ /* 0x044ff60000001808 */
[----:B------:R-:W-:Y:S11]  /*6f2a0*/  @!UPT UIADD3 URZ, URZ, URZ, URZ ;  /* 0x0000003f3f3ff290 */ /* 0x000ff6000fffe03f */
[----:B------:R-:W-:Y:S01]  /*6f2b0*/  @!UPT UIADD3 URZ, URZ, URZ, URZ ;  /* 0x0000003f3f3ff290 */ /* 0x000fe2000fffe03f */
[----:B------:R-:W-:Y:S01]  /*6f2c0*/  STL.64 [R1+0x530], R8 ;  /* 0x0005300801007387 */ /* 0x000fe20000100a00 */
[----:B------:R0:W-:Y:S03]  /*6f2d0*/  STL.64 [R1+0x538], R10 ;  /* 0x0005380a01007387 */ /* 0x0001e60000100a00 */
[----:B0-----:R-:W2:Y:S01]  /*6f2e0*/  LDL.LU.64 R10, [R1+0x6410] ;  /* 0x00641000010a7983 */ /* 0x001ea20000300a00 */
[----:B------:R-:W2:Y:S02]  /*6f2f0*/  LDL.LU.64 R8, [R1+0x6408] ;  /* 0x0064080001087983 */ /* 0x000ea40000300a00 */
[----:B---3--:R-:W-:Y:S02]  /*6f300*/  STL.64 [R1+0x6338], R14 ;  /* 0x0063380e01007387 */ /* 0x008fe40000100a00 */
[----:B------:R0:W-:Y:S01]  /*6f310*/  STL.64 [R1+0x6330], R12 ;  /* 0x0063300c01007387 */ /* 0x0001e20000100a00 */
[C---:B------:R-:W-:Y:S08]  /*6f320*/  HMMA.16816.F32 R20, R24.reuse, R4, R20 ;  /* 0x000000041814723c */ /* 0x040ff00000001814 */
[----:B--2---:R-:W-:Y:S01]  /*6f330*/  HMMA.16816.F32 R16, R24, R8, R16 ;  /* 0x000000081810723c */ /* 0x004fe20000001810 */
[----:B0-----:R-:W-:-:S02]  /*6f340*/  IMAD.MOV.U32 R12, RZ, RZ, R11 ;  /* 0x000000ffff0c7224 */ /* 0x001fc400078e000b */
[----:B------:R-:W-:Y:S11]  /*6f350*/  IMAD.MOV.U32 R13, RZ, RZ, R10 ;  /* 0x000000ffff0d7224 */ /* 0x000ff600078e000a */
[----:B------:R-:W-:Y:S09]  /*6f360*/  @!UPT UIADD3 URZ, URZ, URZ, URZ ;  /* 0x0000003f3f3ff290 */ /* 0x000ff2000fffe03f */
[----:B------:R-:W-:Y:S01]  /*6f370*/  STL.64 [R1+0x520], R16 ;  /* 0x0005201001007387 */ /* 0x000fe20000100a00 */
[----:B------:R0:W-:Y:S03]  /*6f380*/  STL.64 [R1+0x528], R18 ;  /* 0x0005281201007387 */ /* 0x0001e60000100a00 */
[----:B0-----:R-:W2:Y:S01]  /*6f390*/  LDL.LU.64 R18, [R1+0x6400] ;  /* 0x0064000001127983 */ /* 0x001ea20000300a00 */
[----:B------:R-:W3:Y:S02]  /*6f3a0*/  LDL.LU.64 R16, [R1+0x63f8] ;  /* 0x0063f80001107983 */ /* 0x000ee40000300a00 */
[----:B------:R0:W-:Y:S02]  /*6f3b0*/  STL.64 [R1+0x63b0], R8 ;  /* 0x0063b00801007387 */ /* 0x0001e40000100a00 */
[----:B0-----:R-:W3:Y:S01]  /*6f3c0*/  LDL.LU.64 R8, [R1+0xb60] ;  /* 0x000b600001087983 */ /* 0x001ee20000300a00 */
[----:B------:R-:W3:Y:S02]  /*6f3d0*/  LDL.LU.64 R10, [R1+0xb68] ;  /* 0x000b6800010a7983 */ /* 0x000ee40000300a00 */
[----:B------:R-:W2:Y:S02]  /*6f3e0*/  LDL.64 R24, [R1+0x10] ;  /* 0x0000100001187983 */ /* 0x000ea40000100a00 */
[----:B--2---:R0:W-:Y:S01]  /*6f3f0*/  STL.64 [R1+0x63b8], R24 ;  /* 0x0063b81801007387 */ /* 0x0041e20000100a00 */
[----:B------:R-:W-:Y:S02]  /*6f400*/  STL.64 [R1+0x210], R20 ;  /* 0x0002101401007387 */ /* 0x000fe40000100a00 */
[----:B------:R-:W-:Y:S02]  /*6f410*/  STL.64 [R1+0x218], R22 ;  /* 0x0002181601007387 */ /* 0x000fe40000100a00 */
[----:B0-----:R-:W-:-:S02]  /*6f420*/  IMAD.MOV.U32 R24, RZ, RZ, R18 ;  /* 0x000000ffff187224 */ /* 0x001fc400078e0012 */
[----:B------:R-:W-:Y:S01]  /*6f430*/  IMAD.MOV.U32 R25, RZ, RZ, R19 ;  /* 0x000000ffff197224 */ /* 0x000fe200078e0013 */
[----:B------:R-:W3:Y:S01]  /*6f440*/  LDL.LU R18, [R1+0x63f4] ;  /* 0x0063f40001127983 */ /* 0x000ee20000300800 */
[----:B------:R-:W3:Y:S03]  /*6f450*/  LDL.LU R19, [R1+0x63f0] ;  /* 0x0063f00001137983 */ /* 0x000ee60000300800 */
[----:B------:R0:W-:Y:S04]  /*6f460*/  STL.64 [R1+0x63c8], R24 ;  /* 0x0063c81801007387 */ /* 0x0001e80000100a00 */
[----:B0-----:R-:W2:Y:S04]  /*6f470*/  LDL R24, [R1+0x30] ;  /* 0x0000300001187983 */ /* 0x001ea80000100800 */
[----:B------:R-:W2:Y:S01]  /*6f480*/  LDL R25, [R1+0x34] ;  /* 0x0000340001197983 */ /* 0x000ea20000100800 */
[----:B------:R-:W3:Y:S02]  /*6f490*/  LDL.LU.64 R20, [R1+0xb50] ;  /* 0x000b500001147983 */ /* 0x000ee40000300a00 */
[----:B------:R-:W3:Y:S01]  /*6f4a0*/  LDL.LU.64 R22, [R1+0xb58] ;  /* 0x000b580001167983 */ /* 0x000ee20000300a00 */
[----:B--2---:R-:W-:Y:S01]  /*6f4b0*/  STL.64 [R1+0x63e0], R24 ;  /* 0x0063e01801007387 */ /* 0x004fe20000100a00 */
[----:B------:R0:W-:Y:S03]  /*6f4c0*/  STL.64 [R1+0x6358], R4 ;  /* 0x0063580401007387 */ /* 0x0001e60000100a00 */
[----:B0-----:R-:W2:Y:S01]  /*6f4d0*/  LDL.64 R4, [R1] ;  /* 0x0000000001047983 */ /* 0x001ea20000100a00 */
[----:B---3--:R-:W-:Y:S07]  /*6f4e0*/  HMMA.16816.F32 R8, R16, R12, R8 ;  /* 0x0000000c1008723c */ /* 0x008fee0000001808 */
[----:B------:R-:W-:-:S02]  /*6f4f0*/  IMAD.MOV.U32 R12, RZ, RZ, R7 ;  /* 0x000000ffff0c7224 */ /* 0x000fc400078e0007 */
[----:B------:R-:W-:Y:S01]  /*6f500*/  IMAD.MOV.U32 R13, RZ, RZ, R6 ;  /* 0x000000ffff0d7224 */ /* 0x000fe200078e0006 */
[----:B--2---:R0:W-:Y:S11]  /*6f510*/  STL.64 [R1+0x63c0], R4 ;  /* 0x0063c00401007387 */ /* 0x0041f60000100a00 */
[----:B------:R-:W-:Y:S02]  /*6f520*/  @!UPT UIADD3 URZ, URZ, URZ, URZ ;  /* 0x0000003f3f3ff290 */ /* 0x000fe4000fffe03f */
[----:B------:R-:W-:Y:S02]  /*6f530*/  STL.64 [R1+0x190], R8 ;  /* 0x0001900801007387 */ /* 0x000fe40000100a00 */
[----:B------:R-:W-:Y:S02]  /*6f540*/  STL.64 [R1+0x198], R10 ;  /* 0x0001980a01007387 */ /* 0x000fe40000100a00 */
[----:B------:R-:W2:Y:S01]  /*6f550*/  LDL.LU.64 R24, [R1+0xb30] ;  /* 0x000b300001187983 */ /* 0x000ea20000300a00 */
[----:B------:R-:W2:Y:S04]  /*6f560*/  LDL.LU.64 R26, [R1+0xb38] ;  /* 0x000b3800011a7983 */ /* 0x000ea80000300a00 */
[----:B0-----:R-:W3:Y:S01]  /*6f570*/  LDL.LU.64 R4, [R1+0xac0] ;  /* 0x000ac00001047983 */ /* 0x001ee20000300a00 */
[----:B------:R-:W2:Y:S03]  /*6f580*/  LDL.LU.64 R6, [R1+0xac8] ;  /* 0x000ac80001067983 */ /* 0x000ea60000300a00 */
[----:B--2---:R-:W-:Y:S01]  /*6f590*/  STL.64 [R1+0x63d8], R6 ;  /* 0x0063d80601007387 */ /* 0x004fe20000100a00 */
[----:B---3--:R0:W-:Y:S03]  /*6f5a0*/  STL.64 [R1+0x63d0], R4 ;  /* 0x0063d00401007387 */ /* 0x0081e60000100a00 */
[----:B0-----:R-:W2:Y:S01]  /*6f5b0*/  LDL.LU.64 R4, [R1+0xae0] ;  /* 0x000ae00001047983 */ /* 0x001ea20000300a00 */
[----:B------:R-:W2:Y:S02]  /*6f5c0*/  LDL.LU.64 R6, [R1+0xae8] ;  /* 0x000ae80001067983 */ /* 0x000ea40000300a00 */
[----:B------:R-:W3:Y:S02]  /*6f5d0*/  LDL.LU.64 R8, [R1+0xa50] ;  /* 0x000a500001087983 */ /* 0x000ee40000300a00 */
[----:B------:R-:W3:Y:S01]  /*6f5e0*/  LDL.LU.64 R10, [R1+0xa58] ;  /* 0x000a5800010a7983 */ /* 0x000ee20000300a00 */
[----:B------:R0:W-:Y:S04]  /*6f5f0*/  STL.64 [R1+0x6350], R12 ;  /* 0x0063500c01007387 */ /* 0x0001e80000100a00 */
[----:B0-----:R-:W2:Y:S04]  /*6f600*/  LDL R12, [R1+0x50] ;  /* 0x00005000010c7983 */ /* 0x001ea80000100800 */
[----:B------:R-:W2:Y:S02]  /*6f610*/  LDL R13, [R1+0x54] ;  /* 0x00005400010d7983 */ /* 0x000ea40000100800 */
[----:B--2---:R-:W-:Y:S02]  /*6f620*/  HMMA.16816.F32 R12, R16, R12, R20 ;  /* 0x0000000c100c723c */ /* 0x004fe40000001814 */
[----:B------:R-:W2:Y:S01]  /*6f630*/  LDL.LU.64 R22, [R1+0x63e8] ;  /* 0x0063e80001167983 */ /* 0x000ea20000300a00 */
[----:B------:R-:W2:Y:S03]  /*6f640*/  LDL.64 R20, [R1+0xb0] ;  /* 0x0000b00001147983 */ /* 0x000ea60000100a00 */
[----:B--2---:R-:W-:Y:S11]  /*6f650*/  STL.64 [R1+0x6398], R20 ;  /* 0x0063981401007387 */ /* 0x004ff60000100a00 */
[----:B------:R-:W-:Y:S06]  /*6f660*/  @!UPT UIADD3 URZ, URZ, URZ, URZ ;  /* 0x0000003f3f3ff290 */ /* 0x000fec000fffe03f */
[----:B------:R0:W-:Y:S02]  /*6f670*/  STL.64 [R1+0x180], R12 ;  /* 0x0001800c01007387 */ /* 0x0001e40000100a00 */
[----:B------:R-:W-:Y:S01]  /*6f680*/  STL.64 [R1+0x188], R14 ;  /* 0x0001880e01007387 */ /* 0x000fe20000100a00 */
[----:B0-----:R-:W2:Y:S04]  /*6f690*/  LDL.64 R12, [R1+0x80] ;  /* 0x00008000010c7983 */ /* 0x001ea80000100a00 */
[----:B--2---:R0:W-:Y:S02]  /*6f6a0*/  STL.64 [R1+0x6360], R12 ;  /* 0x0063600c01007387 */ /* 0x0041e40000100a00 */
[----:B0-----:R-:W-:Y:S02]  /*6f6b0*/  IMAD.MOV.U32 R12, RZ, RZ, R29 ;  /* 0x000000ffff0c7224 */ /* 0x001fe400078e001d */
[----:B------:R-:W-:-:S07]  /*6f6c0*/  IMAD.MOV.U32 R13, RZ, RZ, R28 ;  /* 0x000000ffff0d7224 */ /* 0x000fce00078e001c */
[----:B------:R-:W-:Y:S01]  /*6f6d0*/  HMMA.16816.F32 R12, R16, R12, R24 ;  /* 0x0000000c100c723c */ /* 0x000fe20000001818 */
[----:B------:R-:W2:Y:S11]  /*6f6e0*/  LDL.LU.64 R24, [R1+0x63e0] ;  /* 0x0063e00001187983 */ /* 0x000eb60000300a00 */
[----:B------:R-:W-:Y:S11]  /*6f6f0*/  @!UPT UIADD3 URZ, URZ, URZ, URZ ;  /* 0x0000003f3f3ff290 */ /* 0x000ff6000fffe03f */
[----:B------:R0:W-:Y:S01]  /*6f700*/  STL.64 [R1+0x170], R12 ;  /* 0x0001700c01007387 */ /* 0x0001e20000100a00 */
[----:B------:R-:W-:Y:S02]  /*6f710*/  STL.64 [R1+0x178], R14 ;  /* 0x0001780e01007387 */ /* 0x000fe40000100a00 */
[----:B0-----:R-:W-:Y:S02]  /*6f720*/  IMAD.MOV.U32 R12, RZ, RZ, R23 ;  /* 0x000000ffff0c7224 */ /* 0x001fe400078e0017 */
[----:B------:R-:W-:-:S05]  /*6f730*/  IMAD.MOV.U32 R13, RZ, RZ, R22 ;  /* 0x000000ffff0d7224 */ /* 0x000fca00078e0016 */
[----:B------:R0:W-:Y:S04]  /*6f740*/  STL.64 [R1+0x6378], R12 ;  /* 0x0063780c01007387 */ /* 0x0001e80000100a00 */
[----:B0-----:R-:W3:Y:S01]  /*6f750*/  LDL.LU.64 R12, [R1+0xaa0] ;  /* 0x000aa000010c7983 */ /* 0x001ee20000300a00 */
[----:B------:R-:W3:Y:S01]  /*6f760*/  LDL.LU.64 R14, [R1+0xaa8] ;  /* 0x000aa800010e7983 */ /* 0x000ee20000300a00 */
        /* <DEDUP_REMOVED lines=21> */
[----:B----4-:R-:W0:Y:S04]  /*6f8c0*/  LDSM.16.MT88.4 R24, [R0+0x20000] ;  /* 0x020000000018783b */ /* 0x010e280000004200 */
[----:B------:R-:W-:Y:S04]  /*6f8d0*/  STL.64 [R1+0x6348], R10 ;  /* 0x0063480a01007387 */ /* 0x000fe80000100a00 */
[----:B---3--:R2:W-:Y:S02]  /*6f8e0*/  STL.64 [R1+0x6340], R8 ;  /* 0x0063400801007387 */ /* 0x0085e40000100a00 */
[----:B--2---:R-:W-:Y:S02]  /*6f8f0*/  HMMA.16816.F32 R8, R16, R4, R12 ;  /* 0x000000041008723c */ /* 0x004fe4000000180c */
[----:B0-----:R-:W-:Y:S01]  /*6f900*/  STL.64 [R1+0x6248], R26 ;  /* 0x0062481a01007387 */ /* 0x001fe20000100a00 */
[----:B------:R-:W-:Y:S11]  /*6f910*/  STL.64 [R1+0x6240], R24 ;  /* 0x0062401801007387 */ /* 0x000ff60000100a00 */
[----:B------:R-:W-:Y:S09]  /*6f920*/  @!UPT UIADD3 URZ, URZ, URZ, URZ ;  /* 0x0000003f3f3ff290 */ /* 0x000ff2000fffe03f */
[----:B------:R-:W-:Y:S01]  /*6f930*/  STL.64 [R1+0x480], R8 ;  /* 0x0004800801007387 */ /* 0x000fe20000100a00 */
[----:B------:R-:W-:Y:S02]  /*6f940*/  STL.64 [R1+0x488], R10 ;  /* 0x0004880a01007387 */ /* 0x000fe40000100a00 */
[----:B------:R-:W2:Y:S02]  /*6f950*/  LDL.LU.64 R12, [R1+0xa30] ;  /* 0x000a3000010c7983 */ /* 0x000ea40000300a00 */
[----:B------:R-:W3:Y:S02]  /*6f960*/  LDL.LU.64 R14, [R1+0xa38] ;  /* 0x000a3800010e7983 */ /* 0x000ee40000300a00 */
[----:B---3--:R-:W-:Y:S01]  /*6f970*/  STL.64 [R1+0x6390], R14 ;  /* 0x0063900e01007387 */ /* 0x008fe20000100a00 */
[----:B--2---:R0:W-:Y:S03]  /*6f980*/  STL.64 [R1+0x6388], R12 ;  /* 0x0063880c01007387 */ /* 0x0041e60000100a00 */
[----:B0-----:R-:W2:Y:S01]  /*6f990*/  LDL.LU.64 R12, [R1+0xa40] ;  /* 0x000a4000010c7983 */ /* 0x001ea20000300a00 */
[----:B------:R-:W3:Y:S02]  /*6f9a0*/  LDL.LU.64 R14, [R1+0xa48] ;  /* 0x000a4800010e7983 */ /* 0x000ee40000300a00 */
[----:B------:R-:W-:-:S02]  /*6f9b0*/  IMAD.MOV.U32 R20, RZ, RZ, R3 ;  /* 0x000000ffff147224 */ /* 0x000fc400078e0003 */
[----:B------:R-:W-:Y:S02]  /*6f9c0*/  IMAD.MOV.U32 R21, RZ, RZ, R2 ;  /* 0x000000ffff157224 */ /* 0x000fe400078e0002 */
[----:B------:R-:W-:Y:S02]  /*6f9d0*/  IMAD.MOV.U32 R3, RZ, RZ, R4 ;  /* 0x000000ffff037224 */ /* 0x000fe400078e0004 */
[----:B------:R-:W-:Y:S01]  /*6f9e0*/  IMAD.MOV.U32 R2, RZ, RZ, R5 ;  /* 0x000000ffff027224 */ /* 0x000fe200078e0005 */
[----:B---3--:R-:W-:Y:S01]  /*6f9f0*/  STL.64 [R1+0x63a8], R14 ;  /* 0x0063a80e01007387 */ /* 0x008fe20000100a00 */
[----:B--2---:R0:W-:Y:S03]  /*6fa00*/  STL.64 [R1+0x63a0], R12 ;  /* 0x0063a00c01007387 */ /* 0x0041e60000100a00 */
[----:B0-----:R-:W2:Y:S01]  /*6fa10*/  LDL.LU.64 R12, [R1+0xa70] ;  /* 0x000a7000010c7983 */ /* 0x001ea20000300a00 */
[----:B------:R-:W2:Y:S02]  /*6fa20*/  LDL.LU.64 R14, [R1+0xa78] ;  /* 0x000a7800010e7983 */ /* 0x000ea40000300a00 */
[----:B------:R-:W3:Y:S02]  /*6fa30*/  LDL.LU.64 R4, [R1+0x9f0] ;  /* 0x0009f00001047983 */ /* 0x000ee40000300a00 */
[----:B------:R-:W4:Y:S01]  /*6fa40*/  LDL.LU.64 R6, [R1+0x9f8] ;  /* 0x0009f80001067983 */ /* 0x000f220000300a00 */
[C---:B--2---:R-:W-:Y:S01]  /*6fa50*/  HMMA.16816.F32 R20, R16.reuse, R20, R12 ;  /* 0x000000141014723c */ /* 0x044fe2000000180c */
        /* <DEDUP_REMOVED lines=8> */
[----:B------:R-:W2:Y:S02]  /*6fae0*/  LDL.LU.64 R14, [R1+0x63a8] ;  /* 0x0063a800010e7983 */ /* 0x000ea40000300a00 */
[----:B------:R-:W2:Y:S07]  /*6faf0*/  LDL.LU.64 R12, [R1+0x63a0] ;  /* 0x0063a000010c7983 */ /* 0x000eae0000300a00 */
[----:B------:R0:W-:Y:S01]  /*6fb00*/  STL.64 [R1+0x470], R20 ;  /* 0x0004701401007387 */ /* 0x0001e20000100a00 */
[----:B------:R-:W-:Y:S03]  /*6fb10*/  STL.64 [R1+0x478], R22 ;  /* 0x0004781601007387 */ /* 0x000fe60000100a00 */
[----:B0-----:R-:W2:Y:S02]  /*6fb20*/  LDL.LU.64 R20, [R1+0x6398] ;  /* 0x0063980001147983 */ /* 0x001ea40000300a00 */
[----:B--2---:R-:W-:Y:S01]  /*6fb30*/  HMMA.16816.F32 R12, R16, R20, R12 ;  /* 0x00000014100c723c */ /* 0x004fe2000000180c */
[----:B------:R-:W-:-:S02]  /*6fb40*/  IMAD.MOV.U32 R29, RZ, RZ, R20 ;  /* 0x000000ffff1d7224 */ /* 0x000fc400078e0014 */
[----:B------:R-:W-:Y:S11]  /*6fb50*/  IMAD.MOV.U32 R28, RZ, RZ, R21 ;  /* 0x000000ffff1c7224 */ /* 0x000ff600078e0015 */
[----:B------:R-:W-:Y:S09]  /*6fb60*/  @!UPT UIADD3 URZ, URZ, URZ, URZ ;  /* 0x0000003f3f3ff290 */ /* 0x000ff2000fffe03f */
[----:B------:R-:W-:Y:S01]  /*6fb70*/  STL.64 [R1+0x460], R12 ;  /* 0x0004600c01007387 */ /* 0x000fe20000100a00 */
[----:B------:R0:W-:Y:S03]  /*6fb80*/  STL.64 [R1+0x468], R14 ;  /* 0x0004680e01007387 */ /* 0x0001e60000100a00 */
[----:B0-----:R-:W2:Y:S01]  /*6fb90*/  LDL.LU.64 R14, [R1+0x6390] ;  /* 0x00639000010e7983 */ /* 0x001ea20000300a00 */
[----:B------:R-:W2:Y:S02]  /*6fba0*/  LDL.LU.64 R12, [R1+0x6388] ;  /* 0x00638800010c7983 */ /* 0x000ea40000300a00 */
[----:B------:R-:W2:Y:S02]  /*6fbb0*/  LDL.LU.64 R20, [R1+0x6380] ;  /* 0x0063800001147983 */ /* 0x000ea40000300a00 */
[C---:B--2---:R-:W-:Y:S01]  /*6fbc0*/  HMMA.16816.F32 R20, R16.reuse, R20, R12 ;  /* 0x000000141014723c */ /* 0x044fe2000000180c */
[----:B------:R-:W2:Y:S11]  /*6fbd0*/  LDL.LU.64 R12, [R1+0x6378] ;  /* 0x00637800010c7983 */ /* 0x000eb60000300a00 */
[----:B------:R-:W-:Y:S11]  /*6fbe0*/  @!UPT UIADD3 URZ, URZ, URZ, URZ ;  /* 0x0000003f3f3ff290 */ /* 0x000ff6000fffe03f */
[----:B------:R0:W-:Y:S01]  /*6fbf0*/  STL.64 [R1+0x760], R20 ;  /* 0x0007601401007387 */ /* 0x0001e20000100a00 */
[----:B------:R1:W-:Y:S03]  /*6fc00*/  STL.64 [R1+0x768], R22 ;  /* 0x0007681601007387 */ /* 0x0003e60000100a00 */
[----:B0-----:R-:W3:Y:S01]  /*6fc10*/  LDL.LU.64 R20, [R1+0x8d0] ;  /* 0x0008d00001147983 */ /* 0x001ee20000300a00 */
[----:B-1----:R-:W3:Y:S01]  /*6fc20*/  LDL.LU.64 R22, [R1+0x8d8] ;  /* 0x0008d80001167983 */ /* 0x002ee20000300a00 */
[C---:B--2---:R-:W-:Y:S02]  /*6fc30*/  HMMA.16816.F32 R12, R16.reuse, R12, R4 ;  /* 0x0000000c100c723c */ /* 0x044fe40000001804 */
[----:B---3--:R-:W-:Y:S01]  /*6fc40*/  STL.64 [R1+0x6328], R22 ;  /* 0x0063281601007387 */ /* 0x008fe20000100a00 */
[----:B------:R0:W-:Y:S03]  /*6fc50*/  STL.64 [R1+0x6320], R20 ;  /* 0x0063201401007387 */ /* 0x0001e60000100a00 */
[----:B0-----:R-:W2:Y:S01]  /*6fc60*/  LDL.LU.64 R20, [R1+0x8e0] ;  /* 0x0008e00001147983 */ /* 0x001ea20000300a00 */
[----:B------:R-:W2:Y:S02]  /*6fc70*/  LDL.LU.64 R22, [R1+0x8e8] ;  /* 0x0008e80001167983 */ /* 0x000ea40000300a00 */
[----:B------:R-:W3:Y:S02]  /*6fc80*/  LDL.LU.64 R6, [R1+0x6370] ;  /* 0x0063700001067983 */ /* 0x000ee40000300a00 */
[----:B------:R-:W3:Y:S11]  /*6fc90*/  LDL.LU.64 R4, [R1+0x6368] ;  /* 0x0063680001047983 */ /* 0x000ef60000300a00 */
[----:B------:R-:W-:Y:S01]  /*6fca0*/  @!UPT UIADD3 URZ, URZ, URZ, URZ ;  /* 0x0000003f3f3ff290 */ /* 0x000fe2000fffe03f */
        /* <DEDUP_REMOVED lines=11> */
[----:B------:R-:W2:Y:S02]  /*6fd60*/  LDL.LU.64 R12, [R1+0x6350] ;  /* 0x00635000010c7983 */ /* 0x000ea40000300a00 */
[C---:B--2---:R-:W-:Y:S02]  /*6fd70*/  HMMA.16816.F32 R12, R16.reuse, R12, R8 ;  /* 0x0000000c100c723c */ /* 0x044fe40000001808 */
[----:B------:R-:W2:Y:S01]  /*6fd80*/  LDL.LU.64 R10, [R1+0x6348] ;  /* 0x00634800010a7983 */ /* 0x000ea20000300a00 */
[----:B------:R-:W2:Y:S11]  /*6fd90*/  LDL.LU.64 R8, [R1+0x6340] ;  /* 0x0063400001087983 */ /* 0x000eb60000300a00 */
[----:B------:R-:W-:Y:S09]  /*6fda0*/  @!UPT UIADD3 URZ, URZ, URZ, URZ ;  /* 0x0000003f3f3ff290 */ /* 0x000ff2000fffe03f */
[----:B------:R-:W-:Y:S01]  /*6fdb0*/  STL.64 [R1+0x790], R12 ;  /* 0x0007900c01007387 */ /* 0x000fe20000100a00 */
[----:B------:R0:W-:Y:S03]  /*6fdc0*/  STL.64 [R1+0x798], R14 ;  /* 0x0007980e01007387 */ /* 0x0001e60000100a00 */
[----:B0-----:R-:W2:Y:S01]  /*6fdd0*/  LDL.LU.64 R14, [R1+0x6338] ;  /* 0x00633800010e7983 */ /* 0x001ea20000300a00 */
[----:B------:R-:W4:Y:S02]  /*6fde0*/  LDL.LU.64 R12, [R1+0x6330] ;  /* 0x00633000010c7983 */ /* 0x000f240000300a00 */
[C---:B----4-:R-:W-:Y:S11]  /*6fdf0*/  HMMA.16816.F32 R24, R16.reuse, R12, R24 ;  /* 0x0000000c1018723c */ /* 0x050ff60000001818 */
[----:B------:R-:W-:Y:S11]  /*6fe00*/  @!UPT UIADD3 URZ, URZ, URZ, URZ ;  /* 0x0000003f3f3ff290 */ /* 0x000ff6000fffe03f */
[----:B------:R-:W-:Y:S01]  /*6fe10*/  @!UPT UIADD3 URZ, URZ, URZ, URZ ;  /* 0x0000003f3f3ff290 */ /* 0x000fe2000fffe03f */
[----:B------:R0:W-:Y:S01]  /*6fe20*/  STL.64 [R1+0x7a0], R24 ;  /* 0x0007a01801007387 */ /* 0x0001e20000100a00 */
[----:B------:R1:W-:Y:S03]  /*6fe30*/  STL.64 [R1+0x7a8], R26 ;  /* 0x0007a81a01007387 */ /* 0x0003e60000100a00 */
[----:B0-----:R-:W4:Y:S01]  /*6fe40*/  LDL.LU.64 R24, [R1+0x820] ;  /* 0x0008200001187983 */ /* 0x001f220000300a00 */
[----:B-1----:R-:W3:Y:S01]  /*6fe50*/  LDL.LU.64 R26, [R1+0x828] ;  /* 0x00082800011a7983 */ /* 0x002ee20000300a00 */
[C---:B--2---:R-:W-:Y:S02]  /*6fe60*/  HMMA.16816.F32 R20, R16.reuse, R8, R20 ;  /* 0x000000081014723c */ /* 0x044fe40000001814 */
[----:B---3--:R-:W-:Y:S01]  /*6fe70*/  STL.64 [R1+0x6308], R26 ;  /* 0x0063081a01007387 */ /* 0x008fe20000100a00 */
[----:B----4-:R0:W-:Y:S03]  /*6fe80*/  STL.64 [R1+0x6300], R24 ;  /* 0x0063001801007387 */ /* 0x0101e60000100a00 */
[----:B0-----:R-:W2:Y:S01]  /*6fe90*/  LDL.LU.64 R24, [R1+0x830] ;  /* 0x0008300001187983 */ /* 0x001ea20000300a00 */
[----:B------:R-:W2:Y:S02]  /*6fea0*/  LDL.LU.64 R26, [R1+0x838] ;  /* 0x00083800011a7983 */ /* 0x000ea40000300a00 */
[----:B------:R-:W-:Y:S02]  /*6feb0*/  STL.64 [R1+0x6268], R14 ;  /* 0x0062680e01007387 */ /* 0x000fe40000100a00 */
[----:B------:R0:W-:Y:S02]  /*6fec0*/  STL.64 [R1+0x6260], R12 ;  /* 0x0062600c01007387 */ /* 0x0001e40000100a00 */
[----:B0-----:R-:W3:Y:S10]  /*6fed0*/  LDL.64 R12, [R1+0x50] ;  /* 0x00005000010c7983 */ /* 0x001ef40000100a00 */
[----:B------:R-:W-:Y:S02]  /*6fee0*/  STL.64 [R1+0x7c0], R20 ;  /* 0x0007c01401007387 */ /* 0x000fe40000100a00 */
[----:B------:R0:W-:Y:S02]  /*6fef0*/  STL.64 [R1+0x7c8], R22 ;  /* 0x0007c81601007387 */ /* 0x0001e40000100a00 */
[----:B0-----:R-:W4:Y:S01]  /*6ff00*/  LDL.LU.64 R22, [R1+0x6328] ;  /* 0x0063280001167983 */ /* 0x001f220000300a00 */
[----:B------:R-:W4:Y:S02]  /*6ff10*/  LDL.LU.64 R20, [R1+0x6320] ;  /* 0x0063200001147983 */ /* 0x000f240000300a00 */
[----:B----4-:R-:W-:Y:S01]  /*6ff20*/  HMMA.16816.F32 R16, R16, R4, R20 ;  /* 0x000000041010723c */ /* 0x010fe20000001814 */
[----:B------:R-:W2:Y:S01]  /*6ff30*/  LDL.LU.64 R22, [R1+0x6318] ;  /* 0x0063180001167983 */ /* 0x000ea20000300a00 */
[----:B------:R-:W2:Y:S11]  /*6ff40*/  LDL.LU.64 R20, [R1+0x6310] ;  /* 0x0063100001147983 */ /* 0x000eb60000300a00 */
[----:B------:R-:W-:Y:S10]  /*6ff50*/  @!UPT UIADD3 URZ, URZ, URZ, URZ ;  /* 0x0000003f3f3ff290 */ /* 0x000ff4000fffe03f */
[----:B------:R0:W-:Y:S01]  /*6ff60*/  STL.64 [R1+0x7b0], R16 ;  /* 0x0007b01001007387 */ /* 0x0001e20000100a00 */
[----:B------:R-:W-:Y:S02]  /*6ff70*/  STL.64 [R1+0x7b8], R18 ;  /* 0x0007b81201007387 */ /* 0x000fe40000100a00 */
[----:B0-----:R-:W-:Y:S02]  /*6ff80*/  IMAD.MOV.U32 R16, RZ, RZ, R11 ;  /* 0x000000ffff107224 */ /* 0x001fe400078e000b */
[----:B------:R-:W-:-:S05]  /*6ff90*/  IMAD.MOV.U32 R17, RZ, RZ, R10 ;  /* 0x000000ffff117224 */ /* 0x000fca00078e000a */
[----:B------:R0:W-:Y:S04]  /*6ffa0*/  STL.64 [R1+0x62d0], R16 ;  /* 0x0062d01001007387 */ /* 0x0001e80000100a00 */
[----:B0-----:R-:W4:Y:S04]  /*6ffb0*/  LDL.64 R16, [R1+0x20] ;  /* 0x0000200001107983 */ /* 0x001f280000100a00 */
[----:B----4-:R0:W-:Y:S04]  /*6ffc0*/  STL.64 [R1+0x62e8], R16 ;  /* 0x0062e81001007387 */ /* 0x0101e80000100a00 */
[----:B0-----:R-:W2:Y:S01]  /*6ffd0*/  LDL.64 R16, [R1+0x60] ;  /* 0x0000600001107983 */ /* 0x001ea20000100a00 */
[----:B------:R-:W-:Y:S01]  /*6ffe0*/  STL.64 [R1+0x62a8], R4 ;  /* 0x0062a80401007387 */ /* 0x000fe20000100a00 */
[----:B--2---:R-:W-:Y:S11]  /*6fff0*/  HMMA.16816.F32 R24, R20, R16, R24 ;  /* 0x000000101418723c */ /* 0x004ff60000001818 */
[----:B------:R-:W-:Y:S11]  /*70000*/  @!UPT UIADD3 URZ, URZ, URZ, URZ ;  /* 0x0000003f3f3ff290 */ /* 0x000ff6000fffe03f */
[----:B------:R-:W-:Y:S01]  /*70010*/  @!UPT UIADD3 URZ, URZ, URZ, URZ ;  /* 0x0000003f3f3ff290 */ /* 0x000fe2000fffe03f */
[----:B------:R-:W-:Y:S01]  /*70020*/  STL.64 [R1+0x830], R24 ;  /* 0x0008301801007387 */ /* 0x000fe20000100a00 */
[----:B------:R0:W-:Y:S03]  /*70030*/  STL.64 [R1+0x838], R26 ;  /* 0x0008381a01007387 */ /* 0x0001e60000100a00 */
[----:B0-----:R-:W3:Y:S01]  /*70040*/  LDL.LU.64 R26, [R1+0x6308] ;  /* 0x00630800011a7983 */ /* 0x001ee20000300a00 */
[----:B------:R-:W3:Y:S02]  /*70050*/  LDL.LU.64 R24, [R1+0x6300] ;  /* 0x0063000001187983 */ /* 0x000ee40000300a00 */
[----:B------:R-:W-:Y:S02]  /*70060*/  IMAD.MOV.U32 R11, RZ, RZ, R16 ;  /* 0x000000ffff0b7224 */ /* 0x000fe400078e0010 */
[----:B------:R-:W-:-:S05]  /*70070*/  IMAD.MOV.U32 R10, RZ, RZ, R17 ;  /* 0x000000ffff0a7224 */ /* 0x000fca00078e0011 */
[----:B------:R-:W-:Y:S01]  /*70080*/  STL.64 [R1+0x6278], R10 ;  /* 0x0062780a01007387 */ /* 0x000fe20000100a00 */
[----:B------:R3:W-:Y:S02]  /*70090*/  STL.64 [R1+0x6270], R8 ;  /* 0x0062700801007387 */ /* 0x0007e40000100a00 */
[----:B---3--:R-:W-:Y:S07]  /*700a0*/  HMMA.16816.F32 R8, R20, R12, R24 ;  /* 0x0000000c1408723c */ /* 0x008fee0000001818 */
[----:B------:R-:W-:-:S02]  /*700b0*/  IMAD.MOV.U32 R25, RZ, RZ, R12 ;  /* 0x000000ffff197224 */ /* 0x000fc400078e000c */
[----:B------:R-:W-:Y:S11]  /*700c0*/  IMAD.MOV.U32 R24, RZ, RZ, R13 ;  /* 0x000000ffff187224 */ /* 0x000ff600078e000d */
[----:B------:R-:W-:Y:S03]  /*700d0*/  @!UPT UIADD3 URZ, URZ, URZ, URZ ;  /* 0x0000003f3f3ff290 */ /* 0x000fe6000fffe03f */
[----:B------:R-:W-:Y:S01]  /*700e0*/  STL.64 [R1+0x820], R8 ;  /* 0x0008200801007387 */ /* 0x000fe20000100a00 */
[----:B------:R-:W-:Y:S02]  /*700f0*/  STL.64 [R1+0x828], R10 ;  /* 0x0008280a01007387 */ /* 0x000fe40000100a00 */
[----:B------:R0:W-:Y:S02]  /*70100*/  STL.64 [R1+0x62f8], R24 ;  /* 0x0062f81801007387 */ /* 0x0001e40000100a00 */
[----:B0-----:R-:W2:Y:S01]  /*70110*/  LDL.LU.64 R24, [R1+0x810] ;  /* 0x0008100001187983 */ /* 0x001ea20000300a00 */
[----:B------:R-:W2:Y:S02]  /*70120*/  LDL.LU.64 R26, [R1+0x818] ;  /* 0x00081800011a7983 */ /* 0x000ea40000300a00 */
[----:B------:R-:W3:Y:S02]  /*70130*/  LDL.64 R12, [R1+0xc0] ;  /* 0x0000c000010c7983 */ /* 0x000ee40000100a00 */
[----:B---3--:R0:W-:Y:S04]  /*70140*/  STL.64 [R1+0x62c8], R12 ;  /* 0x0062c80c01007387 */ /* 0x0081e80000100a00 */
[----:B0-----:R-:W3:Y:S04]  /*70150*/  LDL R12, [R1+0x30] ;  /* 0x00003000010c7983 */ /* 0x001ee80000100800 */
[----:B------:R-:W3:Y:S01]  /*70160*/  LDL R13, [R1+0x34] ;  /* 0x00003400010d7983 */ /* 0x000ee20000100800 */
[----:B------:R-:W-:-:S02]  /*70170*/  IMAD.MOV.U32 R8, RZ, RZ, R7 ;  /* 0x000000ffff087224 */ /* 0x000fc400078e0007 */
[----:B------:R-:W-:Y:S01]  /*70180*/  IMAD.MOV.U32 R9, RZ, RZ, R6 ;  /* 0x000000ffff097224 */ /* 0x000fe200078e0006 */
[----:B---3--:R0:W-:Y:S04]  /*70190*/  STL.64 [R1+0x62f0], R12 ;  /* 0x0062f00c01007387 */ /* 0x0081e80000100a00 */
[----:B0-----:R-:W2:Y:S01]  /*701a0*/  LDL.64 R12, [R1+0x40] ;  /* 0x00004000010c7983 */ /* 0x001ea20000100a00 */
[----:B------:R-:W3:Y:S02]  /*701b0*/  LDL.LU.64 R16, [R1+0x800] ;  /* 0x0008000001107983 */ /* 0x000ee40000300a00 */
[----:B------:R-:W3:Y:S02]  /*701c0*/  LDL.LU.64 R18, [R1+0x808] ;  /* 0x0008080001127983 */ /* 0x000ee40000300a00 */
[----:B------:R-:W4:Y:S01]  /*701d0*/  LDL.LU.64 R4, [R1+0x7e0] ;  /* 0x0007e00001047983 */ /* 0x000f220000300a00 */
[----:B------:R-:W2:Y:S04]  /*701e0*/  LDL.LU.64 R6, [R1+0x7e8] ;  /* 0x0007e80001067983 */ /* 0x000ea80000300a00 */
[----:B--2---:R-:W-:Y:S01]  /*701f0*/  STL.64 [R1+0x62e0], R6 ;  /* 0x0062e00601007387 */ /* 0x004fe20000100a00 */
[----:B----4-:R0:W-:Y:S03]  /*70200*/  STL.64 [R1+0x62d8], R4 ;  /* 0x0062d80401007387 */ /* 0x0101e60000100a00 */
[----:B0-----:R-:W2:Y:S01]  /*70210*/  LDL.LU.64 R4, [R1+0x7f0] ;  /* 0x0007f00001047983 */ /* 0x001ea20000300a00 */
[----:B------:R-:W2:Y:S02]  /*70220*/  LDL.LU.64 R6, [R1+0x7f8] ;  /* 0x0007f80001067983 */ /* 0x000ea40000300a00 */
[----:B------:R0:W-:Y:S02]  /*70230*/  STL.64 [R1+0x6290], R8 ;  /* 0x0062900801007387 */ /* 0x0001e40000100a00 */
[----:B0-----:R-:W4:Y:S01]  /*70240*/  LDL.64 R8, [R1+0x90] ;  /* 0x0000900001087983 */ /* 0x001f220000100a00 */
[C---:B------:R-:W-:Y:S03]  /*70250*/  HMMA.16816.F32 R24, R20.reuse, R12, R24 ;  /* 0x0000000c1418723c */ /* 0x040fe60000001818 */
[----:B----4-:R0:W-:Y:S04]  /*70260*/  STL.64 [R1+0x62a0], R8 ;  /* 0x0062a00801007387 */ /* 0x0101e80000100a00 */
[----:B0-----:R-:W4:Y:S04]  /*70270*/  LDL.64 R8, [R1+0xa0] ;  /* 0x0000a00001087983 */ /* 0x001f280000100a00 */
[----:B----4-:R-:W-:Y:S11]  /*70280*/  STL.64 [R1+0x62b0], R8 ;  /* 0x0062b00801007387 */ /* 0x010ff60000100a00 */
[----:B------:R-:W-:Y:S01]  /*70290*/  @!UPT UIADD3 URZ, URZ, URZ, URZ ;  /* 0x0000003f3f3ff290 */ /* 0x000fe2000fffe03f */
[----:B------:R0:W-:Y:S02]  /*702a0*/  STL.64 [R1+0x810], R24 ;  /* 0x0008101801007387 */ /* 0x0001e40000100a00 */
[----:B------:R1:W-:Y:S01]  /*702b0*/  STL.64 [R1+0x818], R26 ;  /* 0x0008181a01007387 */ /* 0x0003e20000100a00 */
[----:B0-----:R-:W4:Y:S01]  /*702c0*/  LDL.LU.64 R24, [R1+0x62f8] ;  /* 0x0062f80001187983 */ /* 0x001f220000300a00 */
[----:B-1----:R-:W-:Y:S02]  /*702d0*/  IMAD.MOV.U32 R27, RZ, RZ, R12 ;  /* 0x000000ffff1b7224 */ /* 0x002fe400078e000c */
[----:B------:R-:W-:Y:S02]  /*702e0*/  IMAD.MOV.U32 R26, RZ, RZ, R13 ;  /* 0x000000ffff1a7224 */ /* 0x000fe400078e000d */
[----:B------:R-:W3:Y:S03]  /*702f0*/  LDL.LU.64 R12, [R1+0x62f0] ;  /* 0x0062f000010c7983 */ /* 0x000ee60000300a00 */
[----:B------:R-:W-:Y:S01]  /*70300*/  STL.64 [R1+0x6288], R26 ;  /* 0x0062881a01007387 */ /* 0x000fe20000100a00 */
[----:B----4-:R0:W-:Y:S01]  /*70310*/  STL.64 [R1+0x6280], R24 ;  /* 0x0062801801007387 */ /* 0x0101e20000100a00 */
[----:B---3--:R-:W-:Y:S03]  /*70320*/  HMMA.16816.F32 R12, R20, R12, R16 ;  /* 0x0000000c140c723c */ /* 0x008fe60000001810 */
[----:B0-----:R-:W3:Y:S01]  /*70330*/  LDL.LU.64 R24, [R1+0x8b0] ;  /* 0x0008b00001187983 */ /* 0x001ee20000300a00 */
[----:B------:R-:W3:Y:S02]  /*70340*/  LDL.LU.64 R26, [R1+0x8b8] ;  /* 0x0008b800011a7983 */ /* 0x000ee40000300a00 */
[----:B------:R-:W2:Y:S02]  /*70350*/  LDL.LU.64 R16, [R1+0x62e8] ;  /* 0x0062e80001107983 */ /* 0x000ea40000300a00 */
[----:B------:R-:W-:-:S02]  /*70360*/  IMAD.MOV.U32 R8, RZ, RZ, R29 ;  /* 0x000000ffff087224 */ /* 0x000fc400078e001d */
[----:B------:R-:W-:Y:S11]  /*70370*/  IMAD.MOV.U32 R9, RZ, RZ, R28 ;  /* 0x000000ffff097224 */ /* 0x000ff600078e001c */
[----:B------:R-:W-:Y:S02]  /*70380*/  @!UPT UIADD3 URZ, URZ, URZ, URZ ;  /* 0x0000003f3f3ff290 */ /* 0x000fe4000fffe03f */
[----:B------:R0:W-:Y:S01]  /*70390*/  STL.64 [R1+0x800], R12 ;  /* 0x0008000c01007387 */ /* 0x0001e20000100a00 */
[----:B------:R1:W-:Y:S03]  /*703a0*/  STL.64 [R1+0x808], R14 ;  /* 0x0008080e01007387 */ /* 0x0003e60000100a00 */
[----:B0-----:R-:W4:Y:S01]  /*703b0*/  LDL.LU.64 R12, [R1+0x8c0] ;  /* 0x0008c000010c7983 */ /* 0x001f220000300a00 */
[----:B-1----:R-:W4:Y:S01]  /*703c0*/  LDL.LU.64 R14, [R1+0x8c8] ;  /* 0x0008c800010e7983 */ /* 0x002f220000300a00 */
        /* <DEDUP_REMOVED lines=10> */
[----:B------:R-:W2:Y:S01]  /*70470*/  LDL.LU.64 R4, [R1+0x890] ;  /* 0x0008900001047983 */ /* 0x000ea20000300a00 */
[----:B------:R-:W2:Y:S11]  /*70480*/  LDL.LU.64 R6, [R1+0x898] ;  /* 0x0008980001067983 */ /* 0x000eb60000300a00 */
[----:B------:R-:W-:Y:S10]  /*70490*/  @!UPT UIADD3 URZ, URZ, URZ, URZ ;  /* 0x0000003f3f3ff290 */ /* 0x000ff4000fffe03f */
[----:B------:R-:W-:Y:S01]  /*704a0*/  STL.64 [R1+0x7e0], R16 ;  /* 0x0007e01001007387 */ /* 0x000fe20000100a00 */
[----:B------:R-:W-:Y:S02]  /*704b0*/  STL.64 [R1+0x7e8], R18 ;  /* 0x0007e81201007387 */ /* 0x000fe40000100a00 */
[----:B------:R-:W0:Y:S01]  /*704c0*/  LDSM.16.MT88.4 R16, [R0+0x20080] ;  /* 0x020080000010783b */ /* 0x000e220000004200 */
[----:B--2---:R-:W-:Y:S03]  /*704d0*/  STL.64 [R1+0x62c0], R6 ;  /* 0x0062c00601007387 */ /* 0x004fe60000100a00 */
[----:B------:R1:W-:Y:S02]  /*704e0*/  STL.64 [R1+0x62b8], R4 ;  /* 0x0062b80401007387 */ /* 0x0003e40000100a00 */
[----:B-1----:R-:W2:Y:S01]  /*704f0*/  LDL.LU.64 R4, [R1+0x8a0] ;  /* 0x0008a00001047983 */ /* 0x002ea20000300a00 */
[----:B------:R-:W2:Y:S02]  /*70500*/  LDL.LU.64 R6, [R1+0x8a8] ;  /* 0x0008a80001067983 */ /* 0x000ea40000300a00 */
[----:B0-----:R-:W-:Y:S02]  /*70510*/  STL [R1+0x612c], R18 ;  /* 0x00612c1201007387 */ /* 0x001fe40000100800 */
[----:B------:R-:W-:Y:S01]  /*70520*/  STL [R1+0x6128], R19 ;  /* 0x0061281301007387 */ /* 0x000fe20000100800 */
[----:B------:R0:W-:Y:S02]  /*70530*/  STL.64 [R1+0x61a0], R16 ;  /* 0x0061a01001007387 */ /* 0x0001e40000100a00 */
[----:B0-----:R-:W-:-:S02]  /*70540*/  IMAD.MOV.U32 R16, RZ, RZ, R3 ;  /* 0x000000ffff107224 */ /* 0x001fc400078e0003 */
[----:B------:R-:W-:-:S07]  /*70550*/  IMAD.MOV.U32 R17, RZ, RZ, R2 ;  /* 0x000000ffff117224 */ /* 0x000fce00078e0002 */
[C---:B----4-:R-:W-:Y:S01]  /*70560*/  HMMA.16816.F32 R16, R20.reuse, R16, R12 ;  /* 0x000000101410723c */ /* 0x050fe2000000180c */
[----:B------:R-:W3:Y:S11]  /*70570*/  LDL.LU.64 R12, [R1+0x62c8] ;  /* 0x0062c800010c7983 */ /* 0x000ef60000300a00 */
[----:B------:R-:W-:Y:S11]  /*70580*/  @!UPT UIADD3 URZ, URZ, URZ, URZ ;  /* 0x0000003f3f3ff290 */ /* 0x000ff6000fffe03f */
[----:B------:R0:W-:Y:S01]  /*70590*/  STL.64 [R1+0x8d0], R16 ;  /* 0x0008d01001007387 */ /* 0x0001e20000100a00 */
[----:B------:R-:W-:Y:S01]  /*705a0*/  STL.64 [R1+0x8d8], R18 ;  /* 0x0008d81201007387 */ /* 0x000fe20000100a00 */
[C---:B--2---:R-:W-:Y:S08]  /*705b0*/  HMMA.16816.F32 R8, R20.reuse, R8, R4 ;  /* 0x000000081408723c */ /* 0x044ff00000001804 */
[----:B---3--:R-:W-:Y:S01]  /*705c0*/  HMMA.16816.F32 R24, R20, R12, R24 ;  /* 0x0000000c1418723c */ /* 0x008fe20000001818 */
[----:B0-----:R-:W-:-:S02]  /*705d0*/  IMAD.MOV.U32 R17, RZ, RZ, R12 ;  /* 0x000000ffff117224 */ /* 0x001fc400078e000c */
[----:B------:R-:W-:Y:S11]  /*705e0*/  IMAD.MOV.U32 R16, RZ, RZ, R13 ;  /* 0x000000ffff107224 */ /* 0x000ff600078e000d */
[----:B------:R-:W-:Y:S09]  /*705f0*/  @!UPT UIADD3 URZ, URZ, URZ, URZ ;  /* 0x0000003f3f3ff290 */ /* 0x000ff2000fffe03f */
[----:B------:R-:W-:Y:S01]  /*70600*/  STL.64 [R1+0x8c0], R24 ;  /* 0x0008c01801007387 */ /* 0x000fe20000100a00 */
[----:B------:R-:W-:Y:S02]  /*70610*/  STL.64 [R1+0x8c8], R26 ;  /* 0x0008c81a01007387 */ /* 0x000fe40000100a00 */
[----:B------:R0:W-:Y:S02]  /*70620*/  STL.64 [R1+0x6298], R16 ;  /* 0x0062981001007387 */ /* 0x0001e40000100a00 */
[----:B0-----:R-:W2:Y:S01]  /*70630*/  LDL.LU.64 R16, [R1+0x880] ;  /* 0x0008800001107983 */ /* 0x001ea20000300a00 */
[----:B------:R-:W2:Y:S02]  /*70640*/  LDL.LU.64 R18, [R1+0x888] ;  /* 0x0008880001127983 */ /* 0x000ea40000300a00 */
[----:B------:R-:W3:Y:S02]  /*70650*/  LDL.LU.64 R24, [R1+0x870] ;  /* 0x0008700001187983 */ /* 0x000ee40000300a00 */
[----:B------:R-:W3:Y:S01]  /*70660*/  LDL.LU.64 R26, [R1+0x878] ;  /* 0x00087800011a7983 */ /* 0x000ee20000300a00 */
[----:B------:R-:W4:Y:S01]  /*70670*/  LDL.LU.64 R12, [R1+0x860] ;  /* 0x00086000010c7983 */ /* 0x000f220000300a00 */
[----:B------:R-:W4:Y:S02]  /*70680*/  LDL.LU.64 R14, [R1+0x868] ;  /* 0x00086800010e7983 */ /* 0x000f240000300a00 */
[----:B------:R-:W2:Y:S02]  /*70690*/  LDL.LU.64 R6, [R1+0x62c0] ;  /* 0x0062c00001067983 */ /* 0x000ea40000300a00 */
[----:B------:R-:W2:Y:S01]  /*706a0*/  LDL.LU.64 R4, [R1+0x62b8] ;  /* 0x0062b80001047983 */ /* 0x000ea20000300a00 */
[----:B------:R0:W-:Y:S01]  /*706b0*/  STL.64 [R1+0x8b0], R8 ;  /* 0x0008b00801007387 */ /* 0x0001e20000100a00 */
[----:B------:R-:W-:Y:S03]  /*706c0*/  STL.64 [R1+0x8b8], R10 ;  /* 0x0008b80a01007387 */ /* 0x000fe60000100a00 */
        /* <DEDUP_REMOVED lines=14> */
[----:B------:R-:W2:Y:S11]  /*707b0*/  LDL.LU.64 R6, [R1+0x858] ;  /* 0x0008580001067983 */ /* 0x000eb60000300a00 */
[----:B------:R-:W-:Y:S06]  /*707c0*/  @!UPT UIADD3 URZ, URZ, URZ, URZ ;  /* 0x0000003f3f3ff290 */ /* 0x000fec000fffe03f */
[----:B------:R0:W-:Y:S01]  /*707d0*/  STL.64 [R1+0x890], R16 ;  /* 0x0008901001007387 */ /* 0x0001e20000100a00 */
[----:B------:R1:W-:Y:S03]  /*707e0*/  STL.64 [R1+0x898], R18 ;  /* 0x0008981201007387 */ /* 0x0003e60000100a00 */
[----:B0-----:R-:W2:Y:S01]  /*707f0*/  LDL.LU.64 R16, [R1+0x6298] ;  /* 0x0062980001107983 */ /* 0x001ea20000300a00 */
[----:B-1----:R-:W-:Y:S02]  /*70800*/  IMAD.MOV.U32 R19, RZ, RZ, R8 ;  /* 0x000000ffff137224 */ /* 0x002fe400078e0008 */
[----:B------:R-:W-:Y:S02]  /*70810*/  IMAD.MOV.U32 R18, RZ, RZ, R9 ;  /* 0x000000ffff127224 */ /* 0x000fe400078e0009 */
[----:B------:R-:W3:Y:S03]  /*70820*/  LDL.LU.64 R8, [R1+0x6290] ;  /* 0x0062900001087983 */ /* 0x000ee60000300a00 */
[----:B------:R-:W-:Y:S01]  /*70830*/  STL.64 [R1+0x61d8], R18 ;  /* 0x0061d81201007387 */ /* 0x000fe20000100a00 */
[----:B--2---:R0:W-:Y:S04]  /*70840*/  STL.64 [R1+0x61d0], R16 ;  /* 0x0061d01001007387 */ /* 0x0041e80000100a00 */
[----:B0-----:R-:W4:Y:S01]  /*70850*/  LDL.64 R16, [R1+0x70] ;  /* 0x0000700001107983 */ /* 0x001f220000100a00 */
[C---:B---3--:R-:W-:Y:S01]  /*70860*/  HMMA.16816.F32 R8, R20.reuse, R8, R24 ;  /* 0x000000081408723c */ /* 0x048fe20000001818 */
[----:B------:R-:W2:Y:S02]  /*70870*/  LDL.LU.64 R26, [R1+0x6288] ;  /* 0x00628800011a7983 */ /* 0x000ea40000300a00 */
[----:B------:R-:W3:Y:S11]  /*70880*/  LDL.LU.64 R24, [R1+0x6280] ;  /* 0x0062800001187983 */ /* 0x000ef60000300a00 */
[----:B------:R-:W-:Y:S09]  /*70890*/  @!UPT UIADD3 URZ, URZ, URZ, URZ ;  /* 0x0000003f3f3ff290 */ /* 0x000ff2000fffe03f */
[----:B------:R-:W-:Y:S01]  /*708a0*/  STL.64 [R1+0x880], R8 ;  /* 0x0008800801007387 */ /* 0x000fe20000100a00 */
[----:B------:R0:W-:Y:S03]  /*708b0*/  STL.64 [R1+0x888], R10 ;  /* 0x0008880a01007387 */ /* 0x0001e60000100a00 */
[----:B0-----:R-:W2:Y:S01]  /*708c0*/  LDL.LU.64 R10, [R1+0x6278] ;  /* 0x00627800010a7983 */ /* 0x001ea20000300a00 */
[----:B------:R-:W2:Y:S01]  /*708d0*/  LDL.LU.64 R8, [R1+0x6270] ;  /* 0x0062700001087983 */ /* 0x000ea20000300a00 */
[C---:B----4-:R-:W-:Y:S11]  /*708e0*/  HMMA.16816.F32 R12, R20.reuse, R16, R12 ;  /* 0x00000010140c723c */ /* 0x050ff6000000180c */
[----:B------:R-:W-:Y:S11]  /*708f0*/  @!UPT UIADD3 URZ, URZ, URZ, URZ ;  /* 0x0000003f3f3ff290 */ /* 0x000ff6000fffe03f */
[----:B------:R-:W-:Y:S01]  /*70900*/  @!UPT UIADD3 URZ, URZ, URZ, URZ ;  /* 0x0000003f3f3ff290 */ /* 0x000fe2000fffe03f */
[----:B------:R-:W-:Y:S01]  /*70910*/  STL.64 [R1+0x870], R12 ;  /* 0x0008700c01007387 */ /* 0x000fe20000100a00 */
[----:B------:R0:W-:Y:S03]  /*70920*/  STL.64 [R1+0x878], R14 ;  /* 0x0008780e01007387 */ /* 0x0001e60000100a00 */
[----:B0-----:R-:W4:Y:S01]  /*70930*/  LDL.LU.64 R14, [R1+0x6268] ;  /* 0x00626800010e7983 */ /* 0x001f220000300a00 */
[----:B------:R-:W2:Y:S02]  /*70940*/  LDL.LU.64 R12, [R1+0x6260] ;  /* 0x00626000010c7983 */ /* 0x000ea40000300a00 */
[----:B------:R-:W-:Y:S02]  /*70950*/  IMAD.MOV.U32 R3, RZ, RZ, R16 ;  /* 0x000000ffff037224 */ /* 0x000fe400078e0010 */
[----:B------:R-:W-:Y:S02]  /*70960*/  IMAD.MOV.U32 R2, RZ, RZ, R17 ;  /* 0x000000ffff027224 */ /* 0x000fe400078e0011 */
[----:B--2---:R-:W-:Y:S01]  /*70970*/  HMMA.16816.F32 R16, R20, R12, R4 ;  /* 0x0000000c1410723c */ /* 0x004fe20000001804 */
[----:B------:R-:W2:Y:S01]  /*70980*/  LDL.LU.64 R4, [R1+0x840] ;  /* 0x0008400001047983 */ /* 0x000ea20000300a00 */
[----:B------:R-:W2:Y:S11]  /*70990*/  LDL.LU.64 R6, [R1+0x848] ;  /* 0x0008480001067983 */ /* 0x000eb60000300a00 */
[----:B------:R-:W-:Y:S10]  /*709a0*/  @!UPT UIADD3 URZ, URZ, URZ, URZ ;  /* 0x0000003f3f3ff290 */ /* 0x000ff4000fffe03f */
[----:B------:R0:W-:Y:S01]  /*709b0*/  STL.64 [R1+0x860], R16 ;  /* 0x0008601001007387 */ /* 0x0001e20000100a00 */
[----:B------:R1:W-:Y:S03]  /*709c0*/  STL.64 [R1+0x868], R18 ;  /* 0x0008681201007387 */ /* 0x0003e60000100a00 */
[----:B0-----:R-:W2:Y:S01]  /*709d0*/  LDL.LU.64 R16, [R1+0x1520] ;  /* 0x0015200001107983 */ /* 0x001ea20000300a00 */
[----:B-1----:R-:W2:Y:S03]  /*709e0*/  LDL.LU.64 R18, [R1+0x1528] ;  /* 0x0015280001127983 */ /* 0x002ea60000300a00 */
[----:B--2---:R-:W-:Y:S01]  /*709f0*/  STL.64 [R1+0x61e8], R18 ;  /* 0x0061e81201007387 */ /* 0x004fe20000100a00 */
[----:B------:R0:W-:Y:S03]  /*70a00*/  STL.64 [R1+0x61e0], R16 ;  /* 0x0061e01001007387 */ /* 0x0001e60000100a00 */
[----:B0-----:R-:W2:Y:S04]  /*70a10*/  LDL.64 R16, [R1+0x30] ;  /* 0x0000300001107983 */ /* 0x001ea80000100a00 */
[----:B--2---:R0:W-:Y:S02]  /*70a20*/  STL.64 [R1+0x61f8], R16 ;  /* 0x0061f81001007387 */ /* 0x0041e40000100a00 */
[----:B0-----:R-:W-:-:S02]  /*70a30*/  IMAD.MOV.U32 R16, RZ, RZ, R27 ;  /* 0x000000ffff107224 */ /* 0x001fc400078e001b */
[----:B------:R-:W-:-:S05]  /*70a40*/  IMAD.MOV.U32 R17, RZ, RZ, R26 ;  /* 0x000000ffff117224 */ /* 0x000fca00078e001a */
[----:B------:R3:W-:Y:S02]  /*70a50*/  STL.64 [R1+0x6210], R16 ;  /* 0x0062101001007387 */ /* 0x0007e40000100a00 */
[----:B---3--:R-:W-:Y:S02]  /*70a60*/  IMAD.MOV.U32 R16, RZ, RZ, R25 ;  /* 0x000000ffff107224 */ /* 0x008fe400078e0019 */
[----:B------:R-:W-:-:S05]  /*70a70*/  IMAD.MOV.U32 R17, RZ, RZ, R24 ;  /* 0x000000ffff117224 */ /* 0x000fca00078e0018 */
[----:B------:R-:W-:Y:S01]  /*70a80*/  STL.64 [R1+0x6228], R16 ;  /* 0x0062281001007387 */ /* 0x000fe20000100a00 */
[----:B------:R-:W2:Y:S02]  /*70a90*/  LDL.LU.64 R24, [R1+0x7d0] ;  /* 0x0007d00001187983 */ /* 0x000ea40000300a00 */
[----:B------:R-:W2:Y:S02]  /*70aa0*/  LDL.LU.64 R26, [R1+0x7d8] ;  /* 0x0007d800011a7983 */ /* 0x000ea40000300a00 */
[----:B----4-:R-:W-:Y:S01]  /*70ab0*/  STL.64 [R1+0x6148], R14 ;  /* 0x0061480e01007387 */ /* 0x010fe20000100a00 */
[----:B------:R0:W-:Y:S04]  /*70ac0*/  STL.64 [R1+0x6140], R12 ;  /* 0x0061400c01007387 */ /* 0x0001e80000100a00 */
[----:B0-----:R-:W3:Y:S04]  /*70ad0*/  LDL.64 R12, [R1+0x10] ;  /* 0x00001000010c7983 */ /* 0x001ee80000100a00 */
[----:B---3--:R0:W-:Y:S04]  /*70ae0*/  STL.64 [R1+0x61f0], R12 ;  /* 0x0061f00c01007387 */ /* 0x0081e80000100a00 */
[----:B0-----:R-:W3:Y:S01]  /*70af0*/  LDL.LU.64 R12, [R1+0x15f0] ;  /* 0x0015f000010c7983 */ /* 0x001ee20000300a00 */
[----:B------:R-:W4:Y:S03]  /*70b00*/  LDL.LU.64 R14, [R1+0x15f8] ;  /* 0x0015f800010e7983 */ /* 0x000f260000300a00 */
[----:B----4-:R-:W-:Y:S01]  /*70b10*/  STL.64 [R1+0x6208], R14 ;  /* 0x0062080e01007387 */ /* 0x010fe20000100a00 */
[----:B---3--:R0:W-:Y:S03]  /*70b20*/  STL.64 [R1+0x6200], R12 ;  /* 0x0062000c01007387 */ /* 0x0081e60000100a00 */
[----:B0-----:R-:W3:Y:S01]  /*70b30*/  LDL.LU.64 R12, [R1+0x1600] ;  /* 0x00160000010c7983 */ /* 0x001ee20000300a00 */
[----:B------:R-:W4:Y:S01]  /*70b40*/  LDL.LU.64 R14, [R1+0x1608] ;  /* 0x00160800010e7983 */ /* 0x000f220000300a00 */
[----:B------:R-:W-:Y:S02]  /*70b50*/  HMMA.16816.F32 R4, R20, R8, R4 ;  /* 0x000000081404723c */ /* 0x000fe40000001804 */
[----:B----4-:R-:W-:Y:S01]  /*70b60*/  STL.64 [R1+0x6220], R14 ;  /* 0x0062200e01007387 */ /* 0x010fe20000100a00 */
[----:B---3--:R0:W-:Y:S03]  /*70b70*/  STL.64 [R1+0x6218], R12 ;  /* 0x0062180c01007387 */ /* 0x0081e60000100a00 */
[----:B0-----:R-:W3:Y:S01]  /*70b80*/  LDL.LU.64 R12, [R1+0x1610] ;  /* 0x00161000010c7983 */ /* 0x001ee20000300a00 */
[----:B------:R-:W4:Y:S03]  /*70b90*/  LDL.LU.64 R14, [R1+0x1618] ;  /* 0x00161800010e7983 */ /* 0x000f260000300a00 */
[----:B----4-:R-:W-:Y:S01]  /*70ba0*/  STL.64 [R1+0x6238], R14 ;  /* 0x0062380e01007387 */ /* 0x010fe20000100a00 */
[----:B---3--:R0:W-:Y:S03]  /*70bb0*/  STL.64 [R1+0x6230], R12 ;  /* 0x0062300c01007387 */ /* 0x0081e60000100a00 */
[----:B0-----:R-:W3:Y:S01]  /*70bc0*/  LDL.LU.64 R12, [R1+0x1620] ;  /* 0x00162000010c7983 */ /* 0x001ee20000300a00 */
[----:B------:R-:W3:Y:S08]  /*70bd0*/  LDL.LU.64 R14, [R1+0x1628] ;  /* 0x00162800010e7983 */ /* 0x000ef00000300a00 */
[----:B------:R-:W-:Y:S02]  /*70be0*/  STL.64 [R1+0x850], R4 ;  /* 0x0008500401007387 */ /* 0x000fe40000100a00 */
[----:B------:R0:W-:Y:S02]  /*70bf0*/  STL.64 [R1+0x858], R6 ;  /* 0x0008580601007387 */ /* 0x0001e40000100a00 */
[----:B0-----:R-:W4:Y:S01]  /*70c00*/  LDL.LU.64 R6, [R1+0x6258] ;  /* 0x0062580001067983 */ /* 0x001f220000300a00 */
[----:B------:R-:W2:Y:S02]  /*70c10*/  LDL.LU.64 R4, [R1+0x6250] ;  /* 0x0062500001047983 */ /* 0x000ea40000300a00 */
[----:B------:R-:W-:-:S02]  /*70c20*/  IMAD.MOV.U32 R16, RZ, RZ, R11 ;  /* 0x000000ffff107224 */ /* 0x000fc400078e000b */
[----:B------:R-:W-:Y:S01]  /*70c30*/  IMAD.MOV.U32 R17, RZ, RZ, R10 ;  /* 0x000000ffff117224 */ /* 0x000fe200078e000a */
[----:B--2---:R-:W-:Y:S01]  /*70c40*/  HMMA.16816.F32 R20, R20, R4, R24 ;  /* 0x000000041414723c */ /* 0x004fe20000001818 */
[----:B------:R-:W3:Y:S01]  /*70c50*/  LDL.LU.64 R26, [R1+0x6248] ;  /* 0x00624800011a7983 */ /* 0x000ee20000300a00 */
[----:B------:R-:W3:Y:S11]  /*70c60*/  LDL.LU.64 R24, [R1+0x6240] ;  /* 0x0062400001187983 */ /* 0x000ef60000300a00 */
[----:B------:R-:W-:Y:S10]  /*70c70*/  @!UPT UIADD3 URZ, URZ, URZ, URZ ;  /* 0x0000003f3f3ff290 */ /* 0x000ff4000fffe03f */
[----:B------:R0:W-:Y:S01]  /*70c80*/  STL.64 [R1+0x7d0], R20 ;  /* 0x0007d01401007387 */ /* 0x0001e20000100a00 */
[----:B------:R1:W-:Y:S03]  /*70c90*/  STL.64 [R1+0x7d8], R22 ;  /* 0x0007d81601007387 */ /* 0x0003e60000100a00 */
[----:B0-----:R-:W2:Y:S01]  /*70ca0*/  LDL.LU.64 R20, [R1+0x14f0] ;  /* 0x0014f00001147983 */ /* 0x001ea20000300a00 */
[----:B-1----:R-:W2:Y:S02]  /*70cb0*/  LDL.LU.64 R22, [R1+0x14f8] ;  /* 0x0014f80001167983 */ /* 0x002ea40000300a00 */
[----:B------:R-:W-:Y:S01]  /*70cc0*/  STL.64 [R1+0x61c8], R4 ;  /* 0x0061c80401007387 */ /* 0x000fe20000100a00 */
[C---:B---3--:R-:W-:Y:S01]  /*70cd0*/  HMMA.16816.F32 R16, R24.reuse, R16, R12 ;  /* 0x000000101810723c */ /* 0x048fe2000000180c */
[----:B------:R-:W3:Y:S01]  /*70ce0*/  LDL.LU.64 R14, [R1+0x6238] ;  /* 0x00623800010e7983 */ /* 0x000ee20000300a00 */
[----:B------:R-:W3:Y:S11]  /*70cf0*/  LDL.LU.64 R12, [R1+0x6230] ;  /* 0x00623000010c7983 */ /* 0x000ef60000300a00 */
[----:B------:R-:W-:Y:S10]  /*70d00*/  @!UPT UIADD3 URZ, URZ, URZ, URZ ;  /* 0x0000003f3f3ff290 */ /* 0x000ff4000fffe03f */
        /* <DEDUP_REMOVED lines=15> */
[----:B------:R-:W-:Y:S03]  /*70e00*/  STL.64 [R1+0x8f8], R18 ;  /* 0x0008f81201007387 */ /* 0x000fe60000100a00 */
[----:B0-----:R-:W3:Y:S02]  /*70e10*/  LDL.LU.64 R16, [R1+0x61f8] ;  /* 0x0061f80001107983 */ /* 0x001ee40000300a00 */
[----:B---3--:R-:W-:Y:S01]  /*70e20*/  HMMA.16816.F32 R12, R24, R16, R12 ;  /* 0x00000010180c723c */ /* 0x008fe2000000180c */
[----:B------:R-:W-:Y:S02]  /*70e30*/  IMAD.MOV.U32 R11, RZ, RZ, R16 ;  /* 0x000000ffff0b7224 */ /* 0x000fe400078e0010 */
[----:B------:R-:W-:Y:S11]  /*70e40*/  IMAD.MOV.U32 R10, RZ, RZ, R17 ;  /* 0x000000ffff0a7224 */ /* 0x000ff600078e0011 */
[----:B------:R-:W-:Y:S09]  /*70e50*/  @!UPT UIADD3 URZ, URZ, URZ, URZ ;  /* 0x0000003f3f3ff290 */ /* 0x000ff2000fffe03f */
[----:B------:R0:W-:Y:S01]  /*70e60*/  STL.64 [R1+0x900], R12 ;  /* 0x0009000c01007387 */ /* 0x0001e20000100a00 */
[----:B------:R-:W-:Y:S03]  /*70e70*/  STL.64 [R1+0x908], R14 ;  /* 0x0009080e01007387 */ /* 0x000fe60000100a00 */
[----:B0-----:R-:W2:Y:S01]  /*70e80*/  LDL.LU.64 R12, [R1+0x61f0] ;  /* 0x0061f000010c7983 */ /* 0x001ea20000300a00 */
[----:B------:R-:W3:Y:S02]  /*70e90*/  LDL.LU.64 R18, [R1+0x61e8] ;  /* 0x0061e80001127983 */ /* 0x000ee40000300a00 */
[----:B------:R-:W3:Y:S02]  /*70ea0*/  LDL.LU.64 R16, [R1+0x61e0] ;  /* 0x0061e00001107983 */ /* 0x000ee40000300a00 */
[----:B------:R-:W-:Y:S01]  /*70eb0*/  STL.64 [R1+0x6138], R10 ;  /* 0x0061380a01007387 */ /* 0x000fe20000100a00 */
[----:B------:R0:W-:Y:S02]  /*70ec0*/  STL.64 [R1+0x6130], R8 ;  /* 0x0061300801007387 */ /* 0x0001e40000100a00 */
[----:B0-----:R-:W-:-:S02]  /*70ed0*/  IMAD.MOV.U32 R8, RZ, RZ, R29 ;  /* 0x000000ffff087224 */ /* 0x001fc400078e001d */
[----:B------:R-:W-:-:S07]  /*70ee0*/  IMAD.MOV.U32 R9, RZ, RZ, R28 ;  /* 0x000000ffff097224 */ /* 0x000fce00078e001c */
[C---:B---3--:R-:W-:Y:S01]  /*70ef0*/  HMMA.16816.F32 R8, R24.reuse, R8, R16 ;  /* 0x000000081808723c */ /* 0x048fe20000001810 */
[----:B------:R-:W3:Y:S01]  /*70f00*/  LDL.LU.64 R18, [R1+0x61d8] ;  /* 0x0061d80001127983 */ /* 0x000ee20000300a00 */
[----:B------:R-:W3:Y:S11]  /*70f10*/  LDL.LU.64 R16, [R1+0x61d0] ;  /* 0x0061d00001107983 */ /* 0x000ef60000300a00 */
[----:B------:R-:W-:Y:S10]  /*70f20*/  @!UPT UIADD3 URZ, URZ, URZ, URZ ;  /* 0x0000003f3f3ff290 */ /* 0x000ff4000fffe03f */
[----:B------:R-:W-:Y:S01]  /*70f30*/  STL.64 [R1+0x910], R8 ;  /* 0x0009100801007387 */ /* 0x000fe20000100a00 */
[----:B------:R2:W-:Y:S02]  /*70f40*/  STL.64 [R1+0x918], R10 ;  /* 0x0009180a01007387 */ /* 0x0005e40000100a00 */
[----:B--2---:R-:W-:Y:S01]  /*70f50*/  HMMA.16816.F32 R8, R24, R12, R20 ;  /* 0x0000000c1808723c */ /* 0x004fe20000001814 */
[----:B------:R-:W-:Y:S02]  /*70f60*/  IMAD.MOV.U32 R29, RZ, RZ, R12 ;  /* 0x000000ffff1d7224 */ /* 0x000fe400078e000c */
[----:B------:R-:W-:Y:S01]  /*70f70*/  IMAD.MOV.U32 R28, RZ, RZ, R13 ;  /* 0x000000ffff1c7224 */ /* 0x000fe200078e000d */
[----:B------:R-:W0:Y:S11]  /*70f80*/  LDSM.16.MT88.4 R20, [R0+0x20100] ;  /* 0x020100000014783b */ /* 0x000e360000004200 */
[----:B------:R-:W-:Y:S08]  /*70f90*/  @!UPT UIADD3 URZ, URZ, URZ, URZ ;  /* 0x0000003f3f3ff290 */ /* 0x000ff0000fffe03f */
[----:B------:R-:W-:Y:S01]  /*70fa0*/  STL.64 [R1+0x920], R8 ;  /* 0x0009200801007387 */ /* 0x000fe20000100a00 */
[----:B------:R-:W-:Y:S02]  /*70fb0*/  STL.64 [R1+0x928], R10 ;  /* 0x0009280a01007387 */ /* 0x000fe40000100a00 */
[----:B------:R-:W2:Y:S02]  /*70fc0*/  LDL.LU.64 R12, [R1+0x1420] ;  /* 0x00142000010c7983 */ /* 0x000ea40000300a00 */
[----:B------:R-:W2:Y:S02]  /*70fd0*/  LDL.LU.64 R14, [R1+0x1428] ;  /* 0x00142800010e7983 */ /* 0x000ea40000300a00 */
[----:B--2---:R-:W-:Y:S01]  /*70fe0*/  STL.64 [R1+0x6158], R14 ;  /* 0x0061580e01007387 */ /* 0x004fe20000100a00 */
[----:B------:R1:W-:Y:S03]  /*70ff0*/  STL.64 [R1+0x6150], R12 ;  /* 0x0061500c01007387 */ /* 0x0003e60000100a00 */
[----:B-1----:R-:W2:Y:S04]  /*71000*/  LDL.64 R12, [R1+0x80] ;  /* 0x00008000010c7983 */ /* 0x002ea80000100a00 */
[----:B--2---:R3:W-:Y:S02]  /*71010*/  STL.64 [R1+0x6168], R12 ;  /* 0x0061680c01007387 */ /* 0x0047e40000100a00 */
[----:B---3--:R-:W-:-:S02]  /*71020*/  IMAD.MOV.U32 R12, RZ, RZ, R19 ;  /* 0x000000ffff0c7224 */ /* 0x008fc400078e0013 */
[----:B------:R-:W-:-:S05]  /*71030*/  IMAD.MOV.U32 R13, RZ, RZ, R18 ;  /* 0x000000ffff0d7224 */ /* 0x000fca00078e0012 */
[----:B------:R4:W-:Y:S01]  /*71040*/  STL.64 [R1+0x6180], R12 ;  /* 0x0061800c01007387 */ /* 0x0009e20000100a00 */
[----:B------:R-:W2:Y:S02]  /*71050*/  LDL.LU.64 R4, [R1+0x1510] ;  /* 0x0015100001047983 */ /* 0x000ea40000300a00 */
[----:B----4-:R-:W-:Y:S02]  /*71060*/  IMAD.MOV.U32 R12, RZ, RZ, R7 ;  /* 0x000000ffff0c7224 */ /* 0x010fe400078e0007 */
[----:B------:R-:W-:Y:S02]  /*71070*/  IMAD.MOV.U32 R13, RZ, RZ, R6 ;  /* 0x000000ffff0d7224 */ /* 0x000fe400078e0006 */
[----:B------:R-:W2:Y:S03]  /*71080*/  LDL.LU.64 R6, [R1+0x1518] ;  /* 0x0015180001067983 */ /* 0x000ea60000300a00 */
[----:B------:R1:W-:Y:S02]  /*71090*/  STL.64 [R1+0x6198], R12 ;  /* 0x0061980c01007387 */ /* 0x0003e40000100a00 */
[----:B-1----:R-:W3:Y:S04]  /*710a0*/  LDL.64 R12, [R1+0xb0] ;  /* 0x0000b000010c7983 */ /* 0x002ee80000100a00 */
[----:B---3--:R1:W-:Y:S02]  /*710b0*/  STL.64 [R1+0x61a8], R12 ;  /* 0x0061a80c01007387 */ /* 0x0083e40000100a00 */
[----:B-1----:R-:W-:-:S02]  /*710c0*/  IMAD.MOV.U32 R12, RZ, RZ, R17 ;  /* 0x000000ffff0c7224 */ /* 0x002fc400078e0011 */
[----:B------:R-:W-:-:S05]  /*710d0*/  IMAD.MOV.U32 R13, RZ, RZ, R16 ;  /* 0x000000ffff0d7224 */ /* 0x000fca00078e0010 */
[----:B------:R1:W-:Y:S04]  /*710e0*/  STL.64 [R1+0x61c0], R12 ;  /* 0x0061c00c01007387 */ /* 0x0003e80000100a00 */
[----:B-1----:R-:W2:Y:S01]  /*710f0*/  LDL.64 R12, [R1] ;  /* 0x00000000010c7983 */ /* 0x002ea20000100a00 */
[----:B0-----:R-:W-:Y:S02]  /*71100*/  STL.64 [R1+0x6078], R22 ;  /* 0x0060781601007387 */ /* 0x001fe40000100a00 */
[----:B------:R0:W-:Y:S02]  /*71110*/  STL.64 [R1+0x6070], R20 ;  /* 0x0060701401007387 */ /* 0x0001e40000100a00 */
[----:B------:R-:W3:Y:S01]  /*71120*/  LDL.LU.64 R16, [R1+0x1460] ;  /* 0x0014600001107983 */ /* 0x000ee20000300a00 */
[----:B------:R-:W4:Y:S01]  /*71130*/  LDL.LU.64 R18, [R1+0x1468] ;  /* 0x0014680001127983 */ /* 0x000f220000300a00 */
[----:B0-----:R-:W-:-:S02]  /*71140*/  IMAD.MOV.U32 R20, RZ, RZ, R3 ;  /* 0x000000ffff147224 */ /* 0x001fc400078e0003 */
[----:B------:R-:W-:Y:S01]  /*71150*/  IMAD.MOV.U32 R21, RZ, RZ, R2 ;  /* 0x000000ffff157224 */ /* 0x000fe200078e0002 */
[----:B----4-:R-:W-:Y:S01]  /*71160*/  STL.64 [R1+0x61b8], R18 ;  /* 0x0061b81201007387 */ /* 0x010fe20000100a00 */
[----:B---3--:R0:W-:Y:S03]  /*71170*/  STL.64 [R1+0x61b0], R16 ;  /* 0x0061b01001007387 */ /* 0x0081e60000100a00 */
[----:B0-----:R-:W3:Y:S01]  /*71180*/  LDL.LU.64 R16, [R1+0x1500] ;  /* 0x0015000001107983 */ /* 0x001ee20000300a00 */
[----:B------:R-:W3:Y:S02]  /*71190*/  LDL.LU.64 R18, [R1+0x1508] ;  /* 0x0015080001127983 */ /* 0x000ee40000300a00 */
[----:B------:R0:W-:Y:S02]  /*711a0*/  STL.64 [R1+0x6160], R20 ;  /* 0x0061601401007387 */ /* 0x0001e40000100a00 */
[----:B0-----:R-:W4:Y:S01]  /*711b0*/  LDL.LU.64 R20, [R1+0x1430] ;  /* 0x0014300001147983 */ /* 0x001f220000300a00 */
[----:B------:R-:W3:Y:S01]  /*711c0*/  LDL.LU.64 R22, [R1+0x1438] ;  /* 0x0014380001167983 */ /* 0x000ee20000300a00 */
[----:B--2---:R-:W-:Y:S02]  /*711d0*/  HMMA.16816.F32 R4, R24, R12, R4 ;  /* 0x0000000c1804723c */ /* 0x004fe40000001804 */
[----:B---3--:R-:W-:Y:S01]  /*711e0*/  STL.64 [R1+0x6178], R22 ;  /* 0x0061781601007387 */ /* 0x008fe20000100a00 */
[----:B----4-:R0:W-:Y:S03]  /*711f0*/  STL.64 [R1+0x6170], R20 ;  /* 0x0061701401007387 */ /* 0x0101e60000100a00 */
[----:B0-----:R-:W2:Y:S01]  /*71200*/  LDL.LU.64 R20, [R1+0x1440] ;  /* 0x0014400001147983 */ /* 0x001ea20000300a00 */
[----:B------:R-:W3:Y:S03]  /*71210*/  LDL.LU.64 R22, [R1+0x1448] ;  /* 0x0014480001167983 */ /* 0x000ee60000300a00 */
[----:B---3--:R-:W-:Y:S01]  /*71220*/  STL.64 [R1+0x6190], R22 ;  /* 0x0061901601007387 */ /* 0x008fe20000100a00 */
[----:B--2---:R0:W-:Y:S03]  /*71230*/  STL.64 [R1+0x6188], R20 ;  /* 0x0061881401007387 */ /* 0x0041e60000100a00 */
[----:B0-----:R-:W2:Y:S01]  /*71240*/  LDL.LU.64 R20, [R1+0x1450] ;  /* 0x0014500001147983 */ /* 0x001ea20000300a00 */
[----:B------:R-:W2:Y:S02]  /*71250*/  LDL.LU.64 R22, [R1+0x1458] ;  /* 0x0014580001167983 */ /* 0x000ea40000300a00 */
[----:B------:R-:W3:Y:S02]  /*71260*/  LDL.LU.64 R8, [R1+0x1410] ;  /* 0x0014100001087983 */ /* 0x000ee40000300a00 */
[----:B------:R-:W3:Y:S04]  /*71270*/  LDL.LU.64 R10, [R1+0x1418] ;  /* 0x00141800010a7983 */ /* 0x000ee80000300a00 */
[----:B------:R0:W-:Y:S01]  /*71280*/  STL.64 [R1+0x940], R4 ;  /* 0x0009400401007387 */ /* 0x0001e20000100a00 */
[----:B------:R1:W-:Y:S03]  /*71290*/  STL.64 [R1+0x948], R6 ;  /* 0x0009480601007387 */ /* 0x0003e60000100a00 */
[----:B0-----:R-:W4:Y:S01]  /*712a0*/  LDL.LU.64 R4, [R1+0x61c8] ;  /* 0x0061c80001047983 */ /* 0x001f220000300a00 */
[----:B-1----:R-:W-:-:S02]  /*712b0*/  IMAD.MOV.U32 R7, RZ, RZ, R12 ;  /* 0x000000ffff077224 */ /* 0x002fc400078e000c */
[----:B------:R-:W-:Y:S02]  /*712c0*/  IMAD.MOV.U32 R6, RZ, RZ, R13 ;  /* 0x000000ffff067224 */ /* 0x000fe400078e000d */
[----:B------:R-:W2:Y:S02]  /*712d0*/  LDL.LU.64 R12, [R1+0x61c0] ;  /* 0x0061c000010c7983 */ /* 0x000ea40000300a00 */
[C---:B--2---:R-:W-:Y:S02]  /*712e0*/  HMMA.16816.F32 R12, R24.reuse, R12, R16 ;  /* 0x0000000c180c723c */ /* 0x044fe40000001810 */
[----:B------:R-:W2:Y:S01]  /*712f0*/  LDL.LU.64 R18, [R1+0x61b8] ;  /* 0x0061b80001127983 */ /* 0x000ea20000300a00 */
[----:B------:R-:W2:Y:S11]  /*71300*/  LDL.LU.64 R16, [R1+0x61b0] ;  /* 0x0061b00001107983 */ /* 0x000eb60000300a00 */
[----:B------:R-:W-:Y:S09]  /*71310*/  @!UPT UIADD3 URZ, URZ, URZ, URZ ;  /* 0x0000003f3f3ff290 */ /* 0x000ff2000fffe03f */
        /* <DEDUP_REMOVED lines=11> */
[----:B------:R-:W2:Y:S02]  /*713d0*/  LDL.LU.64 R12, [R1+0x6198] ;  /* 0x00619800010c7983 */ /* 0x000ea40000300a00 */
        /* <DEDUP_REMOVED lines=18> */
[----:B------:R0:W-:Y:S01]  /*71500*/  STL.64 [R1+0x9d0], R20 ;  /* 0x0009d01401007387 */ /* 0x0001e20000100a00 */
[----:B------:R-:W-:Y:S03]  /*71510*/  STL.64 [R1+0x9d8], R22 ;  /* 0x0009d81601007387 */ /* 0x000fe60000100a00 */
[----:B0-----:R-:W2:Y:S01]  /*71520*/  LDL.LU.64 R20, [R1+0x6160] ;  /* 0x0061600001147983 */ /* 0x001ea20000300a00 */
[----:B------:R-:W2:Y:S02]  /*71530*/  LDL.LU.64 R14, [R1+0x6158] ;  /* 0x00615800010e7983 */ /* 0x000ea40000300a00 */
[----:B------:R-:W2:Y:S02]  /*71540*/  LDL.LU.64 R12, [R1+0x6150] ;  /* 0x00615000010c7983 */ /* 0x000ea40000300a00 */
[C---:B--2---:R-:W-:Y:S11]  /*71550*/  HMMA.16816.F32 R12, R24.reuse, R20, R12 ;  /* 0x00000014180c723c */ /* 0x044ff6000000180c */
[----:B------:R-:W-:Y:S11]  /*71560*/  @!UPT UIADD3 URZ, URZ, URZ, URZ ;  /* 0x0000003f3f3ff290 */ /* 0x000ff6000fffe03f */
[----:B------:R-:W-:Y:S01]  /*71570*/  @!UPT UIADD3 URZ, URZ, URZ, URZ ;  /* 0x0000003f3f3ff290 */ /* 0x000fe2000fffe03f */
[----:B------:R-:W-:Y:S01]  /*71580*/  STL.64 [R1+0x9f0], R12 ;  /* 0x0009f00c01007387 */ /* 0x000fe20000100a00 */
[----:B------:R0:W-:Y:S03]  /*71590*/  STL.64 [R1+0x9f8], R14 ;  /* 0x0009f80e01007387 */ /* 0x0001e60000100a00 */
[----:B0-----:R-:W2:Y:S01]  /*715a0*/  LDL.LU.64 R14, [R1+0x6148] ;  /* 0x00614800010e7983 */ /* 0x001ea20000300a00 */
[----:B------:R-:W3:Y:S02]  /*715b0*/  LDL.LU.64 R12, [R1+0x6140] ;  /* 0x00614000010c7983 */ /* 0x000ee40000300a00 */
[----:B------:R0:W-:Y:S02]  /*715c0*/  STL.64 [R1+0x6090], R20 ;  /* 0x0060901401007387 */ /* 0x0001e40000100a00 */
[----:B0-----:R-:W4:Y:S01]  /*715d0*/  LDL.LU.64 R20, [R1+0x1340] ;  /* 0x0013400001147983 */ /* 0x001f220000300a00 */
[----:B------:R-:W4:Y:S01]  /*715e0*/  LDL.LU.64 R22, [R1+0x1348] ;  /* 0x0013480001167983 */ /* 0x000f220000300a00 */
[C---:B---3--:R-:W-:Y:S11]  /*715f0*/  HMMA.16816.F32 R8, R24.reuse, R12, R8 ;  /* 0x0000000c1808723c */ /* 0x048ff60000001808 */
[----:B------:R-:W-:Y:S11]  /*71600*/  @!UPT UIADD3 URZ, URZ, URZ, URZ ;  /* 0x0000003f3f3ff290 */ /* 0x000ff6000fffe03f */
[----:B------:R-:W-:Y:S01]  /*71610*/  @!UPT UIADD3 URZ, URZ, URZ, URZ ;  /* 0x0000003f3f3ff290 */ /* 0x000fe2000fffe03f */
[----:B------:R-:W-:Y:S01]  /*71620*/  STL.64 [R1+0xa10], R8 ;  /* 0x000a100801007387 */ /* 0x000fe20000100a00 */
[----:B------:R0:W-:Y:S03]  /*71630*/  STL.64 [R1+0xa18], R10 ;  /* 0x000a180a01007387 */ /* 0x0001e60000100a00 */
[----:B0-----:R-:W3:Y:S01]  /*71640*/  LDL.LU.64 R10, [R1+0x6138] ;  /* 0x00613800010a7983 */ /* 0x001ee20000300a00 */
[----:B------:R-:W3:Y:S02]  /*71650*/  LDL.LU.64 R8, [R1+0x6130] ;  /* 0x0061300001087983 */ /* 0x000ee40000300a00 */
[----:B--2---:R-:W-:Y:S02]  /*71660*/  STL.64 [R1+0x60a0], R14 ;  /* 0x0060a00e01007387 */ /* 0x004fe40000100a00 */
[----:B------:R0:W-:Y:S02]  /*71670*/  STL.64 [R1+0x6098], R12 ;  /* 0x0060980c01007387 */ /* 0x0001e40000100a00 */
[----:B0-----:R-:W3:Y:S01]  /*71680*/  LDL.LU.64 R12, [R1+0x1400] ;  /* 0x00140000010c7983 */ /* 0x001ee20000300a00 */
[----:B------:R-:W3:Y:S02]  /*71690*/  LDL.LU.64 R14, [R1+0x1408] ;  /* 0x00140800010e7983 */ /* 0x000ee40000300a00 */
[C---:B---3--:R-:W-:Y:S01]  /*716a0*/  HMMA.16816.F32 R12, R24.reuse, R8, R12 ;  /* 0x00000008180c723c */ /* 0x048fe2000000180c */
[----:B------:R-:W-:Y:S11]  /*716b0*/  STL.64 [R1+0x6088], R8 ;  /* 0x0060880801007387 */ /* 0x000ff60000100a00 */
[----:B------:R-:W-:Y:S11]  /*716c0*/  @!UPT UIADD3 URZ, URZ, URZ, URZ ;  /* 0x0000003f3f3ff290 */ /* 0x000ff6000fffe03f */
[----:B------:R-:W-:Y:S01]  /*716d0*/  STL.64 [R1+0xa40], R12 ;  /* 0x000a400c01007387 */ /* 0x000fe20000100a00 */
[----:B------:R4:W-:Y:S02]  /*716e0*/  STL.64 [R1+0xa48], R14 ;  /* 0x000a480e01007387 */ /* 0x0009e40000100a00 */
[----:B----4-:R-:W-:Y:S01]  /*716f0*/  HMMA.16816.F32 R12, R24, R4, R20 ;  /* 0x00000004180c723c */ /* 0x010fe20000001814 */
[----:B------:R-:W2:Y:S01]  /*71700*/  LDL.LU.64 R20, [R1+0x1310] ;  /* 0x0013100001147983 */ /* 0x000ea20000300a00 */
[----:B------:R-:W2:Y:S05]  /*71710*/  LDL.LU.64 R22, [R1+0x1318] ;  /* 0x0013180001167983 */ /* 0x000eaa0000300a00 */
[----:B------:R-:W-:-:S02]  /*71720*/  IMAD.MOV.U32 R24, RZ, RZ, R29 ;  /* 0x000000ffff187224 */ /* 0x000fc400078e001d */
[----:B------:R-:W-:Y:S11]  /*71730*/  IMAD.MOV.U32 R25, RZ, RZ, R28 ;  /* 0x000000ffff197224 */ /* 0x000ff600078e001c */
[----:B------:R-:W-:Y:S03]  /*71740*/  @!UPT UIADD3 URZ, URZ, URZ, URZ ;  /* 0x0000003f3f3ff290 */ /* 0x000fe6000fffe03f */
[----:B------:R0:W-:Y:S01]  /*71750*/  STL.64 [R1+0xa30], R12 ;  /* 0x000a300c01007387 */ /* 0x0001e20000100a00 */
[----:B------:R-:W-:Y:S02]  /*71760*/  STL.64 [R1+0xa38], R14 ;  /* 0x000a380e01007387 */ /* 0x000fe40000100a00 */
[----:B0-----:R-:W-:Y:S02]  /*71770*/  IMAD.MOV.U32 R12, RZ, RZ, R18 ;  /* 0x000000ffff0c7224 */ /* 0x001fe400078e0012 */
[----:B------:R-:W-:Y:S01]  /*71780*/  IMAD.MOV.U32 R13, RZ, RZ, R19 ;  /* 0x000000ffff0d7224 */ /* 0x000fe200078e0013 */
[----:B------:R-:W2:Y:S01]  /*71790*/  LDL.LU R18, [R1+0x612c] ;  /* 0x00612c0001127983 */ /* 0x000ea20000300800 */
[----:B------:R-:W2:Y:S02]  /*717a0*/  LDL.LU R19, [R1+0x6128] ;  /* 0x0061280001137983 */ /* 0x000ea40000300800 */
[----:B------:R0:W-:Y:S02]  /*717b0*/  STL.64 [R1+0x60f8], R24 ;  /* 0x0060f81801007387 */ /* 0x0001e40000100a00 */
[----:B0-----:R-:W-:-:S02]  /*717c0*/  IMAD.MOV.U32 R24, RZ, RZ, R11 ;  /* 0x000000ffff187224 */ /* 0x001fc400078e000b */
[----:B------:R-:W-:-:S05]  /*717d0*/  IMAD.MOV.U32 R25, RZ, RZ, R10 ;  /* 0x000000ffff197224 */ /* 0x000fca00078e000a */
[----:B------:R0:W-:Y:S04]  /*717e0*/  STL.64 [R1+0x6108], R24 ;  /* 0x0061081801007387 */ /* 0x0001e80000100a00 */
[----:B0-----:R-:W3:Y:S04]  /*717f0*/  LDL.64 R24, [R1+0x50] ;  /* 0x0000500001187983 */ /* 0x001ee80000100a00 */
[----:B---3--:R0:W-:Y:S04]  /*71800*/  STL.64 [R1+0x6120], R24 ;  /* 0x0061201801007387 */ /* 0x0081e80000100a00 */
[----:B0-----:R-:W2:Y:S01]  /*71810*/  LDL.64 R24, [R1+0x60] ;  /* 0x0000600001187983 */ /* 0x001ea20000100a00 */
[----:B------:R0:W-:Y:S03]  /*71820*/  STL.64 [R1+0x60c8], R12 ;  /* 0x0060c80c01007387 */ /* 0x0001e60000100a00 */
[----:B0-----:R-:W3:Y:S04]  /*71830*/  LDL.64 R12, [R1+0xc0] ;  /* 0x0000c000010c7983 */ /* 0x001ee80000100a00 */
[----:B---3--:R0:W-:Y:S01]  /*71840*/  STL.64 [R1+0x60e0], R12 ;  /* 0x0060e00c01007387 */ /* 0x0081e20000100a00 */
[----:B------:R-:W3:Y:S02]  /*71850*/  LDL.LU.64 R8, [R1+0x12e0] ;  /* 0x0012e00001087983 */ /* 0x000ee40000300a00 */
[----:B------:R-:W4:Y:S02]  /*71860*/  LDL.LU.64 R10, [R1+0x12e8] ;  /* 0x0012e800010a7983 */ /* 0x000f240000300a00 */
[----:B0-----:R-:W-:-:S02]  /*71870*/  IMAD.MOV.U32 R12, RZ, RZ, R7 ;  /* 0x000000ffff0c7224 */ /* 0x001fc400078e0007 */
[----:B------:R-:W-:Y:S01]  /*71880*/  IMAD.MOV.U32 R13, RZ, RZ, R6 ;  /* 0x000000ffff0d7224 */ /* 0x000fe200078e0006 */
[----:B--2---:R-:W-:Y:S01]  /*71890*/  HMMA.16816.F32 R20, R16, R24, R20 ;  /* 0x000000181014723c */ /* 0x004fe20000001814 */
[----:B----4-:R-:W-:Y:S01]  /*718a0*/  STL.64 [R1+0x6118], R10 ;  /* 0x0061180a01007387 */ /* 0x010fe20000100a00 */
[----:B---3--:R0:W-:Y:S03]  /*718b0*/  STL.64 [R1+0x6110], R8 ;  /* 0x0061100801007387 */ /* 0x0081e60000100a00 */
[----:B0-----:R-:W2:Y:S01]  /*718c0*/  LDL.LU.64 R8, [R1+0x1300] ;  /* 0x0013000001087983 */ /* 0x001ea20000300a00 */
[----:B------:R-:W2:Y:S02]  /*718d0*/  LDL.LU.64 R10, [R1+0x1308] ;  /* 0x00130800010a7983 */ /* 0x000ea40000300a00 */
[----:B------:R0:W-:Y:S02]  /*718e0*/  STL.64 [R1+0x60f0], R12 ;  /* 0x0060f00c01007387 */ /* 0x0001e40000100a00 */
[----:B0-----:R-:W3:Y:S01]  /*718f0*/  LDL.64 R12, [R1+0x40] ;  /* 0x00004000010c7983 */ /* 0x001ee20000100a00 */
[----:B------:R0:W-:Y:S03]  /*71900*/  STL.64 [R1+0x60b0], R4 ;  /* 0x0060b00401007387 */ /* 0x0001e60000100a00 */
[----:B0-----:R-:W4:Y:S04]  /*71910*/  LDL.64 R4, [R1+0x20] ;  /* 0x0000200001047983 */ /* 0x001f280000100a00 */
[----:B----4-:R0:W-:Y:S04]  /*71920*/  STL.64 [R1+0x6100], R4 ;  /* 0x0061000401007387 */ /* 0x0101e80000100a00 */
[----:B0-----:R-:W4:Y:S01]  /*71930*/  LDL.LU.64 R4, [R1+0x12d0] ;  /* 0x0012d00001047983 */ /* 0x001f220000300a00 */
[----:B------:R-:W4:Y:S02]  /*71940*/  LDL.LU.64 R6, [R1+0x12d8] ;  /* 0x0012d80001067983 */ /* 0x000f240000300a00 */
[----:B------:R-:W-:Y:S02]  /*71950*/  STL.64 [R1+0xa50], R20 ;  /* 0x000a501401007387 */ /* 0x000fe40000100a00 */
[----:B------:R0:W-:Y:S02]  /*71960*/  STL.64 [R1+0xa58], R22 ;  /* 0x000a581601007387 */ /* 0x0001e40000100a00 */
[----:B0-----:R-:W-:-:S02]  /*71970*/  IMAD.MOV.U32 R23, RZ, RZ, R24 ;  /* 0x000000ffff177224 */ /* 0x001fc400078e0018 */
[----:B------:R-:W-:Y:S02]  /*71980*/  IMAD.MOV.U32 R22, RZ, RZ, R25 ;  /* 0x000000ffff167224 */ /* 0x000fe400078e0019 */
[----:B------:R-:W2:Y:S03]  /*71990*/  LDL.LU.64 R24, [R1+0x6120] ;  /* 0x0061200001187983 */ /* 0x000ea60000300a00 */
[----:B------:R0:W-:Y:S02]  /*719a0*/  STL.64 [R1+0x60e8], R22 ;  /* 0x0060e81601007387 */ /* 0x0001e40000100a00 */
[----:B------:R-:W3:Y:S01]  /*719b0*/  LDL.LU.64 R20, [R1+0x11f0] ;  /* 0x0011f00001147983 */ /* 0x000ee20000300a00 */
[----:B0-----:R-:W3:Y:S01]  /*719c0*/  LDL.LU.64 R22, [R1+0x11f8] ;  /* 0x0011f80001167983 */ /* 0x001ee20000300a00 */
[C---:B--2---:R-:W-:Y:S11]  /*719d0*/  HMMA.16816.F32 R8, R16.reuse, R24, R8 ;  /* 0x000000181008723c */ /* 0x044ff60000001808 */
[----:B------:R-:W-:Y:S11]  /*719e0*/  @!UPT UIADD3 URZ, URZ, URZ, URZ ;  /* 0x0000003f3f3ff290 */ /* 0x000ff6000fffe03f */
[----:B------:R-:W-:Y:S01]  /*719f0*/  @!UPT UIADD3 URZ, URZ, URZ, URZ ;  /* 0x0000003f3f3ff290 */ /* 0x000fe2000fffe03f */
[----:B------:R-:W-:Y:S01]  /*71a00*/  STL.64 [R1+0xa70], R8 ;  /* 0x000a700801007387 */ /* 0x000fe20000100a00 */
[----:B------:R0:W-:Y:S03]  /*71a10*/  STL.64 [R1+0xa78], R10 ;  /* 0x000a780a01007387 */ /* 0x0001e60000100a00 */
[----:B0-----:R-:W3:Y:S01]  /*71a20*/  LDL.LU.64 R10, [R1+0x6118] ;  /* 0x00611800010a7983 */ /* 0x001ee20000300a00 */
[----:B------:R-:W3:Y:S02]  /*71a30*/  LDL.LU.64 R8, [R1+0x6110] ;  /* 0x0061100001087983 */ /* 0x000ee40000300a00 */
[----:B------:R-:W-:Y:S02]  /*71a40*/  IMAD.MOV.U32 R29, RZ, RZ, R24 ;  /* 0x000000ffff1d7224 */ /* 0x000fe400078e0018 */
[----:B------:R-:W-:Y:S02]  /*71a50*/  IMAD.MOV.U32 R28, RZ, RZ, R25 ;  /* 0x000000ffff1c7224 */ /* 0x000fe400078e0019 */
[----:B------:R-:W4:Y:S01]  /*71a60*/  LDL.LU.64 R24, [R1+0x6108] ;  /* 0x0061080001187983 */ /* 0x000f220000300a00 */
[C---:B---3--:R-:W-:Y:S08]  /*71a70*/  HMMA.16816.F32 R8, R16.reuse, R12, R8 ;  /* 0x0000000c1008723c */ /* 0x048ff00000001808 */
[C---:B----4-:R-:W-:Y:S11]  /*71a80*/  HMMA.16816.F32 R24, R16.reuse, R24, R4 ;  /* 0x000000181018723c */ /* 0x050ff60000001804 */
[----:B------:R-:W-:Y:S04]  /*71a90*/  @!UPT UIADD3 URZ, URZ, URZ, URZ ;  /* 0x0000003f3f3ff290 */ /* 0x000fe8000fffe03f */
[----:B------:R0:W-:Y:S01]  /*71aa0*/  STL.64 [R1+0xaa0], R8 ;  /* 0x000aa00801007387 */ /* 0x0001e20000100a00 */
[----:B------:R-:W-:Y:S02]  /*71ab0*/  STL.64 [R1+0xaa8], R10 ;  /* 0x000aa80a01007387 */ /* 0x000fe40000100a00 */
[----:B0-----:R-:W-:Y:S02]  /*71ac0*/  IMAD.MOV.U32 R9, RZ, RZ, R12 ;  /* 0x000000ffff097224 */ /* 0x001fe400078e000c */
[----:B------:R-:W-:Y:S02]  /*71ad0*/  IMAD.MOV.U32 R8, RZ, RZ, R13 ;  /* 0x000000ffff087224 */ /* 0x000fe400078e000d */
[----:B------:R-:W2:Y:S01]  /*71ae0*/  LDL.LU.64 R12, [R1+0x1150] ;  /* 0x00115000010c7983 */ /* 0x000ea20000300a00 */
[----:B------:R-:W2:Y:S02]  /*71af0*/  LDL.LU.64 R14, [R1+0x1158] ;  /* 0x00115800010e7983 */ /* 0x000ea40000300a00 */
[----:B------:R-:W3:Y:S02]  /*71b00*/  LDL.LU.64 R4, [R1+0x6100] ;  /* 0x0061000001047983 */ /* 0x000ee40000300a00 */
[----:B------:R0:W-:Y:S01]  /*71b10*/  STL.64 [R1+0xac0], R24 ;  /* 0x000ac01801007387 */ /* 0x0001e20000100a00 */
[----:B------:R-:W-:Y:S04]  /*71b20*/  STL.64 [R1+0xac8], R26 ;  /* 0x000ac81a01007387 */ /* 0x000fe80000100a00 */
[----:B0-----:R-:W2:Y:S01]  /*71b30*/  LDL.LU.64 R24, [R1+0x60f8] ;  /* 0x0060f80001187983 */ /* 0x001ea20000300a00 */
[----:B---3--:R-:W-:Y:S01]  /*71b40*/  HMMA.16816.F32 R20, R16, R4, R20 ;  /* 0x000000041014723c */ /* 0x008fe20000001814 */
[----:B------:R-:W-:-:S02]  /*71b50*/  IMAD.MOV.U32 R11, RZ, RZ, R4 ;  /* 0x000000ffff0b7224 */ /* 0x000fc400078e0004 */
[----:B------:R-:W-:Y:S11]  /*71b60*/  IMAD.MOV.U32 R10, RZ, RZ, R5 ;  /* 0x000000ffff0a7224 */ /* 0x000ff600078e0005 */
[----:B------:R-:W-:Y:S09]  /*71b70*/  @!UPT UIADD3 URZ, URZ, URZ, URZ ;  /* 0x0000003f3f3ff290 */ /* 0x000ff2000fffe03f */
[----:B------:R0:W-:Y:S01]  /*71b80*/  STL.64 [R1+0xae0], R20 ;  /* 0x000ae01401007387 */ /* 0x0001e20000100a00 */
[----:B------:R1:W-:Y:S03]  /*71b90*/  STL.64 [R1+0xae8], R22 ;  /* 0x000ae81601007387 */ /* 0x0003e60000100a00 */
[----:B0-----:R-:W3:Y:S01]  /*71ba0*/  LDL.LU.64 R20, [R1+0x11d0] ;  /* 0x0011d00001147983 */ /* 0x001ee20000300a00 */
[----:B-1----:R-:W3:Y:S02]  /*71bb0*/  LDL.LU.64 R22, [R1+0x11d8] ;  /* 0x0011d80001167983 */ /* 0x002ee40000300a00 */
[----:B------:R-:W-:Y:S02]  /*71bc0*/  STL.64 [R1+0x60c0], R10 ;  /* 0x0060c00a01007387 */ /* 0x000fe40000100a00 */
[----:B------:R0:W-:Y:S02]  /*71bd0*/  STL.64 [R1+0x60b8], R8 ;  /* 0x0060b80801007387 */ /* 0x0001e40000100a00 */
[----:B0-----:R-:W4:Y:S01]  /*71be0*/  LDL.LU.64 R8, [R1+0x1120] ;  /* 0x0011200001087983 */ /* 0x001f220000300a00 */
[----:B------:R-:W3:Y:S01]  /*71bf0*/  LDL.LU.64 R10, [R1+0x1128] ;  /* 0x00112800010a7983 */ /* 0x000ee20000300a00 */
[C---:B--2---:R-:W-:Y:S02]  /*71c00*/  HMMA.16816.F32 R24, R16.reuse, R24, R12 ;  /* 0x000000181018723c */ /* 0x044fe4000000180c */
[----:B---3--:R-:W-:Y:S01]  /*71c10*/  STL.64 [R1+0x60d8], R10 ;  /* 0x0060d80a01007387 */ /* 0x008fe20000100a00 */
[----:B----4-:R0:W-:Y:S03]  /*71c20*/  STL.64 [R1+0x60d0], R8 ;  /* 0x0060d00801007387 */ /* 0x0101e60000100a00 */
[----:B0-----:R-:W2:Y:S01]  /*71c30*/  LDL.LU.64 R8, [R1+0x1170] ;  /* 0x0011700001087983 */ /* 0x001ea20000300a00 */
[----:B------:R-:W2:Y:S02]  /*71c40*/  LDL.LU.64 R10, [R1+0x1178] ;  /* 0x00117800010a7983 */ /* 0x000ea40000300a00 */
[----:B------:R-:W3:Y:S02]  /*71c50*/  LDL.LU.64 R4, [R1+0x10f0] ;  /* 0x0010f00001047983 */ /* 0x000ee40000300a00 */
[----:B------:R-:W3:Y:S01]  /*71c60*/  LDL.LU.64 R6, [R1+0x10f8] ;  /* 0x0010f80001067983 */ /* 0x000ee20000300a00 */
[----:B------:R-:W4:Y:S11]  /*71c70*/  LDL.LU.64 R12, [R1+0x60f0] ;  /* 0x0060f000010c7983 */ /* 0x000f360000300a00 */
[----:B------:R-:W-:Y:S02]  /*71c80*/  STL.64 [R1+0xb00], R24 ;  /* 0x000b001801007387 */ /* 0x000fe40000100a00 */
[----:B------:R-:W-:Y:S02]  /*71c90*/  STL.64 [R1+0xb08], R26 ;  /* 0x000b081a01007387 */ /* 0x000fe40000100a00 */
[----:B------:R-:W0:Y:S04]  /*71ca0*/  LDSM.16.MT88.4 R24, [R0+0x20180] ;  /* 0x020180000018783b */ /* 0x000e280000004200 */
[----:B0-----:R-:W-:Y:S01]  /*71cb0*/  STL.64 [R1+0x5f80], R26 ;  /* 0x005f801a01007387 */ /* 0x001fe20000100a00 */
[----:B------:R0:W-:Y:S03]  /*71cc0*/  STL.64 [R1+0x5f78], R24 ;  /* 0x005f781801007387 */ /* 0x0001e60000100a00 */
[----:B0-----:R-:W3:Y:S01]  /*71cd0*/  LDL.64 R24, [R1+0xa0] ;  /* 0x0000a00001187983 */ /* 0x001ee20000100a00 */
[----:B------:R-:W-:Y:S01]  /*71ce0*/  STL [R1+0x5540], R0 ;  /* 0x0055400001007387 */ /* 0x000fe20000100800 */
[----:B----4-:R-:W-:Y:S02]  /*71cf0*/  HMMA.16816.F32 R12, R16, R12, R20 ;  /* 0x0000000c100c723c */ /* 0x010fe40000001814 */
[----:B------:R-:W4:Y:S11]  /*71d00*/  LDL.LU.64 R22, [R1+0x60e8] ;  /* 0x0060e80001167983 */ /* 0x000f360000300a00 */
[----:B------:R-:W-:Y:S10]  /*71d10*/  @!UPT UIADD3 URZ, URZ, URZ, URZ ;  /* 0x0000003f3f3ff290 */ /* 0x000ff4000fffe03f */
[----:B------:R0:W-:Y:S01]  /*71d20*/  STL.64 [R1+0xb30], R12 ;  /* 0x000b300c01007387 */ /* 0x0001e20000100a00 */
[----:B------:R-:W-:Y:S03]  /*71d30*/  STL.64 [R1+0xb38], R14 ;  /* 0x000b380e01007387 */ /* 0x000fe60000100a00 */
[----:B0-----:R-:W2:Y:S01]  /*71d40*/  LDL.LU.64 R12, [R1+0x60e0] ;  /* 0x0060e000010c7983 */ /* 0x001ea20000300a00 */
[----:B------:R-:W-:Y:S02]  /*71d50*/  IMAD.MOV.U32 R20, RZ, RZ, R3 ;  /* 0x000000ffff147224 */ /* 0x000fe400078e0003 */
[----:B------:R-:W-:-:S05]  /*71d60*/  IMAD.MOV.U32 R21, RZ, RZ, R2 ;  /* 0x000000ffff157224 */ /* 0x000fca00078e0002 */
[----:B------:R0:W-:Y:S01]  /*71d70*/  STL.64 [R1+0x60a8], R20 ;  /* 0x0060a81401007387 */ /* 0x0001e20000100a00 */
[----:B------:R-:W3:Y:S03]  /*71d80*/  LDL R2, [R1+0x33ec] ;  /* 0x0033ec0001027983 */ /* 0x000ee60000100800 */
[----:B0-----:R-:W3:Y:S01]  /*71d90*/  LDL.64 R20, [R1+0x90] ;  /* 0x0000900001147983 */ /* 0x001ee20000100a00 */
        /* <DEDUP_REMOVED lines=10> */
[----:B------:R-:W2:Y:S01]  /*71e40*/  LDL.LU.64 R10, [R1+0x60c0] ;  /* 0x0060c000010a7983 */ /* 0x000ea20000300a00 */
[----:B------:R-:W4:Y:S11]  /*71e50*/  LDL.LU.64 R8, [R1+0x60b8] ;  /* 0x0060b80001087983 */ /* 0x000f360000300a00 */
[----:B------:R-:W-:Y:S10]  /*71e60*/  @!UPT UIADD3 URZ, URZ, URZ, URZ ;  /* 0x0000003f3f3ff290 */ /* 0x000ff4000fffe03f */
[----:B------:R-:W-:Y:S01]  /*71e70*/  STL.64 [R1+0xb60], R12 ;  /* 0x000b600c01007387 */ /* 0x000fe20000100a00 */
[----:B------:R3:W-:Y:S02]  /*71e80*/  STL.64 [R1+0xb68], R14 ;  /* 0x000b680e01007387 */ /* 0x0007e40000100a00 */
[----:B---3--:R-:W-:Y:S01]  /*71e90*/  HMMA.16816.F32 R12, R16, R24, R4 ;  /* 0x00000018100c723c */ /* 0x008fe20000001804 */
[----:B------:R-:W3:Y:S01]  /*71ea0*/  LDL.LU.64 R4, [R1+0x10c0] ;  /* 0x0010c00001047983 */ /* 0x000ee20000300a00 */
[----:B------:R-:W3:Y:S11]  /*71eb0*/  LDL.LU.64 R6, [R1+0x10c8] ;  /* 0x0010c80001067983 */ /* 0x000ef60000300a00 */
[----:B------:R-:W-:Y:S10]  /*71ec0*/  @!UPT UIADD3 URZ, URZ, URZ, URZ ;  /* 0x0000003f3f3ff290 */ /* 0x000ff4000fffe03f */
[----:B------:R0:W-:Y:S01]  /*71ed0*/  STL.64 [R1+0xb80], R12 ;  /* 0x000b800c01007387 */ /* 0x0001e20000100a00 */
[----:B------:R1:W-:Y:S02]  /*71ee0*/  STL.64 [R1+0xb88], R14 ;  /* 0x000b880e01007387 */ /* 0x0003e40000100a00 */
[----:B------:R2:W-:Y:S01]  /*71ef0*/  STL.64 [R1+0x5ff0], R24 ;  /* 0x005ff01801007387 */ /* 0x0005e20000100a00 */
[----:B0-----:R-:W4:Y:S01]  /*71f00*/  LDL.LU.64 R12, [R1+0x1090] ;  /* 0x00109000010c7983 */ /* 0x001f220000300a00 */
[----:B-1----:R-:W4:Y:S02]  /*71f10*/  LDL.LU.64 R14, [R1+0x1098] ;  /* 0x00109800010e7983 */ /* 0x002f240000300a00 */
[----:B--2---:R-:W-:Y:S02]  /*71f20*/  IMAD.MOV.U32 R24, RZ, RZ, R11 ;  /* 0x000000ffff187224 */ /* 0x004fe400078e000b */
[----:B------:R-:W-:-:S05]  /*71f30*/  IMAD.MOV.U32 R25, RZ, RZ, R10 ;  /* 0x000000ffff197224 */ /* 0x000fca00078e000a */
[----:B------:R0:W-:Y:S04]  /*71f40*/  STL.64 [R1+0x6020], R24 ;  /* 0x0060201801007387 */ /* 0x0001e80000100a00 */
[----:B0-----:R-:W2:Y:S01]  /*71f50*/  LDL.LU.64 R24, [R1+0xfd0] ;  /* 0x000fd00001187983 */ /* 0x001ea20000300a00 */
[----:B------:R-:W2:Y:S01]  /*71f60*/  LDL.LU.64 R26, [R1+0xfd8] ;  /* 0x000fd800011a7983 */ /* 0x000ea20000300a00 */
[----:B---3--:R-:W-:Y:S02]  /*71f70*/  HMMA.16816.F32 R4, R16, R20, R4 ;  /* 0x000000141004723c */ /* 0x008fe40000001804 */
[----:B--2---:R-:W-:Y:S01]  /*71f80*/  STL.64 [R1+0x6030], R26 ;  /* 0x0060301a01007387 */ /* 0x004fe20000100a00 */
[----:B------:R4:W-:Y:S02]  /*71f90*/  STL.64 [R1+0x6028], R24 ;  /* 0x0060281801007387 */ /* 0x0009e40000100a00 */
[----:B----4-:R-:W-:-:S02]  /*71fa0*/  IMAD.MOV.U32 R24, RZ, RZ, R9 ;  /* 0x000000ffff187224 */ /* 0x010fc400078e0009 */
[----:B------:R-:W-:Y:S02]  /*71fb0*/  IMAD.MOV.U32 R25, RZ, RZ, R8 ;  /* 0x000000ffff197224 */ /* 0x000fe400078e0008 */
[----:B------:R-:W2:Y:S01]  /*71fc0*/  LDL.LU.64 R8, [R1+0xbf0] ;  /* 0x000bf00001087983 */ /* 0x000ea20000300a00 */
[----:B------:R-:W2:Y:S02]  /*71fd0*/  LDL.LU.64 R10, [R1+0xbf8] ;  /* 0x000bf800010a7983 */ /* 0x000ea40000300a00 */
[----:B------:R0:W-:Y:S02]  /*71fe0*/  STL.64 [R1+0x6040], R24 ;  /* 0x0060401801007387 */ /* 0x0001e40000100a00 */
[----:B0-----:R-:W-:Y:S02]  /*71ff0*/  IMAD.MOV.U32 R24, RZ, RZ, R29 ;  /* 0x000000ffff187224 */ /* 0x001fe400078e001d */
[----:B------:R-:W-:-:S05]  /*72000*/  IMAD.MOV.U32 R25, RZ, RZ, R28 ;  /* 0x000000ffff197224 */ /* 0x000fca00078e001c */
[----:B------:R0:W-:Y:S02]  /*72010*/  STL.64 [R1+0x6058], R24 ;  /* 0x0060581801007387 */ /* 0x0001e40000100a00 */
[----:B0-----:R-:W-:Y:S02]  /*72020*/  IMAD.MOV.U32 R24, RZ, RZ, R23 ;  /* 0x000000ffff187224 */ /* 0x001fe400078e0017 */
[----:B------:R-:W-:-:S05]  /*72030*/  IMAD.MOV.U32 R25, RZ, RZ, R22 ;  /* 0x000000ffff197224 */ /* 0x000fca00078e0016 */
[----:B------:R0:W-:Y:S04]  /*72040*/  STL.64 [R1+0x6080], R24 ;  /* 0x0060801801007387 */ /* 0x0001e80000100a00 */
[----:B0-----:R-:W3:Y:S01]  /*72050*/  LDL.LU.64 R24, [R1+0xbd0] ;  /* 0x000bd00001187983 */ /* 0x001ee20000300a00 */
[----:B------:R-:W3:Y:S02]  /*72060*/  LDL.LU.64 R26, [R1+0xbd8] ;  /* 0x000bd800011a7983 */ /* 0x000ee40000300a00 */
[----:B------:R0:W-:Y:S02]  /*72070*/  STL.64 [R1+0xb90], R4 ;  /* 0x000b900401007387 */ /* 0x0001e40000100a00 */
[----:B------:R1:W-:Y:S01]  /*72080*/  STL.64 [R1+0xb98], R6 ;  /* 0x000b980601007387 */ /* 0x0003e20000100a00 */
        /* <DEDUP_REMOVED lines=10> */
[----:B0-----:R-:W3:Y:S01]  /*72130*/  LDL.LU.64 R20, [R1+0x6090] ;  /* 0x0060900001147983 */ /* 0x001ee20000300a00 */
[C---:B--2---:R-:W-:Y:S08]  /*72140*/  HMMA.16816.F32 R8, R16.reuse, R12, R8 ;  /* 0x0000000c1008723c */ /* 0x044ff00000001808 */
[C---:B---3--:R-:W-:Y:S01]  /*72150*/  HMMA.16816.F32 R20, R16.reuse, R20, R24 ;  /* 0x000000141014723c */ /* 0x048fe20000001818 */
[----:B------:R-:W2:Y:S01]  /*72160*/  LDL.LU.64 R24, [R1+0xc20] ;  /* 0x000c200001187983 */ /* 0x000ea20000300a00 */
[----:B------:R-:W2:Y:S11]  /*72170*/  LDL.LU.64 R26, [R1+0xc28] ;  /* 0x000c2800011a7983 */ /* 0x000eb60000300a00 */
[----:B------:R-:W-:Y:S10]  /*72180*/  @!UPT UIADD3 URZ, URZ, URZ, URZ ;  /* 0x0000003f3f3ff290 */ /* 0x000ff4000fffe03f */
[----:B------:R0:W-:Y:S01]  /*72190*/  STL.64 [R1+0xbd0], R20 ;  /* 0x000bd01401007387 */ /* 0x0001e20000100a00 */
[----:B------:R1:W-:Y:S03]  /*721a0*/  STL.64 [R1+0xbd8], R22 ;  /* 0x000bd81601007387 */ /* 0x0003e60000100a00 */
[----:B0-----:R-:W4:Y:S01]  /*721b0*/  LDL.LU.64 R20, [R1+0xc10] ;  /* 0x000c100001147983 */ /* 0x001f220000300a00 */
[----:B-1----:R-:W4:Y:S02]  /*721c0*/  LDL.LU.64 R22, [R1+0xc18] ;  /* 0x000c180001167983 */ /* 0x002f240000300a00 */
[----:B------:R0:W-:Y:S02]  /*721d0*/  STL.64 [R1+0xbf0], R8 ;  /* 0x000bf00801007387 */ /* 0x0001e40000100a00 */
[----:B------:R-:W-:Y:S01]  /*721e0*/  STL.64 [R1+0xbf8], R10 ;  /* 0x000bf80a01007387 */ /* 0x000fe20000100a00 */
[----:B0-----:R-:W2:Y:S01]  /*721f0*/  LDL.LU.64 R8, [R1+0x6088] ;  /* 0x0060880001087983 */ /* 0x001ea20000300a00 */
[----:B------:R-:W-:Y:S02]  /*72200*/  STL.64 [R1+0x5fa8], R14 ;  /* 0x005fa80e01007387 */ /* 0x000fe40000100a00 */
[----:B------:R0:W-:Y:S02]  /*72210*/  STL.64 [R1+0x5fa0], R12 ;  /* 0x005fa00c01007387 */ /* 0x0001e40000100a00 */
[----:B0-----:R-:W3:Y:S04]  /*72220*/  LDL.64 R12, [R1+0x30] ;  /* 0x00003000010c7983 */ /* 0x001ee80000100a00 */
[----:B---3--:R0:W-:Y:S04]  /*72230*/  STL.64 [R1+0x6038], R12 ;  /* 0x0060380c01007387 */ /* 0x0081e80000100a00 */
[----:B0-----:R-:W3:Y:S01]  /*72240*/  LDL.LU.64 R12, [R1+0xc80] ;  /* 0x000c8000010c7983 */ /* 0x001ee20000300a00 */
[----:B------:R-:W3:Y:S01]  /*72250*/  LDL.LU.64 R14, [R1+0xc88] ;  /* 0x000c8800010e7983 */ /* 0x000ee20000300a00 */
[C---:B--2---:R-:W-:Y:S02]  /*72260*/  HMMA.16816.F32 R24, R16.reuse, R8, R24 ;  /* 0x000000081018723c */ /* 0x044fe40000001818 */
[----:B---3--:R-:W-:Y:S01]  /*72270*/  STL.64 [R1+0x6050], R14 ;  /* 0x0060500e01007387 */ /* 0x008fe20000100a00 */
[----:B------:R0:W-:Y:S03]  /*72280*/  STL.64 [R1+0x6048], R12 ;  /* 0x0060480c01007387 */ /* 0x0001e60000100a00 */
[----:B0-----:R-:W2:Y:S01]  /*72290*/  LDL.LU.64 R12, [R1+0xc60] ;  /* 0x000c6000010c7983 */ /* 0x001ea20000300a00 */
[----:B------:R-:W3:Y:S01]  /*722a0*/  LDL.LU.64 R14, [R1+0xc68] ;  /* 0x000c6800010e7983 */ /* 0x000ee20000300a00 */
[----:B----4-:R-:W-:Y:S02]  /*722b0*/  HMMA.16816.F32 R16, R16, R4, R20 ;  /* 0x000000041010723c */ /* 0x010fe40000001814 */
[----:B---3--:R-:W-:Y:S01]  /*722c0*/  STL.64 [R1+0x6068], R14 ;  /* 0x0060680e01007387 */ /* 0x008fe20000100a00 */
[----:B--2---:R0:W-:Y:S03]  /*722d0*/  STL.64 [R1+0x6060], R12 ;  /* 0x0060600c01007387 */ /* 0x0041e60000100a00 */
[----:B0-----:R-:W2:Y:S01]  /*722e0*/  LDL.LU.64 R12, [R1+0xc40] ;  /* 0x000c4000010c7983 */ /* 0x001ea20000300a00 */
[----:B------:R-:W2:Y:S08]  /*722f0*/  LDL.LU.64 R14, [R1+0xc48] ;  /* 0x000c4800010e7983 */ /* 0x000eb00000300a00 */
[----:B------:R0:W-:Y:S02]  /*72300*/  STL.64 [R1+0xc20], R24 ;  /* 0x000c201801007387 */ /* 0x0001e40000100a00 */
[----:B------:R-:W-:Y:S01]  /*72310*/  STL.64 [R1+0xc28], R26 ;  /* 0x000c281a01007387 */ /* 0x000fe20000100a00 */
[----:B0-----:R-:W2:Y:S01]  /*72320*/  LDL.LU.64 R24, [R1+0x6080] ;  /* 0x0060800001187983 */ /* 0x001ea20000300a00 */
[----:B------:R-:W2:Y:S02]  /*72330*/  LDL.LU.64 R22, [R1+0x6078] ;  /* 0x0060780001167983 */ /* 0x000ea40000300a00 */
[----:B------:R-:W2:Y:S02]  /*72340*/  LDL.LU.64 R20, [R1+0x6070] ;  /* 0x0060700001147983 */ /* 0x000ea40000300a00 */
[----:B------:R0:W-:Y:S01]  /*72350*/  STL.64 [R1+0xc10], R16 ;  /* 0x000c101001007387 */ /* 0x0001e20000100a00 */
[----:B------:R-:W-:Y:S04]  /*72360*/  STL.64 [R1+0xc18], R18 ;  /* 0x000c181201007387 */ /* 0x000fe80000100a00 */
[----:B0-----:R-:W3:Y:S01]  /*72370*/  LDL.64 R16, [R1+0x10] ;  /* 0x0000100001107983 */ /* 0x001ee20000100a00 */
        /* <DEDUP_REMOVED lines=18> */
[----:B------:R-:W-:Y:S01]  /*724a0*/  STL.64 [R1+0xc80], R24 ;  /* 0x000c801801007387 */ /* 0x000fe20000100a00 */
[----:B------:R0:W-:Y:S03]  /*724b0*/  STL.64 [R1+0xc88], R26 ;  /* 0x000c881a01007387 */ /* 0x0001e60000100a00 */
[----:B0-----:R-:W4:Y:S01]  /*724c0*/  LDL.LU.64 R26, [R1+0x6030] ;  /* 0x00603000011a7983 */ /* 0x001f220000300a00 */
[----:B------:R-:W4:Y:S02]  /*724d0*/  LDL.LU.64 R24, [R1+0x6028] ;  /* 0x0060280001187983 */ /* 0x000f240000300a00 */
[----:B--2---:R-:W-:Y:S02]  /*724e0*/  IMAD.MOV.U32 R11, RZ, RZ, R12 ;  /* 0x000000ffff0b7224 */ /* 0x004fe400078e000c */
[----:B------:R-:W-:Y:S01]  /*724f0*/  IMAD.MOV.U32 R10, RZ, RZ, R13 ;  /* 0x000000ffff0a7224 */ /* 0x000fe200078e000d */
[C---:B----4-:R-:W-:Y:S11]  /*72500*/  HMMA.16816.F32 R24, R20.reuse, R12, R24 ;  /* 0x0000000c1418723c */ /* 0x050ff60000001818 */
[----:B------:R-:W-:Y:S11]  /*72510*/  @!UPT UIADD3 URZ, URZ, URZ, URZ ;  /* 0x0000003f3f3ff290 */ /* 0x000ff6000fffe03f */
[----:B------:R-:W-:Y:S01]  /*72520*/  @!UPT UIADD3 URZ, URZ, URZ, URZ ;  /* 0x0000003f3f3ff290 */ /* 0x000fe2000fffe03f */
[----:B------:R0:W-:Y:S01]  /*72530*/  STL.64 [R1+0xcb0], R24 ;  /* 0x000cb01801007387 */ /* 0x0001e20000100a00 */
[----:B------:R-:W-:Y:S03]  /*72540*/  STL.64 [R1+0xcb8], R26 ;  /* 0x000cb81a01007387 */ /* 0x000fe60000100a00 */
[----:B0-----:R-:W2:Y:S01]  /*72550*/  LDL.LU.64 R24, [R1+0x6020] ;  /* 0x0060200001187983 */ /* 0x001ea20000300a00 */
[----:B------:R-:W4:Y:S03]  /*72560*/  LDL.64 R12, [R1+0x70] ;  /* 0x00007000010c7983 */ /* 0x000f260000100a00 */
[----:B----4-:R0:W-:Y:S04]  /*72570*/  STL.64 [R1+0x5fc0], R12 ;  /* 0x005fc00c01007387 */ /* 0x0101e80000100a00 */
[----:B0-----:R-:W2:Y:S01]  /*72580*/  LDL.LU.64 R12, [R1+0xec0] ;  /* 0x000ec000010c7983 */ /* 0x001ea20000300a00 */
[----:B------:R-:W2:Y:S02]  /*72590*/  LDL.LU.64 R14, [R1+0xec8] ;  /* 0x000ec800010e7983 */ /* 0x000ea40000300a00 */
[----:B------:R-:W-:Y:S01]  /*725a0*/  STL [R1+0x5f88], R11 ;  /* 0x005f880b01007387 */ /* 0x000fe20000100800 */
[----:B--2---:R-:W-:Y:S01]  /*725b0*/  HMMA.16816.F32 R24, R20, R24, R12 ;  /* 0x000000181418723c */ /* 0x004fe2000000180c */
[----:B------:R-:W2:Y:S04]  /*725c0*/  LDL.64 R12, [R1+0x80] ;  /* 0x00008000010c7983 */ /* 0x000ea80000100a00 */
[----:B--2---:R-:W-:Y:S11]  /*725d0*/  STL.64 [R1+0x5fd0], R12 ;  /* 0x005fd00c01007387 */ /* 0x004ff60000100a00 */
[----:B------:R-:W-:Y:S07]  /*725e0*/  @!UPT UIADD3 URZ, URZ, URZ, URZ ;  /* 0x0000003f3f3ff290 */ /* 0x000fee000fffe03f */
[----:B------:R0:W-:Y:S02]  /*725f0*/  STL.64 [R1+0xcd0], R24 ;  /* 0x000cd01801007387 */ /* 0x0001e40000100a00 */
[----:B------:R-:W-:Y:S01]  /*72600*/  STL.64 [R1+0xcd8], R26 ;  /* 0x000cd81a01007387 */ /* 0x000fe20000100a00 */
[----:B0-----:R-:W2:Y:S04]  /*72610*/  LDL.64 R24, [R1+0xb0] ;  /* 0x0000b00001187983 */ /* 0x001ea80000100a00 */
[----:B--2---:R0:W-:Y:S04]  /*72620*/  STL.64 [R1+0x6008], R24 ;  /* 0x0060081801007387 */ /* 0x0041e80000100a00 */
[----:B0-----:R-:W2:Y:S01]  /*72630*/  LDL.LU.64 R24, [R1+0xe70] ;  /* 0x000e700001187983 */ /* 0x001ea20000300a00 */
[----:B------:R-:W2:Y:S02]  /*72640*/  LDL.LU.64 R26, [R1+0xe78] ;  /* 0x000e7800011a7983 */ /* 0x000ea40000300a00 */
[----:B------:R-:W-:-:S02]  /*72650*/  IMAD.MOV.U32 R12, RZ, RZ, R7 ;  /* 0x000000ffff0c7224 */ /* 0x000fc400078e0007 */
[----:B------:R-:W-:Y:S02]  /*72660*/  IMAD.MOV.U32 R13, RZ, RZ, R6 ;  /* 0x000000ffff0d7224 */ /* 0x000fe400078e0006 */
[----:B---3--:R-:W-:-:S03]  /*72670*/  IMAD.MOV.U32 R5, RZ, RZ, R16 ;  /* 0x000000ffff057224 */ /* 0x008fc600078e0010 */
[----:B------:R0:W-:Y:S04]  /*72680*/  STL.64 [R1+0x5fe8], R12 ;  /* 0x005fe80c01007387 */ /* 0x0001e80000100a00 */
[----:B0-----:R-:W3:Y:S01]  /*72690*/  LDL.64 R12, [R1] ;  /* 0x00000000010c7983 */ /* 0x001ee20000100a00 */
[----:B--2---:R-:W-:Y:S11]  /*726a0*/  HMMA.16816.F32 R24, R20, R16, R24 ;  /* 0x000000101418723c */ /* 0x004ff60000001818 */
[----:B------:R-:W-:Y:S11]  /*726b0*/  @!UPT UIADD3 URZ, URZ, URZ, URZ ;  /* 0x0000003f3f3ff290 */ /* 0x000ff6000fffe03f */
[----:B------:R-:W-:Y:S01]  /*726c0*/  @!UPT UIADD3 URZ, URZ, URZ, URZ ;  /* 0x0000003f3f3ff290 */ /* 0x000fe2000fffe03f */
[----:B------:R-:W-:Y:S01]  /*726d0*/  STL.64 [R1+0xcf0], R24 ;  /* 0x000cf01801007387 */ /* 0x000fe20000100a00 */
[----:B------:R-:W-:Y:S02]  /*726e0*/  STL.64 [R1+0xcf8], R26 ;  /* 0x000cf81a01007387 */ /* 0x000fe40000100a00 */
[----:B------:R0:W-:Y:S02]  /*726f0*/  STL.64 [R1+0x5fc8], R4 ;  /* 0x005fc80401007387 */ /* 0x0001e40000100a00 */
[----:B0-----:R-:W2:Y:S01]  /*72700*/  LDL.LU.64 R4, [R1+0xea0] ;  /* 0x000ea00001047983 */ /* 0x001ea20000300a00 */
[----:B------:R-:W2:Y:S02]  /*72710*/  LDL.LU.64 R6, [R1+0xea8] ;  /* 0x000ea80001067983 */ /* 0x000ea40000300a00 */
[----:B------:R-:W-:Y:S02]  /*72720*/  IMAD.MOV.U32 R11, RZ, RZ, R17 ;  /* 0x000000ffff0b7224 */ /* 0x000fe400078e0011 */
[----:B------:R-:W0:Y:S04]  /*72730*/  LDSM.16.MT88.4 R16, [R2+0x20000] ;  /* 0x020000000210783b */ /* 0x000e280000004200 */
[----:B------:R-:W-:Y:S01]  /*72740*/  STL.64 [R1+0x5f98], R10 ;  /* 0x005f980a01007387 */ /* 0x000fe20000100a00 */
[----:B------:R-:W-:Y:S02]  /*72750*/  STL.64 [R1+0x5f90], R8 ;  /* 0x005f900801007387 */ /* 0x000fe40000100a00 */
[----:B------:R-:W-:Y:S02]  /*72760*/  STL [R1+0x5f50], R2 ;  /* 0x005f500201007387 */ /* 0x000fe40000100800 */
[----:B---3--:R-:W-:-:S02]  /*72770*/  IMAD.MOV.U32 R29, RZ, RZ, R12 ;  /* 0x000000ffff1d7224 */ /* 0x008fc400078e000c */
[----:B------:R-:W-:Y:S01]  /*72780*/  IMAD.MOV.U32 R28, RZ, RZ, R13 ;  /* 0x000000ffff1c7224 */ /* 0x000fe200078e000d */
[----:B0-----:R-:W-:Y:S01]  /*72790*/  STL.64 [R1+0x5e90], R18 ;  /* 0x005e901201007387 */ /* 0x001fe20000100a00 */
[----:B------:R-:W-:Y:S01]  /*727a0*/  STL.64 [R1+0x5e88], R16 ;  /* 0x005e881001007387 */ /* 0x000fe20000100a00 */
[----:B--2---:R-:W-:Y:S11]  /*727b0*/  HMMA.16816.F32 R4, R20, R12, R4 ;  /* 0x0000000c1404723c */ /* 0x004ff60000001804 */
[----:B------:R-:W-:Y:S11]  /*727c0*/  @!UPT UIADD3 URZ, URZ, URZ, URZ ;  /* 0x0000003f3f3ff290 */ /* 0x000ff6000fffe03f */
[----:B------:R-:W-:Y:S01]  /*727d0*/  @!UPT UIADD3 URZ, URZ, URZ, URZ ;  /* 0x0000003f3f3ff290 */ /* 0x000fe2000fffe03f */
[----:B------:R-:W-:Y:S01]  /*727e0*/  STL.64 [R1+0xd20], R4 ;  /* 0x000d200401007387 */ /* 0x000fe20000100a00 */
[----:B------:R-:W-:Y:S02]  /*727f0*/  STL.64 [R1+0xd28], R6 ;  /* 0x000d280601007387 */ /* 0x000fe40000100a00 */
[----:B------:R-:W2:Y:S02]  /*72800*/  LDL.LU.64 R12, [R1+0xd60] ;  /* 0x000d6000010c7983 */ /* 0x000ea40000300a00 */
[----:B------:R-:W3:Y:S02]  /*72810*/  LDL.LU.64 R14, [R1+0xd68] ;  /* 0x000d6800010e7983 */ /* 0x000ee40000300a00 */
[----:B---3--:R-:W-:Y:S01]  /*72820*/  STL.64 [R1+0x6000], R14 ;  /* 0x0060000e01007387 */ /* 0x008fe20000100a00 */
[----:B--2---:R0:W-:Y:S03]  /*72830*/  STL.64 [R1+0x5ff8], R12 ;  /* 0x005ff80c01007387 */ /* 0x0041e60000100a00 */
[----:B0-----:R-:W2:Y:S01]  /*72840*/  LDL.LU.64 R12, [R1+0xd50] ;  /* 0x000d5000010c7983 */ /* 0x001ea20000300a00 */
[----:B------:R-:W3:Y:S03]  /*72850*/  LDL.LU.64 R14, [R1+0xd58] ;  /* 0x000d5800010e7983 */ /* 0x000ee60000300a00 */
[----:B---3--:R-:W-:Y:S01]  /*72860*/  STL.64 [R1+0x6018], R14 ;  /* 0x0060180e01007387 */ /* 0x008fe20000100a00 */
[----:B--2---:R0:W-:Y:S03]  /*72870*/  STL.64 [R1+0x6010], R12 ;  /* 0x0060100c01007387 */ /* 0x0041e60000100a00 */
[----:B0-----:R-:W2:Y:S01]  /*72880*/  LDL.LU.64 R12, [R1+0xe90] ;  /* 0x000e9000010c7983 */ /* 0x001ea20000300a00 */
[----:B------:R-:W2:Y:S02]  /*72890*/  LDL.LU.64 R14, [R1+0xe98] ;  /* 0x000e9800010e7983 */ /* 0x000ea40000300a00 */
[----:B------:R-:W3:Y:S02]  /*728a0*/  LDL.LU.64 R4, [R1+0xd80] ;  /* 0x000d800001047983 */ /* 0x000ee40000300a00 */
[----:B------:R-:W4:Y:S02]  /*728b0*/  LDL.LU.64 R6, [R1+0xd88] ;  /* 0x000d880001067983 */ /* 0x000f240000300a00 */
[----:B------:R-:W-:-:S02]  /*728c0*/  IMAD.MOV.U32 R24, RZ, RZ, R3 ;  /* 0x000000ffff187224 */ /* 0x000fc400078e0003 */
[----:B------:R-:W-:Y:S01]  /*728d0*/  IMAD.MOV.U32 R25, RZ, RZ, R0 ;  /* 0x000000ffff197224 */ /* 0x000fe200078e0000 */
[----:B----4-:R-:W-:Y:S01]  /*728e0*/  STL.64 [R1+0x5fe0], R6 ;  /* 0x005fe00601007387 */ /* 0x010fe20000100a00 */
[----:B---3--:R0:W-:Y:S03]  /*728f0*/  STL.64 [R1+0x5fd8], R4 ;  /* 0x005fd80401007387 */ /* 0x0081e60000100a00 */
[----:B0-----:R-:W3:Y:S01]  /*72900*/  LDL.LU.64 R4, [R1+0xd70] ;  /* 0x000d700001047983 */ /* 0x001ee20000300a00 */
[----:B------:R-:W3:Y:S02]  /*72910*/  LDL.LU.64 R6, [R1+0xd78] ;  /* 0x000d780001067983 */ /* 0x000ee40000300a00 */
[----:B------:R-:W4:Y:S02]  /*72920*/  LDL.LU.64 R8, [R1+0xda0] ;  /* 0x000da00001087983 */ /* 0x000f240000300a00 */
[----:B------:R-:W3:Y:S01]  /*72930*/  LDL.LU.64 R10, [R1+0xda8] ;  /* 0x000da800010a7983 */ /* 0x000ee20000300a00 */
[C---:B--2---:R-:W-:Y:S01]  /*72940*/  HMMA.16816.F32 R24, R20.reuse, R24, R12 ;  /* 0x000000181418723c */ /* 0x044fe2000000180c */
[----:B---3--:R-:W-:Y:S01]  /*72950*/  STL.64 [R1+0x5fb8], R10 ;  /* 0x005fb80a01007387 */ /* 0x008fe20000100a00 */
[----:B----4-:R0:W-:Y:S03]  /*72960*/  STL.64 [R1+0x5fb0], R8 ;  /* 0x005fb00801007387 */ /* 0x0101e60000100a00 */
[----:B0-----:R-:W2:Y:S01]  /*72970*/  LDL.LU.64 R8, [R1+0xd90] ;  /* 0x000d900001087983 */ /* 0x001ea20000300a00 */
[----:B------:R-:W2:Y:S02]  /*72980*/  LDL.LU.64 R10, [R1+0xd98] ;  /* 0x000d9800010a7983 */ /* 0x000ea40000300a00 */
[----:B------:R-:W3:Y:S02]  /*72990*/  LDL.64 R16, [R1+0x60] ;  /* 0x0000600001107983 */ /* 0x000ee40000100a00 */
[----:B------:R-:W-:Y:S01]  /*729a0*/  STL [R1+0x5f74], R28 ;  /* 0x005f741c01007387 */ /* 0x000fe20000100800 */
[----:B------:R-:W-:Y:S01]  /*729b0*/  STL [R1+0x5f70], R29 ;  /* 0x005f701d01007387 */ /* 0x000fe20000100800 */
[----:B------:R-:W4:Y:S02]  /*729c0*/  LDL.LU.64 R14, [R1+0x6018] ;  /* 0x00601800010e7983 */ /* 0x000f240000300a00 */
[----:B------:R-:W4:Y:S09]  /*729d0*/  LDL.LU.64 R12, [R1+0x6010] ;  /* 0x00601000010c7983 */ /* 0x000f320000300a00 */
[----:B------:R0:W-:Y:S01]  /*729e0*/  STL.64 [R1+0xd40], R24 ;  /* 0x000d401801007387 */ /* 0x0001e20000100a00 */
[----:B------:R-:W-:Y:S04]  /*729f0*/  STL.64 [R1+0xd48], R26 ;  /* 0x000d481a01007387 */ /* 0x000fe80000100a00 */
[----:B0-----:R-:W4:Y:S02]  /*72a00*/  LDL.LU.64 R24, [R1+0x6008] ;  /* 0x0060080001187983 */ /* 0x001f240000300a00 */
[C---:B----4-:R-:W-:Y:S01]  /*72a10*/  HMMA.16816.F32 R12, R20.reuse, R24, R12 ;  /* 0x00000018140c723c */ /* 0x050fe2000000180c */
[----:B------:R-:W-:Y:S11]  /*72a20*/  IMAD.MOV.U32 R2, RZ, RZ, R25 ;  /* 0x000000ffff027224 */ /* 0x000ff600078e0019 */
[----:B------:R-:W-:Y:S11]  /*72a30*/  @!UPT UIADD3 URZ, URZ, URZ, URZ ;  /* 0x0000003f3f3ff290 */ /* 0x000ff6000fffe03f */
[----:B------:R-:W-:Y:S01]  /*72a40*/  STL.64 [R1+0xd50], R12 ;  /* 0x000d500c01007387 */ /* 0x000fe20000100a00 */
[----:B------:R0:W-:Y:S03]  /*72a50*/  STL.64 [R1+0xd58], R14 ;  /* 0x000d580e01007387 */ /* 0x0001e60000100a00 */
[----:B0-----:R-:W4:Y:S01]  /*72a60*/  LDL.LU.64 R14, [R1+0x6000] ;  /* 0x00600000010e7983 */ /* 0x001f220000300a00 */
[----:B------:R-:W4:Y:S02]  /*72a70*/  LDL.LU.64 R12, [R1+0x5ff8] ;  /* 0x005ff800010c7983 */ /* 0x000f240000300a00 */
[----:B------:R-:W4:Y:S02]  /*72a80*/  LDL.LU.64 R24, [R1+0x5ff0] ;  /* 0x005ff00001187983 */ /* 0x000f240000300a00 */
[C---:B----4-:R-:W-:Y:S11]  /*72a90*/  HMMA.16816.F32 R12, R20.reuse, R24, R12 ;  /* 0x00000018140c723c */ /* 0x050ff6000000180c */
[----:B------:R-:W-:Y:S11]  /*72aa0*/  @!UPT UIADD3 URZ, URZ, URZ, URZ ;  /* 0x0000003f3f3ff290 */ /* 0x000ff6000fffe03f */
[----:B------:R-:W-:Y:S01]  /*72ab0*/  @!UPT UIADD3 URZ, URZ, URZ, URZ ;  /* 0x0000003f3f3ff290 */ /* 0x000fe2000fffe03f */
[----:B------:R0:W-:Y:S01]  /*72ac0*/  STL.64 [R1+0xd60], R12 ;  /* 0x000d600c01007387 */ /* 0x0001e20000100a00 */
[----:B------:R1:W-:Y:S03]  /*72ad0*/  STL.64 [R1+0xd68], R14 ;  /* 0x000d680e01007387 */ /* 0x0003e60000100a00 */
[----:B0-----:R-:W1:Y:S01]  /*72ae0*/  LDL.LU.64 R12, [R1+0x5fe8] ;  /* 0x005fe800010c7983 */ /* 0x001e620000300a00 */
[----:B------:R-:W-:Y:S02]  /*72af0*/  IMAD.MOV.U32 R28, RZ, RZ, R24 ;  /* 0x000000ffff1c7224 */ /* 0x000fe400078e0018 */
[----:B------:R-:W-:Y:S02]  /*72b00*/  IMAD.MOV.U32 R29, RZ, RZ, R25 ;  /* 0x000000ffff1d7224 */ /* 0x000fe400078e0019 */
[----:B------:R-:W4:Y:S01]  /*72b10*/  LDL.LU.64 R24, [R1+0xdc0] ;  /* 0x000dc00001187983 */ /* 0x000f220000300a00 */
[----:B------:R-:W4:Y:S01]  /*72b20*/  LDL.LU.64 R26, [R1+0xdc8] ;  /* 0x000dc800011a7983 */ /* 0x000f220000300a00 */
[C---:B-1----:R-:W-:Y:S02]  /*72b30*/  HMMA.16816.F32 R12, R20.reuse, R12, R4 ;  /* 0x0000000c140c723c */ /* 0x042fe40000001804 */
        /* <DEDUP_REMOVED lines=24> */
[----:B------:R-:W2:Y:S02]  /*72cc0*/  LDL.LU.64 R12, [R1+0x5fa0] ;  /* 0x005fa000010c7983 */ /* 0x000ea40000300a00 */
[----:B--2---:R-:W-:Y:S11]  /*72cd0*/  HMMA.16816.F32 R8, R20, R12, R8 ;  /* 0x0000000c1408723c */ /* 0x004ff60000001808 */
[----:B------:R-:W-:Y:S11]  /*72ce0*/  @!UPT UIADD3 URZ, URZ, URZ, URZ ;  /* 0x0000003f3f3ff290 */ /* 0x000ff6000fffe03f */
[----:B------:R-:W-:Y:S01]  /*72cf0*/  @!UPT UIADD3 URZ, URZ, URZ, URZ ;  /* 0x0000003f3f3ff290 */ /* 0x000fe2000fffe03f */
[----:B------:R-:W-:Y:S01]  /*72d00*/  STL.64 [R1+0xda0], R8 ;  /* 0x000da00801007387 */ /* 0x000fe20000100a00 */
[----:B------:R0:W-:Y:S03]  /*72d10*/  STL.64 [R1+0xda8], R10 ;  /* 0x000da80a01007387 */ /* 0x0001e60000100a00 */
[----:B0-----:R-:W2:Y:S01]  /*72d20*/  LDL.LU.64 R10, [R1+0x5f98] ;  /* 0x005f9800010a7983 */ /* 0x001ea20000300a00 */
[----:B------:R-:W4:Y:S02]  /*72d30*/  LDL.LU.64 R8, [R1+0x5f90] ;  /* 0x005f900001087983 */ /* 0x000f240000300a00 */
[----:B------:R-:W-:Y:S02]  /*72d40*/  STL.64 [R1+0x5eb0], R14 ;  /* 0x005eb00e01007387 */ /* 0x000fe40000100a00 */
[----:B------:R0:W-:Y:S02]  /*72d50*/  STL.64 [R1+0x5ea8], R12 ;  /* 0x005ea80c01007387 */ /* 0x0001e40000100a00 */
[----:B0-----:R-:W-:-:S02]  /*72d60*/  IMAD.MOV.U32 R12, RZ, RZ, R5 ;  /* 0x000000ffff0c7224 */ /* 0x001fc400078e0005 */
[----:B------:R-:W3:Y:S01]  /*72d70*/  LDL.LU R5, [R1+0x5f8c] ;  /* 0x005f8c0001057983 */ /* 0x000ee20000300800 */
[----:B--2---:R-:W-:-:S03]  /*72d80*/  IMAD.MOV.U32 R13, RZ, RZ, R11 ;  /* 0x000000ffff0d7224 */ /* 0x004fc600078e000b */
[----:B------:R-:W2:Y:S02]  /*72d90*/  LDL.LU R11, [R1+0x5f88] ;  /* 0x005f8800010b7983 */ /* 0x000ea40000300800 */
[----:B------:R0:W-:Y:S02]  /*72da0*/  STL.64 [R1+0x5f40], R12 ;  /* 0x005f400c01007387 */ /* 0x0001e40000100a00 */
[----:B0-----:R-:W3:Y:S01]  /*72db0*/  LDL.LU.64 R12, [R1+0xdb0] ;  /* 0x000db000010c7983 */ /* 0x001ee20000300a00 */
[----:B------:R-:W3:Y:S01]  /*72dc0*/  LDL.LU.64 R14, [R1+0xdb8] ;  /* 0x000db800010e7983 */ /* 0x000ee20000300a00 */
[C---:B----4-:R-:W-:Y:S11]  /*72dd0*/  HMMA.16816.F32 R24, R20.reuse, R8, R24 ;  /* 0x000000081418723c */ /* 0x050ff60000001818 */
[----:B------:R-:W-:Y:S11]  /*72de0*/  @!UPT UIADD3 URZ, URZ, URZ, URZ ;  /* 0x0000003f3f3ff290 */ /* 0x000ff6000fffe03f */
[----:B------:R-:W-:Y:S01]  /*72df0*/  @!UPT UIADD3 URZ, URZ, URZ, URZ ;  /* 0x0000003f3f3ff290 */ /* 0x000fe2000fffe03f */
[----:B------:R-:W-:Y:S01]  /*72e00*/  STL.64 [R1+0xdc0], R24 ;  /* 0x000dc01801007387 */ /* 0x000fe20000100a00 */
[----:B------:R0:W-:Y:S03]  /*72e10*/  STL.64 [R1+0xdc8], R26 ;  /* 0x000dc81a01007387 */ /* 0x0001e60000100a00 */
[----:B0-----:R-:W4:Y:S01]  /*72e20*/  LDL.LU.64 R26, [R1+0x5f80] ;  /* 0x005f8000011a7983 */ /* 0x001f220000300a00 */
[----:B------:R-:W4:Y:S01]  /*72e30*/  LDL.LU.64 R24, [R1+0x5f78] ;  /* 0x005f780001187983 */ /* 0x000f220000300a00 */
[----:B---3--:R-:W-:Y:S02]  /*72e40*/  HMMA.16816.F32 R12, R20, R4, R12 ;  /* 0x00000004140c723c */ /* 0x008fe4000000180c */
[----:B------:R-:W3:Y:S11]  /*72e50*/  LDL R20, [R1+0x20] ;  /* 0x0000200001147983 */ /* 0x000ef60000100800 */
[----:B------:R-:W-:Y:S10]  /*72e60*/  @!UPT UIADD3 URZ, URZ, URZ, URZ ;  /* 0x0000003f3f3ff290 */ /* 0x000ff4000fffe03f */
[----:B------:R-:W-:Y:S01]  /*72e70*/  STL.64 [R1+0xdb0], R12 ;  /* 0x000db00c01007387 */ /* 0x000fe20000100a00 */
[----:B------:R-:W-:Y:S02]  /*72e80*/  STL.64 [R1+0xdb8], R14 ;  /* 0x000db80e01007387 */ /* 0x000fe40000100a00 */
[----:B------:R-:W3:Y:S02]  /*72e90*/  LDL R21, [R1+0x24] ;  /* 0x0000240001157983 */ /* 0x000ee40000100800 */
[----:B---3--:R0:W-:Y:S04]  /*72ea0*/  STL.64 [R1+0x5f48], R20 ;  /* 0x005f481401007387 */ /* 0x0081e80000100a00 */
[----:B0-----:R-:W4:Y:S01]  /*72eb0*/  LDL.LU.64 R20, [R1+0xc50] ;  /* 0x000c500001147983 */ /* 0x001f220000300a00 */
[----:B------:R-:W4:Y:S02]  /*72ec0*/  LDL.LU.64 R22, [R1+0xc58] ;  /* 0x000c580001167983 */ /* 0x000f240000300a00 */
[----:B--2---:R-:W-:-:S02]  /*72ed0*/  IMAD.MOV.U32 R12, RZ, RZ, R11 ;  /* 0x000000ffff0c7224 */ /* 0x004fc400078e000b */
[----:B------:R-:W-:-:S05]  /*72ee0*/  IMAD.MOV.U32 R13, RZ, RZ, R10 ;  /* 0x000000ffff0d7224 */ /* 0x000fca00078e000a */
[----:B------:R4:W-:Y:S01]  /*72ef0*/  STL.64 [R1+0x5f58], R12 ;  /* 0x005f580c01007387 */ /* 0x0009e20000100a00 */
[----:B------:R-:W-:Y:S02]  /*72f00*/  STL.64 [R1+0x5f20], R4 ;  /* 0x005f200401007387 */ /* 0x000fe40000100a00 */
[----:B------:R-:W-:Y:S02]  /*72f10*/  IMAD.MOV.U32 R11, RZ, RZ, R16 ;  /* 0x000000ffff0b7224 */ /* 0x000fe400078e0010 */
[----:B------:R-:W-:Y:S01]  /*72f20*/  IMAD.MOV.U32 R10, RZ, RZ, R17 ;  /* 0x000000ffff0a7224 */ /* 0x000fe200078e0011 */
[----:B----4-:R-:W-:Y:S11]  /*72f30*/  HMMA.16816.F32 R12, R24, R16, R20 ;  /* 0x00000010180c723c */ /* 0x010ff60000001814 */
[----:B------:R-:W-:Y:S11]  /*72f40*/  @!UPT UIADD3 URZ, URZ, URZ, URZ ;  /* 0x0000003f3f3ff290 */ /* 0x000ff6000fffe03f */
[----:B------:R-:W-:Y:S01]  /*72f50*/  @!UPT UIADD3 URZ, URZ, URZ, URZ ;  /* 0x0000003f3f3ff290 */ /* 0x000fe2000fffe03f */
[----:B------:R0:W-:Y:S01]  /*72f60*/  STL.64 [R1+0xec0], R12 ;  /* 0x000ec00c01007387 */ /* 0x0001e20000100a00 */
[----:B------:R1:W-:Y:S02]  /*72f70*/  STL.64 [R1+0xec8], R14 ;  /* 0x000ec80e01007387 */ /* 0x0003e40000100a00 */
[----:B------:R-:W2:Y:S02]  /*72f80*/  LDL.LU.64 R16, [R1+0xc30] ;  /* 0x000c300001107983 */ /* 0x000ea40000300a00 */
[----:B------:R-:W2:Y:S01]  /*72f90*/  LDL.LU.64 R18, [R1+0xc38] ;  /* 0x000c380001127983 */ /* 0x000ea20000300a00 */
[----:B------:R-:W-:Y:S01]  /*72fa0*/  STL.64 [R1+0x5ec0], R10 ;  /* 0x005ec00a01007387 */ /* 0x000fe20000100a00 */
[----:B------:R3:W-:Y:S03]  /*72fb0*/  STL.64 [R1+0x5eb8], R8 ;  /* 0x005eb80801007387 */ /* 0x0007e60000100a00 */
[----:B0-----:R-:W4:Y:S01]  /*72fc0*/  LDL.LU.64 R12, [R1+0xc00] ;  /* 0x000c0000010c7983 */ /* 0x001f220000300a00 */
[----:B-1----:R-:W2:Y:S02]  /*72fd0*/  LDL.LU.64 R14, [R1+0xc08] ;  /* 0x000c0800010e7983 */ /* 0x002ea40000300a00 */
[----:B---3--:R-:W-:-:S02]  /*72fe0*/  IMAD.MOV.U32 R8, RZ, RZ, R7 ;  /* 0x000000ffff087224 */ /* 0x008fc400078e0007 */
[----:B------:R-:W-:Y:S01]  /*72ff0*/  IMAD.MOV.U32 R9, RZ, RZ, R6 ;  /* 0x000000ffff097224 */ /* 0x000fe200078e0006 */
[----:B--2---:R-:W-:Y:S01]  /*73000*/  STL.64 [R1+0x5f68], R14 ;  /* 0x005f680e01007387 */ /* 0x004fe20000100a00 */
[----:B----4-:R0:W-:Y:S03]  /*73010*/  STL.64 [R1+0x5f60], R12 ;  /* 0x005f600c01007387 */ /* 0x0101e60000100a00 */
[----:B0-----:R-:W2:Y:S01]  /*73020*/  LDL.64 R12, [R1+0x50] ;  /* 0x00005000010c7983 */ /* 0x001ea20000100a00 */
[----:B------:R-:W3:Y:S02]  /*73030*/  LDL.LU.64 R20, [R1+0xbe0] ;  /* 0x000be00001147983 */ /* 0x000ee40000300a00 */
[----:B------:R-:W3:Y:S02]  /*73040*/  LDL.LU.64 R22, [R1+0xbe8] ;  /* 0x000be80001167983 */ /* 0x000ee40000300a00 */
[----:B------:R-:W4:Y:S01]  /*73050*/  LDL.LU.64 R4, [R1+0xb10] ;  /* 0x000b100001047983 */ /* 0x000f220000300a00 */
[----:B------:R-:W4:Y:S01]  /*73060*/  LDL.LU.64 R6, [R1+0xb18] ;  /* 0x000b180001067983 */ /* 0x000f220000300a00 */
[----:B------:R0:W-:Y:S03]  /*73070*/  STL.64 [R1+0x5ed0], R8 ;  /* 0x005ed00801007387 */ /* 0x0001e60000100a00 */
[----:B0-----:R-:W3:Y:S01]  /*73080*/  LDL.64 R8, [R1+0x90] ;  /* 0x0000900001087983 */ /* 0x001ee20000100a00 */
[----:B--2---:R-:W-:Y:S03]  /*73090*/  HMMA.16816.F32 R16, R24, R12, R16 ;  /* 0x0000000c1810723c */ /* 0x004fe60000001810 */
[----:B---3--:R0:W-:Y:S02]  /*730a0*/  STL.64 [R1+0x5ee8], R8 ;  /* 0x005ee80801007387 */ /* 0x0081e40000100a00 */
[----:B0-----:R-:W-:-:S02]  /*730b0*/  IMAD.MOV.U32 R8, RZ, RZ, R28 ;  /* 0x000000ffff087224 */ /* 0x001fc400078e001c */
[----:B------:R-:W-:Y:S01]  /*730c0*/  IMAD.MOV.U32 R9, RZ, RZ, R29 ;  /* 0x000000ffff097224 */ /* 0x000fe200078e001d */
[----:B------:R-:W2:Y:S01]  /*730d0*/  LDL.LU R28, [R1+0x5f74] ;  /* 0x005f7400011c7983 */ /* 0x000ea20000300800 */
[----:B------:R-:W3:Y:S03]  /*730e0*/  LDL.LU R29, [R1+0x5f70] ;  /* 0x005f7000011d7983 */ /* 0x000ee60000300800 */
[----:B------:R0:W-:Y:S04]  /*730f0*/  STL.64 [R1+0x5f00], R8 ;  /* 0x005f000801007387 */ /* 0x0001e80000100a00 */
[----:B0-----:R-:W2:Y:S04]  /*73100*/  LDL R8, [R1+0x40] ;  /* 0x0000400001087983 */ /* 0x001ea80000100800 */
[----:B------:R-:W2:Y:S03]  /*73110*/  LDL R9, [R1+0x44] ;  /* 0x0000440001097983 */ /* 0x000ea60000100800 */
[----:B------:R0:W-:Y:S02]  /*73120*/  STL.64 [R1+0xeb0], R16 ;  /* 0x000eb01001007387 */ /* 0x0001e40000100a00 */
[----:B------:R-:W-:Y:S02]  /*73130*/  STL.64 [R1+0xeb8], R18 ;  /* 0x000eb81201007387 */ /* 0x000fe40000100a00 */
[----:B------:R-:W2:Y:S02]  /*73140*/  LDL.LU.64 R14, [R1+0x5f68] ;  /* 0x005f6800010e7983 */ /* 0x000ea40000300a00 */
[----:B0-----:R-:W-:-:S02]  /*73150*/  IMAD.MOV.U32 R17, RZ, RZ, R12 ;  /* 0x000000ffff117224 */ /* 0x001fc400078e000c */
[----:B------:R-:W-:Y:S02]  /*73160*/  IMAD.MOV.U32 R16, RZ, RZ, R13 ;  /* 0x000000ffff107224 */ /* 0x000fe400078e000d */
[----:B------:R-:W2:Y:S03]  /*73170*/  LDL.LU.64 R12, [R1+0x5f60] ;  /* 0x005f6000010c7983 */ /* 0x000ea60000300a00 */
[----:B------:R0:W-:Y:S02]  /*73180*/  STL.64 [R1+0x5ec8], R16 ;  /* 0x005ec81001007387 */ /* 0x0001e40000100a00 */
[----:B0-----:R-:W3:Y:S01]  /*73190*/  LDL.LU.64 R16, [R1+0xbc0] ;  /* 0x000bc00001107983 */ /* 0x001ee20000300a00 */
[----:B------:R-:W3:Y:S01]  /*731a0*/  LDL.LU.64 R18, [R1+0xbc8] ;  /* 0x000bc80001127983 */ /* 0x000ee20000300a00 */
[C---:B--2---:R-:W-:Y:S02]  /*731b0*/  HMMA.16816.F32 R8, R24.reuse, R8, R12 ;  /* 0x000000081808723c */ /* 0x044fe4000000180c */
[----:B------:R-:W2:Y:S11]  /*731c0*/  LDL.LU.64 R12, [R1+0x5f58] ;  /* 0x005f5800010c7983 */ /* 0x000eb60000300a00 */
[----:B------:R-:W-:Y:S10]  /*731d0*/  @!UPT UIADD3 URZ, URZ, URZ, URZ ;  /* 0x0000003f3f3ff290 */ /* 0x000ff4000fffe03f */
[----:B------:R0:W-:Y:S01]  /*731e0*/  STL.64 [R1+0xea0], R8 ;  /* 0x000ea00801007387 */ /* 0x0001e20000100a00 */
[----:B------:R-:W-:Y:S03]  /*731f0*/  STL.64 [R1+0xea8], R10 ;  /* 0x000ea80a01007387 */ /* 0x000fe60000100a00 */
[----:B0-----:R-:W2:Y:S01]  /*73200*/  LDL R8, [R1+0xb0] ;  /* 0x0000b00001087983 */ /* 0x001ea20000100800 */
[----:B------:R-:W-:Y:S02]  /*73210*/  IMAD.MOV.U32 R9, RZ, RZ, R2 ;  /* 0x000000ffff097224 */ /* 0x000fe400078e0002 */
[----:B------:R-:W3:Y:S03]  /*73220*/  LDL.LU R2, [R1+0x5f50] ;  /* 0x005f500001027983 */ /* 0x000ee60000300800 */
[----:B--2---:R0:W-:Y:S04]  /*73230*/  STL.64 [R1+0x5f18], R8 ;  /* 0x005f180801007387 */ /* 0x0041e80000100a00 */
[----:B0-----:R-:W2:Y:S01]  /*73240*/  LDL.64 R8, [R1+0xc0] ;  /* 0x0000c00001087983 */ /* 0x001ea20000100a00 */
[C---:B------:R-:W-:Y:S03]  /*73250*/  HMMA.16816.F32 R12, R24.reuse, R12, R20 ;  /* 0x0000000c180c723c */ /* 0x040fe60000001814 */
[----:B--2---:R-:W-:Y:S01]  /*73260*/  STL.64 [R1+0x5f28], R8 ;  /* 0x005f280801007387 */ /* 0x004fe20000100a00 */
[----:B------:R-:W3:Y:S11]  /*73270*/  LDL.LU.64 R20, [R1+0x5f48] ;  /* 0x005f480001147983 */ /* 0x000ef60000300a00 */
[----:B------:R-:W-:Y:S08]  /*73280*/  @!UPT UIADD3 URZ, URZ, URZ, URZ ;  /* 0x0000003f3f3ff290 */ /* 0x000ff0000fffe03f */
[----:B------:R0:W-:Y:S02]  /*73290*/  STL.64 [R1+0xe90], R12 ;  /* 0x000e900c01007387 */ /* 0x0001e40000100a00 */
[----:B------:R4:W-:Y:S01]  /*732a0*/  STL.64 [R1+0xe98], R14 ;  /* 0x000e980e01007387 */ /* 0x0009e20000100a00 */
[----:B0-----:R-:W4:Y:S01]  /*732b0*/  LDL.LU.64 R12, [R1+0x5f40] ;  /* 0x005f4000010c7983 */ /* 0x001f220000300a00 */
[C---:B---3--:R-:W-:Y:S03]  /*732c0*/  HMMA.16816.F32 R16, R24.reuse, R20, R16 ;  /* 0x000000141810723c */ /* 0x048fe60000001810 */
[----:B------:R-:W0:Y:S05]  /*732d0*/  LDSM.16.MT88.4 R20, [R2+0x20080] ;  /* 0x020080000214783b */ /* 0x000e2a0000004200 */
[----:B----4-:R-:W-:Y:S01]  /*732e0*/  HMMA.16816.F32 R12, R24, R12, R4 ;  /* 0x0000000c180c723c */ /* 0x010fe20000001804 */
[----:B------:R-:W2:Y:S11]  /*732f0*/  LDL.LU.64 R4, [R1+0xb70] ;  /* 0x000b700001047983 */ /* 0x000eb60000300a00 */
[----:B------:R-:W-:Y:S03]  /*73300*/  @!UPT UIADD3 URZ, URZ, URZ, URZ ;  /* 0x0000003f3f3ff290 */ /* 0x000fe6000fffe03f */
[----:B------:R-:W-:Y:S01]  /*73310*/  STL.64 [R1+0xe80], R16 ;  /* 0x000e801001007387 */ /* 0x000fe20000100a00 */
[----:B------:R-:W-:Y:S02]  /*73320*/  STL.64 [R1+0xe88], R18 ;  /* 0x000e881201007387 */ /* 0x000fe40000100a00 */
[----:B------:R-:W3:Y:S05]  /*73330*/  LDL.LU.64 R6, [R1+0xb78] ;  /* 0x000b780001067983 */ /* 0x000eea0000300a00 */
[----:B------:R-:W-:Y:S01]  /*73340*/  STL.64 [R1+0xe70], R12 ;  /* 0x000e700c01007387 */ /* 0x000fe20000100a00 */
[----:B------:R-:W-:Y:S03]  /*73350*/  STL.64 [R1+0xe78], R14 ;  /* 0x000e780e01007387 */ /* 0x000fe60000100a00 */
[----:B---3--:R-:W-:Y:S01]  /*73360*/  STL.64 [R1+0x5f38], R6 ;  /* 0x005f380601007387 */ /* 0x008fe20000100a00 */
[----:B--2---:R1:W-:Y:S03]  /*73370*/  STL.64 [R1+0x5f30], R4 ;  /* 0x005f300401007387 */ /* 0x0043e60000100a00 */
[----:B-1----:R-:W2:Y:S01]  /*73380*/  LDL.LU.64 R4, [R1+0xba0] ;  /* 0x000ba00001047983 */ /* 0x002ea20000300a00 */
[----:B------:R-:W2:Y:S02]  /*73390*/  LDL.LU.64 R6, [R1+0xba8] ;  /* 0x000ba80001067983 */ /* 0x000ea40000300a00 */
[----:B------:R-:W3:Y:S02]  /*733a0*/  LDL.LU.64 R16, [R1+0xa90] ;  /* 0x000a900001107983 */ /* 0x000ee40000300a00 */
[----:B------:R-:W4:Y:S02]  /*733b0*/  LDL.LU.64 R18, [R1+0xa98] ;  /* 0x000a980001127983 */ /* 0x000f240000300a00 */
[----:B----4-:R-:W-:Y:S01]  /*733c0*/  STL.64 [R1+0x5ee0], R18 ;  /* 0x005ee01201007387 */ /* 0x010fe20000100a00 */
[----:B---3--:R1:W-:Y:S03]  /*733d0*/  STL.64 [R1+0x5ed8], R16 ;  /* 0x005ed81001007387 */ /* 0x0083e60000100a00 */
[----:B-1----:R-:W3:Y:S01]  /*733e0*/  LDL.LU.64 R16, [R1+0xab0] ;  /* 0x000ab00001107983 */ /* 0x002ee20000300a00 */
        /* <DEDUP_REMOVED lines=12> */
[----:B------:R-:W3:Y:S02]  /*734b0*/  LDL.LU.64 R12, [R1+0xa80] ;  /* 0x000a8000010c7983 */ /* 0x000ee40000300a00 */
[----:B------:R-:W3:Y:S01]  /*734c0*/  LDL.LU.64 R14, [R1+0xa88] ;  /* 0x000a8800010e7983 */ /* 0x000ee20000300a00 */
[----:B0-----:R-:W-:Y:S01]  /*734d0*/  STL [R1+0x5d98], R20 ;  /* 0x005d981401007387 */ /* 0x001fe20000100800 */
[----:B------:R0:W-:Y:S02]  /*734e0*/  STL [R1+0x5d94], R21 ;  /* 0x005d941501007387 */ /* 0x0001e40000100800 */
[----:B------:R-:W-:Y:S02]  /*734f0*/  STL [R1+0x5d90], R22 ;  /* 0x005d901601007387 */ /* 0x000fe40000100800 */
[----:B------:R1:W-:Y:S01]  /*73500*/  STL [R1+0x5d8c], R23 ;  /* 0x005d8c1701007387 */ /* 0x0003e20000100800 */
[----:B0-----:R-:W4:Y:S01]  /*73510*/  LDL.LU.64 R20, [R1+0xa60] ;  /* 0x000a600001147983 */ /* 0x001f220000300a00 */
[----:B-1----:R-:W4:Y:S02]  /*73520*/  LDL.LU.64 R22, [R1+0xa68] ;  /* 0x000a680001167983 */ /* 0x002f240000300a00 */
        /* <DEDUP_REMOVED lines=16> */
[----:B------:R-:W-:Y:S01]  /*73630*/  STL.64 [R1+0x5e98], R4 ;  /* 0x005e980401007387 */ /* 0x000fe20000100a00 */
[----:B------:R-:W2:Y:S02]  /*73640*/  LDL.LU.64 R18, [R1+0x5f10] ;  /* 0x005f100001127983 */ /* 0x000ea40000300a00 */
[----:B------:R-:W2:Y:S11]  /*73650*/  LDL.LU.64 R16, [R1+0x5f08] ;  /* 0x005f080001107983 */ /* 0x000eb60000300a00 */
[----:B------:R-:W-:Y:S08]  /*73660*/  @!UPT UIADD3 URZ, URZ, URZ, URZ ;  /* 0x0000003f3f3ff290 */ /* 0x000ff0000fffe03f */
        /* <DEDUP_REMOVED lines=9> */
[----:B0-----:R-:W2:Y:S01]  /*73700*/  LDL.LU.64 R8, [R1+0x5ee8] ;  /* 0x005ee80001087983 */ /* 0x001ea20000300a00 */
[----:B------:R-:W-:Y:S02]  /*73710*/  IMAD.MOV.U32 R4, RZ, RZ, R3 ;  /* 0x000000ffff047224 */ /* 0x000fe400078e0003 */
[----:B------:R-:W-:Y:S01]  /*73720*/  IMAD.MOV.U32 R5, RZ, RZ, R0 ;  /* 0x000000ffff057224 */ /* 0x000fe200078e0000 */
        /* <DEDUP_REMOVED lines=8> */
[----:B------:R-:W2:Y:S01]  /*737b0*/  LDL.LU.64 R8, [R1+0x5ed0] ;  /* 0x005ed00001087983 */ /* 0x000ea20000300a00 */
[C---:B---3--:R-:W-:Y:S08]  /*737c0*/  HMMA.16816.F32 R4, R24.reuse, R4, R12 ;  /* 0x000000041804723c */ /* 0x048ff0000000180c */
[C---:B--2---:R-:W-:Y:S01]  /*737d0*/  HMMA.16816.F32 R8, R24.reuse, R8, R16 ;  /* 0x000000081808723c */ /* 0x044fe20000001810 */
[----:B------:R-:W2:Y:S11]  /*737e0*/  LDL.LU.64 R16, [R1+0x5ec8] ;  /* 0x005ec80001107983 */ /* 0x000eb60000300a00 */
[----:B------:R-:W-:Y:S11]  /*737f0*/  @!UPT UIADD3 URZ, URZ, URZ, URZ ;  /* 0x0000003f3f3ff290 */ /* 0x000ff6000fffe03f */
[----:B------:R-:W-:Y:S01]  /*73800*/  STL.64 [R1+0xe10], R8 ;  /* 0x000e100801007387 */ /* 0x000fe20000100a00 */
[----:B------:R0:W-:Y:S03]  /*73810*/  STL.64 [R1+0xe18], R10 ;  /* 0x000e180a01007387 */ /* 0x0001e60000100a00 */
[----:B0-----:R-:W3:Y:S01]  /*73820*/  LDL.LU.64 R10, [R1+0x5ec0] ;  /* 0x005ec000010a7983 */ /* 0x001ee20000300a00 */
[----:B------:R-:W2:Y:S02]  /*73830*/  LDL.LU.64 R8, [R1+0x5eb8] ;  /* 0x005eb80001087983 */ /* 0x000ea40000300a00 */
[----:B------:R-:W2:Y:S02]  /*73840*/  LDL.LU.64 R14, [R1+0x5eb0] ;  /* 0x005eb000010e7983 */ /* 0x000ea40000300a00 */
[----:B------:R-:W4:Y:S01]  /*73850*/  LDL.LU.64 R12, [R1+0x5ea8] ;  /* 0x005ea800010c7983 */ /* 0x000f220000300a00 */
[----:B------:R0:W-:Y:S01]  /*73860*/  STL.64 [R1+0xdf0], R4 ;  /* 0x000df00401007387 */ /* 0x0001e20000100a00 */
[----:B------:R1:W-:Y:S03]  /*73870*/  STL.64 [R1+0xdf8], R6 ;  /* 0x000df80601007387 */ /* 0x0003e60000100a00 */
[----:B0-----:R-:W2:Y:S01]  /*73880*/  LDL.LU.64 R4, [R1+0xa00] ;  /* 0x000a000001047983 */ /* 0x001ea20000300a00 */
[----:B-1----:R-:W2:Y:S01]  /*73890*/  LDL.LU.64 R6, [R1+0xa08] ;  /* 0x000a080001067983 */ /* 0x002ea20000300a00 */
[----:B----4-:R-:W-:Y:S11]  /*738a0*/  HMMA.16816.F32 R20, R24, R12, R20 ;  /* 0x0000000c1814723c */ /* 0x010ff60000001814 */
[----:B------:R-:W-:Y:S11]  /*738b0*/  @!UPT UIADD3 URZ, URZ, URZ, URZ ;  /* 0x0000003f3f3ff290 */ /* 0x000ff6000fffe03f */
[----:B------:R-:W-:Y:S01]  /*738c0*/  @!UPT UIADD3 URZ, URZ, URZ, URZ ;  /* 0x0000003f3f3ff290 */ /* 0x000fe2000fffe03f */
[----:B------:R0:W-:Y:S01]  /*738d0*/  STL.64 [R1+0xde0], R20 ;  /* 0x000de01401007387 */ /* 0x0001e20000100a00 */
[----:B------:R1:W-:Y:S03]  /*738e0*/  STL.64 [R1+0xde8], R22 ;  /* 0x000de81601007387 */ /* 0x0003e60000100a00 */
[----:B0-----:R-:W4:Y:S01]  /*738f0*/  LDL.LU.64 R20, [R1+0x1680] ;  /* 0x0016800001147983 */ /* 0x001f220000300a00 */
[----:B-1----:R-:W2:Y:S03]  /*73900*/  LDL.LU.64 R22, [R1+0x1688] ;  /* 0x0016880001167983 */ /* 0x002ea60000300a00 */
[----:B--2---:R-:W-:Y:S01]  /*73910*/  STL.64 [R1+0x5e60], R22 ;  /* 0x005e601601007387 */ /* 0x004fe20000100a00 */
[----:B----4-:R0:W-:Y:S02]  /*73920*/  STL.64 [R1+0x5e58], R20 ;  /* 0x005e581401007387 */ /* 0x0101e40000100a00 */
[----:B0-----:R-:W-:-:S02]  /*73930*/  IMAD.MOV.U32 R20, RZ, RZ, R17 ;  /* 0x000000ffff147224 */ /* 0x001fc400078e0011 */
[----:B------:R-:W-:-:S05]  /*73940*/  IMAD.MOV.U32 R21, RZ, RZ, R16 ;  /* 0x000000ffff157224 */ /* 0x000fca00078e0010 */
[----:B------:R-:W-:Y:S01]  /*73950*/  STL.64 [R1+0x5e70], R20 ;  /* 0x005e701401007387 */ /* 0x000fe20000100a00 */
[----:B------:R-:W2:Y:S02]  /*73960*/  LDL.LU.64 R16, [R1+0x980] ;  /* 0x0009800001107983 */ /* 0x000ea40000300a00 */
[----:B------:R-:W2:Y:S02]  /*73970*/  LDL.LU.64 R18, [R1+0x988] ;  /* 0x0009880001127983 */ /* 0x000ea40000300a00 */
[----:B------:R-:W-:Y:S01]  /*73980*/  STL.64 [R1+0x5dd0], R14 ;  /* 0x005dd00e01007387 */ /* 0x000fe20000100a00 */
[----:B------:R0:W-:Y:S04]  /*73990*/  STL.64 [R1+0x5dc8], R12 ;  /* 0x005dc80c01007387 */ /* 0x0001e80000100a00 */
[----:B0-----:R-:W4:Y:S04]  /*739a0*/  LDL.64 R12, [R1+0x20] ;  /* 0x00002000010c7983 */ /* 0x001f280000100a00 */
[----:B----4-:R0:W-:Y:S04]  /*739b0*/  STL.64 [R1+0x5e40], R12 ;  /* 0x005e400c01007387 */ /* 0x0101e80000100a00 */
[----:B0-----:R-:W4:Y:S01]  /*739c0*/  LDL.LU.64 R12, [R1+0x1670] ;  /* 0x00167000010c7983 */ /* 0x001f220000300a00 */
[----:B------:R-:W2:Y:S03]  /*739d0*/  LDL.LU.64 R14, [R1+0x1678] ;  /* 0x00167800010e7983 */ /* 0x000ea60000300a00 */
[----:B--2---:R-:W-:Y:S01]  /*739e0*/  STL.64 [R1+0x5e50], R14 ;  /* 0x005e500e01007387 */ /* 0x004fe20000100a00 */
[----:B----4-:R0:W-:Y:S03]  /*739f0*/  STL.64 [R1+0x5e48], R12 ;  /* 0x005e480c01007387 */ /* 0x0101e60000100a00 */
[----:B0-----:R-:W2:Y:S01]  /*73a00*/  LDL.64 R12, [R1+0x40] ;  /* 0x00004000010c7983 */ /* 0x001ea20000100a00 */
[C---:B------:R-:W-:Y:S03]  /*73a10*/  HMMA.16816.F32 R4, R24.reuse, R8, R4 ;  /* 0x000000081804723c */ /* 0x040fe60000001804 */
[----:B--2---:R0:W-:Y:S04]  /*73a20*/  STL.64 [R1+0x5e68], R12 ;  /* 0x005e680c01007387 */ /* 0x0041e80000100a00 */
[----:B0-----:R-:W2:Y:S01]  /*73a30*/  LDL.LU.64 R12, [R1+0x1690] ;  /* 0x00169000010c7983 */ /* 0x001ea20000300a00 */
[----:B------:R-:W4:Y:S03]  /*73a40*/  LDL.LU.64 R14, [R1+0x1698] ;  /* 0x00169800010e7983 */ /* 0x000f260000300a00 */
[----:B----4-:R-:W-:Y:S01]  /*73a50*/  STL.64 [R1+0x5e80], R14 ;  /* 0x005e800e01007387 */ /* 0x010fe20000100a00 */
[----:B--2---:R0:W-:Y:S03]  /*73a60*/  STL.64 [R1+0x5e78], R12 ;  /* 0x005e780c01007387 */ /* 0x0041e60000100a00 */
[----:B0-----:R-:W2:Y:S01]  /*73a70*/  LDL.LU.64 R12, [R1+0x16a0] ;  /* 0x0016a000010c7983 */ /* 0x001ea20000300a00 */
[----:B------:R-:W2:Y:S07]  /*73a80*/  LDL.LU.64 R14, [R1+0x16a8] ;  /* 0x0016a800010e7983 */ /* 0x000eae0000300a00 */
[----:B------:R-:W-:Y:S02]  /*73a90*/  STL.64 [R1+0xee0], R4 ;  /* 0x000ee00401007387 */ /* 0x000fe40000100a00 */
[----:B------:R0:W-:Y:S02]  /*73aa0*/  STL.64 [R1+0xee8], R6 ;  /* 0x000ee80601007387 */ /* 0x0001e40000100a00 */
[----:B0-----:R-:W4:Y:S01]  /*73ab0*/  LDL.LU.64 R6, [R1+0x5ea0] ;  /* 0x005ea00001067983 */ /* 0x001f220000300a00 */
[----:B------:R-:W2:Y:S02]  /*73ac0*/  LDL.LU.64 R4, [R1+0x5e98] ;  /* 0x005e980001047983 */ /* 0x000ea40000300a00 */
[----:B--2---:R-:W-:Y:S01]  /*73ad0*/  HMMA.16816.F32 R24, R24, R4, R16 ;  /* 0x000000041818723c */ /* 0x004fe20000001810 */
[----:B------:R-:W2:Y:S01]  /*73ae0*/  LDL.LU.64 R18, [R1+0x5e90] ;  /* 0x005e900001127983 */ /* 0x000ea20000300a00 */
[----:B------:R-:W2:Y:S11]  /*73af0*/  LDL.LU.64 R16, [R1+0x5e88] ;  /* 0x005e880001107983 */ /* 0x000eb60000300a00 */
[----:B------:R-:W-:Y:S10]  /*73b00*/  @!UPT UIADD3 URZ, URZ, URZ, URZ ;  /* 0x0000003f3f3ff290 */ /* 0x000ff4000fffe03f */
[----:B------:R0:W-:Y:S01]  /*73b10*/  STL.64 [R1+0xdd0], R24 ;  /* 0x000dd01801007387 */ /* 0x0001e20000100a00 */
[----:B------:R-:W-:Y:S03]  /*73b20*/  STL.64 [R1+0xdd8], R26 ;  /* 0x000dd81a01007387 */ /* 0x000fe60000100a00 */
[----:B0-----:R-:W4:Y:S01]  /*73b30*/  LDL.64 R24, [R1+0x10] ;  /* 0x0000100001187983 */ /* 0x001f220000100a00 */
[----:B---3--:R-:W-:Y:S02]  /*73b40*/  IMAD.MOV.U32 R20, RZ, RZ, R11 ;  /* 0x000000ffff147224 */ /* 0x008fe400078e000b */
[----:B------:R-:W-:-:S07]  /*73b50*/  IMAD.MOV.U32 R21, RZ, RZ, R10 ;  /* 0x000000ffff157224 */ /* 0x000fce00078e000a */
[C---:B--2---:R-:W-:Y:S01]  /*73b60*/  HMMA.16816.F32 R20, R16.reuse, R20, R12 ;  /* 0x000000141014723c */ /* 0x044fe2000000180c */
[----:B----4-:R0:W-:Y:S04]  /*73b70*/  STL.64 [R1+0x5e38], R24 ;  /* 0x005e381801007387 */ /* 0x0101e80000100a00 */
[----:B0-----:R-:W2:Y:S01]  /*73b80*/  LDL.LU.64 R24, [R1+0x1660] ;  /* 0x0016600001187983 */ /* 0x001ea20000300a00 */
[----:B------:R-:W2:Y:S02]  /*73b90*/  LDL.LU.64 R26, [R1+0x1668] ;  /* 0x00166800011a7983 */ /* 0x000ea40000300a00 */
[----:B------:R-:W-:Y:S02]  /*73ba0*/  STL [R1+0x5db4], R4 ;  /* 0x005db40401007387 */ /* 0x000fe40000100800 */
[----:B------:R-:W-:Y:S01]  /*73bb0*/  STL [R1+0x5db0], R5 ;  /* 0x005db00501007387 */ /* 0x000fe20000100800 */
[----:B------:R-:W3:Y:S01]  /*73bc0*/  LDL.LU.64 R14, [R1+0x5e80] ;  /* 0x005e8000010e7983 */ /* 0x000ee20000300a00 */
[----:B------:R-:W3:Y:S11]  /*73bd0*/  LDL.LU.64 R12, [R1+0x5e78] ;  /* 0x005e7800010c7983 */ /* 0x000ef60000300a00 */
[----:B------:R0:W-:Y:S02]  /*73be0*/  STL.64 [R1+0xed0], R20 ;  /* 0x000ed01401007387 */ /* 0x0001e40000100a00 */
[----:B------:R3:W-:Y:S01]  /*73bf0*/  STL.64 [R1+0xed8], R22 ;  /* 0x000ed81601007387 */ /* 0x0007e20000100a00 */
[----:B0-----:R-:W3:Y:S02]  /*73c00*/  LDL.LU.64 R20, [R1+0x5e70] ;  /* 0x005e700001147983 */ /* 0x001ee40000300a00 */
[C---:B---3--:R-:W-:Y:S02]  /*73c10*/  HMMA.16816.F32 R20, R16.reuse, R20, R12 ;  /* 0x000000141014723c */ /* 0x048fe4000000180c */
[----:B------:R-:W3:Y:S11]  /*73c20*/  LDL.LU.64 R12, [R1+0x5e68] ;  /* 0x005e6800010c7983 */ /* 0x000ef60000300a00 */
[----:B------:R-:W-:Y:S10]  /*73c30*/  @!UPT UIADD3 URZ, URZ, URZ, URZ ;  /* 0x0000003f3f3ff290 */ /* 0x000ff4000fffe03f */
[----:B------:R-:W-:Y:S01]  /*73c40*/  STL.64 [R1+0xef0], R20 ;  /* 0x000ef01401007387 */ /* 0x000fe20000100a00 */
[----:B------:R0:W-:Y:S03]  /*73c50*/  STL.64 [R1+0xef8], R22 ;  /* 0x000ef81601007387 */ /* 0x0001e60000100a00 */
[----:B0-----:R-:W4:Y:S01]  /*73c60*/  LDL.LU.64 R22, [R1+0x5e60] ;  /* 0x005e600001167983 */ /* 0x001f220000300a00 */
[----:B------:R-:W4:Y:S02]  /*73c70*/  LDL.LU.64 R20, [R1+0x5e58] ;  /* 0x005e580001147983 */ /* 0x000f240000300a00 */
[----:B---3--:R-:W-:Y:S01]  /*73c80*/  IMAD.MOV.U32 R11, RZ, RZ, R13 ;  /* 0x000000ffff0b7224 */ /* 0x008fe200078e000d */
[C---:B----4-:R-:W-:Y:S11]  /*73c90*/  HMMA.16816.F32 R20, R16.reuse, R12, R20 ;  /* 0x0000000c1014723c */ /* 0x050ff60000001814 */
[----:B------:R-:W-:Y:S11]  /*73ca0*/  @!UPT UIADD3 URZ, URZ, URZ, URZ ;  /* 0x0000003f3f3ff290 */ /* 0x000ff6000fffe03f */
[----:B------:R-:W-:Y:S01]  /*73cb0*/  @!UPT UIADD3 URZ, URZ, URZ, URZ ;  /* 0x0000003f3f3ff290 */ /* 0x000fe2000fffe03f */
[----:B------:R-:W-:Y:S01]  /*73cc0*/  STL.64 [R1+0xf00], R20 ;  /* 0x000f001401007387 */ /* 0x000fe20000100a00 */
[----:B------:R0:W-:Y:S02]  /*73cd0*/  STL.64 [R1+0xf08], R22 ;  /* 0x000f081601007387 */ /* 0x0001e40000100a00 */
[----:B------:R-:W3:Y:S02]  /*73ce0*/  LDL.LU.64 R14, [R1+0x5e50] ;  /* 0x005e5000010e7983 */ /* 0x000ee40000300a00 */
[----:B0-----:R-:W-:Y:S02]  /*73cf0*/  IMAD.MOV.U32 R23, RZ, RZ, R12 ;  /* 0x000000ffff177224 */ /* 0x001fe400078e000c */
[----:B------:R-:W3:Y:S01]  /*73d00*/  LDL.LU.64 R12, [R1+0x5e48] ;  /* 0x005e4800010c7983 */ /* 0x000ee20000300a00 */
[----:B------:R-:W-:Y:S02]  /*73d10*/  STL [R1+0x5d9c], R11 ;  /* 0x005d9c0b01007387 */ /* 0x000fe40000100800 */
[----:B------:R0:W-:Y:S02]  /*73d20*/  STL.64 [R1+0x5e30], R8 ;  /* 0x005e300801007387 */ /* 0x0001e40000100a00 */
[----:B0-----:R-:W3:Y:S02]  /*73d30*/  LDL.64 R8, [R1+0x30] ;  /* 0x0000300001087983 */ /* 0x001ee40000100a00 */
        /* <DEDUP_REMOVED lines=9> */
[----:B------:R-:W3:Y:S01]  /*73dd0*/  LDL.LU.64 R10, [R1+0x1638] ;  /* 0x00163800010a7983 */ /* 0x000ee20000300a00 */
[----:B--2---:R-:W-:Y:S01]  /*73de0*/  HMMA.16816.F32 R24, R16, R12, R24 ;  /* 0x0000000c1018723c */ /* 0x004fe20000001818 */
[----:B------:R-:W-:-:S02]  /*73df0*/  IMAD.MOV.U32 R29, RZ, RZ, R12 ;  /* 0x000000ffff1d7224 */ /* 0x000fc400078e000c */
[----:B------:R-:W-:Y:S11]  /*73e00*/  IMAD.MOV.U32 R28, RZ, RZ, R13 ;  /* 0x000000ffff1c7224 */ /* 0x000ff600078e000d */
[----:B------:R-:W-:Y:S09]  /*73e10*/  @!UPT UIADD3 URZ, URZ, URZ, URZ ;  /* 0x0000003f3f3ff290 */ /* 0x000ff2000fffe03f */
[----:B------:R0:W-:Y:S01]  /*73e20*/  STL.64 [R1+0xf20], R24 ;  /* 0x000f201801007387 */ /* 0x0001e20000100a00 */
[----:B------:R-:W-:Y:S03]  /*73e30*/  STL.64 [R1+0xf28], R26 ;  /* 0x000f281a01007387 */ /* 0x000fe60000100a00 */
[----:B0-----:R-:W3:Y:S01]  /*73e40*/  LDL.LU.64 R24, [R1+0x5e38] ;  /* 0x005e380001187983 */ /* 0x001ee20000300a00 */
[----:B------:R-:W2:Y:S03]  /*73e50*/  LDL.64 R12, [R1+0x70] ;  /* 0x00007000010c7983 */ /* 0x000ea60000100a00 */
[----:B--2---:R0:W-:Y:S04]  /*73e60*/  STL.64 [R1+0x5de0], R12 ;  /* 0x005de00c01007387 */ /* 0x0041e80000100a00 */
[----:B0-----:R-:W2:Y:S01]  /*73e70*/  LDL.64 R12, [R1+0x80] ;  /* 0x00008000010c7983 */ /* 0x001ea20000100a00 */
[----:B---3--:R-:W-:Y:S03]  /*73e80*/  HMMA.16816.F32 R8, R16, R24, R8 ;  /* 0x000000181008723c */ /* 0x008fe60000001808 */
[----:B--2---:R0:W-:Y:S04]  /*73e90*/  STL.64 [R1+0x5df8], R12 ;  /* 0x005df80c01007387 */ /* 0x0041e80000100a00 */
[----:B0-----:R-:W2:Y:S01]  /*73ea0*/  LDL.64 R12, [R1+0xb0] ;  /* 0x0000b000010c7983 */ /* 0x001ea20000100a00 */
[----:B------:R-:W-:-:S03]  /*73eb0*/  IMAD.MOV.U32 R20, RZ, RZ, R25 ;  /* 0x000000ffff147224 */ /* 0x000fc600078e0019 */
[----:B--2---:R0:W-:Y:S01]  /*73ec0*/  STL.64 [R1+0x5e10], R12 ;  /* 0x005e100c01007387 */ /* 0x0041e20000100a00 */
[----:B------:R-:W2:Y:S02]  /*73ed0*/  LDL.LU.64 R4, [R1+0x1650] ;  /* 0x0016500001047983 */ /* 0x000ea40000300a00 */
[----:B0-----:R-:W-:Y:S02]  /*73ee0*/  IMAD.MOV.U32 R12, RZ, RZ, R7 ;  /* 0x000000ffff0c7224 */ /* 0x001fe400078e0007 */
[----:B------:R-:W-:Y:S02]  /*73ef0*/  IMAD.MOV.U32 R13, RZ, RZ, R6 ;  /* 0x000000ffff0d7224 */ /* 0x000fe400078e0006 */
[----:B------:R-:W2:Y:S03]  /*73f00*/  LDL.LU.64 R6, [R1+0x1658] ;  /* 0x0016580001067983 */ /* 0x000ea60000300a00 */
[----:B------:R0:W-:Y:S02]  /*73f10*/  STL.64 [R1+0x5e28], R12 ;  /* 0x005e280c01007387 */ /* 0x0001e40000100a00 */
[----:B0-----:R-:W2:Y:S01]  /*73f20*/  LDL.64 R12, [R1] ;  /* 0x00000000010c7983 */ /* 0x001ea20000100a00 */
[----:B------:R0:W-:Y:S02]  /*73f30*/  STL.64 [R1+0xf30], R8 ;  /* 0x000f300801007387 */ /* 0x0001e40000100a00 */
[----:B------:R1:W-:Y:S01]  /*73f40*/  STL.64 [R1+0xf38], R10 ;  /* 0x000f380a01007387 */ /* 0x0003e20000100a00 */
[----:B0-----:R-:W3:Y:S01]  /*73f50*/  LDL.LU.64 R8, [R1+0x5e30] ;  /* 0x005e300001087983 */ /* 0x001ee20000300a00 */
[----:B-1----:R-:W-:-:S02]  /*73f60*/  IMAD.MOV.U32 R11, RZ, RZ, R24 ;  /* 0x000000ffff0b7224 */ /* 0x002fc400078e0018 */
[----:B------:R-:W0:Y:S03]  /*73f70*/  LDSM.16.MT88.4 R24, [R2+0x20100] ;  /* 0x020100000218783b */ /* 0x000e260000004200 */
[----:B------:R-:W-:Y:S01]  /*73f80*/  STL [R1+0x5e20], R11 ;  /* 0x005e200b01007387 */ /* 0x000fe20000100800 */
[----:B--2---:R-:W-:Y:S03]  /*73f90*/  HMMA.16816.F32 R4, R16, R12, R4 ;  /* 0x0000000c1004723c */ /* 0x004fe60000001804 */
[----:B---3--:R1:W-:Y:S04]  /*73fa0*/  STL.64 [R1+0x5e18], R8 ;  /* 0x005e180801007387 */ /* 0x0083e80000100a00 */
[----:B-1----:R-:W2:Y:S01]  /*73fb0*/  LDL.LU.64 R8, [R1+0x1640] ;  /* 0x0016400001087983 */ /* 0x002ea20000300a00 */
[----:B------:R-:W2:Y:S02]  /*73fc0*/  LDL.LU.64 R10, [R1+0x1648] ;  /* 0x00164800010a7983 */ /* 0x000ea40000300a00 */
[----:B------:R-:W-:Y:S02]  /*73fd0*/  STL.64 [R1+0x5da8], R22 ;  /* 0x005da81601007387 */ /* 0x000fe40000100a00 */
[----:B------:R1:W-:Y:S02]  /*73fe0*/  STL.64 [R1+0x5da0], R20 ;  /* 0x005da01401007387 */ /* 0x0003e40000100a00 */
[----:B-1----:R-:W3:Y:S01]  /*73ff0*/  LDL.64 R20, [R1+0xa0] ;  /* 0x0000a00001147983 */ /* 0x002ee20000100a00 */
[----:B0-----:R-:W-:Y:S02]  /*74000*/  STL.64 [R1+0x5cb8], R26 ;  /* 0x005cb81a01007387 */ /* 0x001fe40000100a00 */
[----:B------:R-:W-:Y:S06]  /*74010*/  STL.64 [R1+0x5cb0], R24 ;  /* 0x005cb01801007387 */ /* 0x000fec0000100a00 */
[----:B------:R-:W-:Y:S01]  /*74020*/  STL.64 [R1+0xf40], R4 ;  /* 0x000f400401007387 */ /* 0x000fe20000100a00 */
[----:B------:R0:W-:Y:S02]  /*74030*/  STL.64 [R1+0xf48], R6 ;  /* 0x000f480601007387 */ /* 0x0001e40000100a00 */
[----:B0-----:R-:W-:-:S02]  /*74040*/  IMAD.MOV.U32 R7, RZ, RZ, R12 ;  /* 0x000000ffff077224 */ /* 0x001fc400078e000c */
[----:B------:R-:W-:Y:S02]  /*74050*/  IMAD.MOV.U32 R6, RZ, RZ, R13 ;  /* 0x000000ffff067224 */ /* 0x000fe400078e000d */
[----:B------:R-:W2:Y:S03]  /*74060*/  LDL.LU.64 R12, [R1+0x5e28] ;  /* 0x005e2800010c7983 */ /* 0x000ea60000300a00 */
[----:B------:R0:W-:Y:S02]  /*74070*/  STL.64 [R1+0x5dd8], R6 ;  /* 0x005dd80601007387 */ /* 0x0001e40000100a00 */
[----:B------:R-:W4:Y:S01]  /*74080*/  LDL.LU.64 R4, [R1+0x15e0] ;  /* 0x0015e00001047983 */ /* 0x000f220000300a00 */
[----:B0-----:R-:W4:Y:S01]  /*74090*/  LDL.LU.64 R6, [R1+0x15e8] ;  /* 0x0015e80001067983 */ /* 0x001f220000300a00 */
[C---:B--2---:R-:W-:Y:S03]  /*740a0*/  HMMA.16816.F32 R12, R16.reuse, R12, R8 ;  /* 0x0000000c100c723c */ /* 0x044fe60000001808 */
[----:B------:R-:W2:Y:S01]  /*740b0*/  LDL.LU R11, [R1+0x5e20] ;  /* 0x005e2000010b7983 */ /* 0x000ea20000300800 */
[----:B------:R-:W2:Y:S11]  /*740c0*/  LDL.LU.64 R8, [R1+0x5e18] ;  /* 0x005e180001087983 */ /* 0x000eb60000300a00 */
[----:B------:R-:W-:Y:S08]  /*740d0*/  @!UPT UIADD3 URZ, URZ, URZ, URZ ;  /* 0x0000003f3f3ff290 */ /* 0x000ff0000fffe03f */
[----:B------:R0:W-:Y:S01]  /*740e0*/  STL.64 [R1+0xf50], R12 ;  /* 0x000f500c01007387 */ /* 0x0001e20000100a00 */
[----:B------:R-:W-:Y:S03]  /*740f0*/  STL.64 [R1+0xf58], R14 ;  /* 0x000f580e01007387 */ /* 0x000fe60000100a00 */
[----:B0-----:R-:W4:Y:S01]  /*74100*/  LDL.LU.64 R12, [R1+0x5e10] ;  /* 0x005e1000010c7983 */ /* 0x001f220000300a00 */
[----:B------:R-:W-:Y:S02]  /*74110*/  IMAD.MOV.U32 R24, RZ, RZ, R3 ;  /* 0x000000ffff187224 */ /* 0x000fe400078e0003 */
[----:B------:R-:W-:Y:S01]  /*74120*/  IMAD.MOV.U32 R25, RZ, RZ, R0 ;  /* 0x000000ffff197224 */ /* 0x000fe200078e0000 */
[C---:B----4-:R-:W-:Y:S01]  /*74130*/  HMMA.16816.F32 R4, R16.reuse, R12, R4 ;  /* 0x0000000c1004723c */ /* 0x050fe20000001804 */
[----:B------:R-:W-:Y:S02]  /*74140*/  IMAD.MOV.U32 R26, RZ, RZ, R12 ;  /* 0x000000ffff1a7224 */ /* 0x000fe400078e000c */
[----:B------:R-:W-:Y:S11]  /*74150*/  IMAD.MOV.U32 R10, RZ, RZ, R13 ;  /* 0x000000ffff0a7224 */ /* 0x000ff600078e000d */
[----:B------:R-:W-:Y:S09]  /*74160*/  @!UPT UIADD3 URZ, URZ, URZ, URZ ;  /* 0x0000003f3f3ff290 */ /* 0x000ff2000fffe03f */
[----:B------:R-:W-:Y:S01]  /*74170*/  STL.64 [R1+0xf60], R4 ;  /* 0x000f600401007387 */ /* 0x000fe20000100a00 */
[----:B------:R-:W-:Y:S02]  /*74180*/  STL.64 [R1+0xf68], R6 ;  /* 0x000f680601007387 */ /* 0x000fe40000100a00 */
[----:B------:R-:W-:Y:S02]  /*74190*/  STL [R1+0x5e08], R26 ;  /* 0x005e081a01007387 */ /* 0x000fe40000100800 */
[----:B------:R0:W-:Y:S02]  /*741a0*/  STL.64 [R1+0x5e00], R24 ;  /* 0x005e001801007387 */ /* 0x0001e40000100a00 */
[----:B0-----:R-:W3:Y:S01]  /*741b0*/  LDL.LU.64 R24, [R1+0x15d0] ;  /* 0x0015d00001187983 */ /* 0x001ee20000300a00 */
[----:B------:R-:W3:Y:S02]  /*741c0*/  LDL.LU.64 R26, [R1+0x15d8] ;  /* 0x0015d800011a7983 */ /* 0x000ee40000300a00 */
[----:B------:R-:W4:Y:S02]  /*741d0*/  LDL.LU.64 R12, [R1+0x15c0] ;  /* 0x0015c000010c7983 */ /* 0x000f240000300a00 */
[----:B------:R-:W4:Y:S01]  /*741e0*/  LDL.LU.64 R14, [R1+0x15c8] ;  /* 0x0015c800010e7983 */ /* 0x000f220000300a00 */
[----:B------:R-:W2:Y:S01]  /*741f0*/  LDL.LU.64 R4, [R1+0x15a0] ;  /* 0x0015a00001047983 */ /* 0x000ea20000300a00 */
[----:B------:R-:W2:Y:S01]  /*74200*/  LDL.LU.64 R6, [R1+0x15a8] ;  /* 0x0015a80001067983 */ /* 0x000ea20000300a00 */
[----:B---3--:R-:W-:Y:S02]  /*74210*/  HMMA.16816.F32 R24, R16, R20, R24 ;  /* 0x000000141018723c */ /* 0x008fe40000001818 */
[----:B--2---:R-:W-:Y:S01]  /*74220*/  STL.64 [R1+0x5df0], R6 ;  /* 0x005df00601007387 */ /* 0x004fe20000100a00 */
[----:B------:R0:W-:Y:S03]  /*74230*/  STL.64 [R1+0x5de8], R4 ;  /* 0x005de80401007387 */ /* 0x0001e60000100a00 */
[----:B0-----:R-:W2:Y:S01]  /*74240*/  LDL.LU.64 R4, [R1+0x15b0] ;  /* 0x0015b00001047983 */ /* 0x001ea20000300a00 */
[----:B------:R-:W2:Y:S02]  /*74250*/  LDL.LU.64 R6, [R1+0x15b8] ;  /* 0x0015b80001067983 */ /* 0x000ea40000300a00 */
[----:B------:R-:W-:Y:S02]  /*74260*/  STL.64 [R1+0x5dc0], R10 ;  /* 0x005dc00a01007387 */ /* 0x000fe40000100a00 */
[----:B------:R0:W-:Y:S02]  /*74270*/  STL.64 [R1+0x5db8], R8 ;  /* 0x005db80801007387 */ /* 0x0001e40000100a00 */
[----:B0-----:R-:W3:Y:S01]  /*74280*/  LDL.LU.64 R8, [R1+0x1590] ;  /* 0x0015900001087983 */ /* 0x001ee20000300a00 */
[----:B------:R-:W3:Y:S09]  /*74290*/  LDL.LU.64 R10, [R1+0x1598] ;  /* 0x00159800010a7983 */ /* 0x000ef20000300a00 */
[----:B------:R-:W-:Y:S02]  /*742a0*/  STL.64 [R1+0xf80], R24 ;  /* 0x000f801801007387 */ /* 0x000fe40000100a00 */
[----:B------:R0:W-:Y:S02]  /*742b0*/  STL.64 [R1+0xf88], R26 ;  /* 0x000f881a01007387 */ /* 0x0001e40000100a00 */
[----:B0-----:R-:W2:Y:S01]  /*742c0*/  LDL.LU R26, [R1+0x5e08] ;  /* 0x005e0800011a7983 */ /* 0x001ea20000300800 */
[----:B------:R-:W4:Y:S02]  /*742d0*/  LDL.LU.64 R24, [R1+0x5e00] ;  /* 0x005e000001187983 */ /* 0x000f240000300a00 */
[----:B------:R-:W-:-:S02]  /*742e0*/  IMAD.MOV.U32 R27, RZ, RZ, R20 ;  /* 0x000000ffff1b7224 */ /* 0x000fc400078e0014 */
[----:B------:R-:W-:Y:S02]  /*742f0*/  IMAD.MOV.U32 R3, RZ, RZ, R21 ;  /* 0x000000ffff037224 */ /* 0x000fe400078e0015 */
[----:B------:R-:W2:Y:S01]  /*74300*/  LDL.LU.64 R20, [R1+0x1580] ;  /* 0x0015800001147983 */ /* 0x000ea20000300a00 */
[----:B------:R-:W2:Y:S02]  /*74310*/  LDL.LU.64 R22, [R1+0x1588] ;  /* 0x0015880001167983 */ /* 0x000ea40000300a00 */
[----:B------:R-:W2:Y:S01]  /*74320*/  LDL R0, [R1+0xe00] ;  /* 0x000e000001007983 */ /* 0x000ea20000100800 */
[C---:B----4-:R-:W-:Y:S11]  /*74330*/  HMMA.16816.F32 R12, R16.reuse, R24, R12 ;  /* 0x00000018100c723c */ /* 0x050ff6000000180c */
[----:B------:R-:W-:Y:S11]  /*74340*/  @!UPT UIADD3 URZ, URZ, URZ, URZ ;  /* 0x0000003f3f3ff290 */ /* 0x000ff6000fffe03f */
[----:B------:R-:W-:Y:S01]  /*74350*/  @!UPT UIADD3 URZ, URZ, URZ, URZ ;  /* 0x0000003f3f3ff290 */ /* 0x000fe2000fffe03f */
[----:B------:R0:W-:Y:S01]  /*74360*/  STL.64 [R1+0xf90], R12 ;  /* 0x000f900c01007387 */ /* 0x0001e20000100a00 */
[----:B------:R-:W-:Y:S03]  /*74370*/  STL.64 [R1+0xf98], R14 ;  /* 0x000f980e01007387 */ /* 0x000fe60000100a00 */
[----:B0-----:R-:W2:Y:S01]  /*74380*/  LDL.LU.64 R12, [R1+0x5df8] ;  /* 0x005df800010c7983 */ /* 0x001ea20000300a00 */
[----:B------:R0:W-:Y:S01]  /*74390*/  STL.64 [R1+0x5d08], R24 ;  /* 0x005d081801007387 */ /* 0x0001e20000100a00 */
[C---:B--2---:R-:W-:Y:S01]  /*743a0*/  HMMA.16816.F32 R4, R16.reuse, R12, R4 ;  /* 0x0000000c1004723c */ /* 0x044fe20000001804 */
[----:B0-----:R-:W-:Y:S02]  /*743b0*/  IMAD.MOV.U32 R25, RZ, RZ, R12 ;  /* 0x000000ffff197224 */ /* 0x001fe400078e000c */
[----:B------:R-:W-:Y:S11]  /*743c0*/  IMAD.MOV.U32 R24, RZ, RZ, R13 ;  /* 0x000000ffff187224 */ /* 0x000ff600078e000d */
[----:B------:R-:W-:Y:S09]  /*743d0*/  @!UPT UIADD3 URZ, URZ, URZ, URZ ;  /* 0x0000003f3f3ff290 */ /* 0x000ff2000fffe03f */
[----:B------:R-:W-:Y:S01]  /*743e0*/  STL.64 [R1+0xfb0], R4 ;  /* 0x000fb00401007387 */ /* 0x000fe20000100a00 */
[----:B------:R0:W-:Y:S03]  /*743f0*/  STL.64 [R1+0xfb8], R6 ;  /* 0x000fb80601007387 */ /* 0x0001e60000100a00 */
[----:B0-----:R-:W2:Y:S01]  /*74400*/  LDL.LU.64 R6, [R1+0x5df0] ;  /* 0x005df00001067983 */ /* 0x001ea20000300a00 */
[----:B------:R-:W2:Y:S02]  /*74410*/  LDL.LU.64 R4, [R1+0x5de8] ;  /* 0x005de80001047983 */ /* 0x000ea40000300a00 */
[----:B------:R-:W2:Y:S02]  /*74420*/  LDL.LU.64 R12, [R1+0x5de0] ;  /* 0x005de000010c7983 */ /* 0x000ea40000300a00 */
[C---:B--2---:R-:W-:Y:S11]  /*74430*/  HMMA.16816.F32 R4, R16.reuse, R12, R4 ;  /* 0x0000000c1004723c */ /* 0x044ff60000001804 */
[----:B------:R-:W-:Y:S11]  /*74440*/  @!UPT UIADD3 URZ, URZ, URZ, URZ ;  /* 0x0000003f3f3ff290 */ /* 0x000ff6000fffe03f */
[----:B------:R-:W-:Y:S01]  /*74450*/  @!UPT UIADD3 URZ, URZ, URZ, URZ ;  /* 0x0000003f3f3ff290 */ /* 0x000fe2000fffe03f */
[----:B------:R0:W-:Y:S01]  /*74460*/  STL.64 [R1+0xfd0], R4 ;  /* 0x000fd00401007387 */ /* 0x0001e20000100a00 */
[----:B------:R1:W-:Y:S02]  /*74470*/  STL.64 [R1+0xfd8], R6 ;  /* 0x000fd80601007387 */ /* 0x0003e40000100a00 */
[----:B0-----:R-:W-:Y:S01]  /*74480*/  IMAD.MOV.U32 R4, RZ, RZ, R12 ;  /* 0x000000ffff047224 */ /* 0x001fe200078e000c */
[----:B-1----:R-:W2:Y:S01]  /*74490*/  LDL.LU.64 R6, [R1+0x5dd8] ;  /* 0x005dd80001067983 */ /* 0x002ea20000300a00 */
[----:B------:R-:W-:Y:S02]  /*744a0*/  IMAD.MOV.U32 R5, RZ, RZ, R13 ;  /* 0x000000ffff057224 */ /* 0x000fe400078e000d */
[----:B------:R-:W4:Y:S02]  /*744b0*/  LDL.LU.64 R14, [R1+0x5dd0] ;  /* 0x005dd000010e7983 */ /* 0x000f240000300a00 */
[----:B------:R-:W3:Y:S02]  /*744c0*/  LDL.LU.64 R12, [R1+0x5dc8] ;  /* 0x005dc800010c7983 */ /* 0x000ee40000300a00 */
[----:B---3--:R-:W-:Y:S11]  /*744d0*/  HMMA.16816.F32 R8, R16, R12, R8 ;  /* 0x0000000c1008723c */ /* 0x008ff60000001808 */
[----:B------:R-:W-:Y:S11]  /*744e0*/  @!UPT UIADD3 URZ, URZ, URZ, URZ ;  /* 0x0000003f3f3ff290 */ /* 0x000ff6000fffe03f */
[----:B------:R-:W-:Y:S01]  /*744f0*/  @!UPT UIADD3 URZ, URZ, URZ, URZ ;  /* 0x0000003f3f3ff290 */ /* 0x000fe2000fffe03f */
[----:B------:R-:W-:Y:S01]  /*74500*/  STL.64 [R1+0xff0], R8 ;  /* 0x000ff00801007387 */ /* 0x000fe20000100a00 */
[----:B------:R0:W-:Y:S03]  /*74510*/  STL.64 [R1+0xff8], R10 ;  /* 0x000ff80a01007387 */ /* 0x0001e60000100a00 */
[----:B0-----:R-:W3:Y:S01]  /*74520*/  LDL.LU.64 R10, [R1+0x5dc0] ;  /* 0x005dc000010a7983 */ /* 0x001ee20000300a00 */
[----:B------:R-:W2:Y:S02]  /*74530*/  LDL.LU.64 R8, [R1+0x5db8] ;  /* 0x005db80001087983 */ /* 0x000ea40000300a00 */
[----:B----4-:R-:W-:Y:S02]  /*74540*/  STL.64 [R1+0x5cd0], R14 ;  /* 0x005cd00e01007387 */ /* 0x010fe40000100a00 */
[----:B------:R0:W-:Y:S02]  /*74550*/  STL.64 [R1+0x5cc8], R12 ;  /* 0x005cc80c01007387 */ /* 0x0001e40000100a00 */
[----:B0-----:R-:W-:-:S02]  /*74560*/  IMAD.MOV.U32 R12, RZ, RZ, R4 ;  /* 0x000000ffff0c7224 */ /* 0x001fc400078e0004 */
[----:B------:R-:W-:Y:S01]  /*74570*/  IMAD.MOV.U32 R13, RZ, RZ, R5 ;  /* 0x000000ffff0d7224 */ /* 0x000fe200078e0005 */
[----:B------:R-:W4:Y:S01]  /*74580*/  LDL.LU R4, [R1+0x5db4] ;  /* 0x005db40001047983 */ /* 0x000f220000300800 */
[----:B------:R-:W4:Y:S03]  /*74590*/  LDL.LU R5, [R1+0x5db0] ;  /* 0x005db00001057983 */ /* 0x000f260000300800 */
[----:B------:R0:W-:Y:S04]  /*745a0*/  STL.64 [R1+0x5ce8], R12 ;  /* 0x005ce80c01007387 */ /* 0x0001e80000100a00 */
[----:B0-----:R-:W4:Y:S01]  /*745b0*/  LDL.LU.64 R12, [R1+0x1570] ;  /* 0x00157000010c7983 */ /* 0x001f220000300a00 */
[----:B------:R-:W4:Y:S01]  /*745c0*/  LDL.LU.64 R14, [R1+0x1578] ;  /* 0x00157800010e7983 */ /* 0x000f220000300a00 */
[C---:B--2---:R-:W-:Y:S11]  /*745d0*/  HMMA.16816.F32 R20, R16.reuse, R8, R20 ;  /* 0x000000081014723c */ /* 0x044ff60000001814 */
[----:B------:R-:W-:Y:S11]  /*745e0*/  @!UPT UIADD3 URZ, URZ, URZ, URZ ;  /* 0x0000003f3f3ff290 */ /* 0x000ff6000fffe03f */
[----:B------:R-:W-:Y:S01]  /*745f0*/  @!UPT UIADD3 URZ, URZ, URZ, URZ ;  /* 0x0000003f3f3ff290 */ /* 0x000fe2000fffe03f */
[----:B------:R-:W-:Y:S01]  /*74600*/  STL.64 [R1+0x1020], R20 ;  /* 0x0010201401007387 */ /* 0x000fe20000100a00 */
[----:B------:R0:W-:Y:S03]  /*74610*/  STL.64 [R1+0x1028], R22 ;  /* 0x0010281601007387 */ /* 0x0001e60000100a00 */
[----:B0-----:R-:W2:Y:S01]  /*74620*/  LDL.LU.64 R22, [R1+0x5da8] ;  /* 0x005da80001167983 */ /* 0x001ea20000300a00 */
[----:B------:R-:W2:Y:S02]  /*74630*/  LDL.LU.64 R20, [R1+0x5da0] ;  /* 0x005da00001147983 */ /* 0x000ea40000300a00 */
[----:B---3--:R-:W-:Y:S01]  /*74640*/  STL [R1+0x5d88], R10 ;  /* 0x005d880a01007387 */ /* 0x008fe20000100800 */
[----:B----4-:R-:W-:Y:S01]  /*74650*/  HMMA.16816.F32 R12, R16, R4, R12 ;  /* 0x00000004100c723c */ /* 0x010fe2000000180c */
[----:B------:R-:W-:Y:S06]  /*74660*/  STL.64 [R1+0x5d80], R8 ;  /* 0x005d800801007387 */ /* 0x000fec0000100a00 */
[----:B------:R-:W-:-:S02]  /*74670*/  IMAD.MOV.U32 R16, RZ, RZ, R11 ;  /* 0x000000ffff107224 */ /* 0x000fc400078e000b */
[----:B------:R-:W3:Y:S11]  /*74680*/  LDL.LU R11, [R1+0x5d9c] ;  /* 0x005d9c00010b7983 */ /* 0x000ef60000300800 */
[----:B------:R-:W-:Y:S03]  /*74690*/  @!UPT UIADD3 URZ, URZ, URZ, URZ ;  /* 0x0000003f3f3ff290 */ /* 0x000fe6000fffe03f */
[----:B------:R0:W-:Y:S01]  /*746a0*/  STL.64 [R1+0x1010], R12 ;  /* 0x0010100c01007387 */ /* 0x0001e20000100a00 */
[----:B------:R-:W-:Y:S02]  /*746b0*/  STL.64 [R1+0x1018], R14 ;  /* 0x0010180e01007387 */ /* 0x000fe40000100a00 */
[----:B0-----:R-:W-:Y:S02]  /*746c0*/  IMAD.MOV.U32 R12, RZ, RZ, R25 ;  /* 0x000000ffff0c7224 */ /* 0x001fe400078e0019 */
[----:B------:R-:W-:Y:S02]  /*746d0*/  IMAD.MOV.U32 R13, RZ, RZ, R24 ;  /* 0x000000ffff0d7224 */ /* 0x000fe400078e0018 */
[----:B--2---:R-:W-:Y:S02]  /*746e0*/  IMAD.MOV.U32 R17, RZ, RZ, R20 ;  /* 0x000000ffff117224 */ /* 0x004fe400078e0014 */
[----:B------:R-:W2:Y:S03]  /*746f0*/  LDL.LU R20, [R1+0x5d98] ;  /* 0x005d980001147983 */ /* 0x000ea60000300800 */
[----:B------:R0:W-:Y:S02]  /*74700*/  STL.64 [R1+0x5d58], R16 ;  /* 0x005d581001007387 */ /* 0x0001e40000100a00 */
[----:B0-----:R-:W-:-:S02]  /*74710*/  IMAD.MOV.U32 R16, RZ, RZ, R21 ;  /* 0x000000ffff107224 */ /* 0x001fc400078e0015 */
[----:B------:R-:W-:Y:S01]  /*74720*/  IMAD.MOV.U32 R17, RZ, RZ, R22 ;  /* 0x000000ffff117224 */ /* 0x000fe200078e0016 */
[----:B------:R-:W2:Y:S01]  /*74730*/  LDL.LU R21, [R1+0x5d94] ;  /* 0x005d940001157983 */ /* 0x000ea20000300800 */
[----:B------:R-:W2:Y:S03]  /*74740*/  LDL.LU R22, [R1+0x5d90] ;  /* 0x005d900001167983 */ /* 0x000ea60000300800 */
[----:B------:R0:W-:Y:S02]  /*74750*/  STL.64 [R1+0x5d70], R16 ;  /* 0x005d701001007387 */ /* 0x0001e40000100a00 */
[----:B0-----:R-:W-:Y:S02]  /*74760*/  IMAD.MOV.U32 R16, RZ, RZ, R23 ;  /* 0x000000ffff107224 */ /* 0x001fe400078e0017 */
[----:B---3--:R-:W-:Y:S01]  /*74770*/  IMAD.MOV.U32 R17, RZ, RZ, R11 ;  /* 0x000000ffff117224 */ /* 0x008fe200078e000b */
[----:B------:R-:W2:Y:S01]  /*74780*/  LDL.LU R23, [R1+0x5d8c] ;  /* 0x005d8c0001177983 */ /* 0x000ea20000300800 */
[----:B------:R-:W3:Y:S02]  /*74790*/  LDL.LU.64 R8, [R1+0x1550] ;  /* 0x0015500001087983 */ /* 0x000ee40000300a00 */
[----:B------:R-:W3:Y:S02]  /*747a0*/  LDL.LU.64 R10, [R1+0x1558] ;  /* 0x00155800010a7983 */ /* 0x000ee40000300a00 */
[----:B------:R0:W-:Y:S02]  /*747b0*/  STL.64 [R1+0x5d00], R12 ;  /* 0x005d000c01007387 */ /* 0x0001e40000100a00 */
[----:B0-----:R-:W2:Y:S04]  /*747c0*/  LDL R12, [R1+0x60] ;  /* 0x00006000010c7983 */ /* 0x001ea80000100800 */
[----:B------:R-:W2:Y:S01]  /*747d0*/  LDL R13, [R1+0x64] ;  /* 0x00006400010d7983 */ /* 0x000ea20000100800 */
[----:B------:R0:W-:Y:S02]  /*747e0*/  STL.64 [R1+0x5cc0], R4 ;  /* 0x005cc00401007387 */ /* 0x0001e40000100a00 */
[----:B------:R1:W-:Y:S01]  /*747f0*/  STL.64 [R1+0x5d78], R6 ;  /* 0x005d780601007387 */ /* 0x0003e20000100a00 */
[----:B0-----:R-:W2:Y:S01]  /*74800*/  LDL.LU.64 R4, [R1+0x1560] ;  /* 0x0015600001047983 */ /* 0x001ea20000300a00 */
[----:B-1----:R-:W2:Y:S02]  /*74810*/  LDL.LU.64 R6, [R1+0x1568] ;  /* 0x0015680001067983 */ /* 0x002ea40000300a00 */
[----:B--2---:R-:W-:Y:S01]  /*74820*/  HMMA.16816.F32 R12, R20, R12, R4 ;  /* 0x0000000c140c723c */ /* 0x004fe20000001804 */
[----:B------:R-:W2:Y:S01]  /*74830*/  LDL.LU.64 R4, [R1+0x1540] ;  /* 0x0015400001047983 */ /* 0x000ea20000300a00 */
[----:B------:R-:W2:Y:S11]  /*74840*/  LDL.LU.64 R6, [R1+0x1548] ;  /* 0x0015480001067983 */ /* 0x000eb60000300a00 */
[----:B------:R-:W-:Y:S10]  /*74850*/  @!UPT UIADD3 URZ, URZ, URZ, URZ ;  /* 0x0000003f3f3ff290 */ /* 0x000ff4000fffe03f */
[----:B------:R0:W-:Y:S01]  /*74860*/  STL.64 [R1+0x1050], R12 ;  /* 0x0010500c01007387 */ /* 0x0001e20000100a00 */
[----:B------:R1:W-:Y:S03]  /*74870*/  STL.64 [R1+0x1058], R14 ;  /* 0x0010580e01007387 */ /* 0x0003e60000100a00 */
[----:B0-----:R-:W4:Y:S01]  /*74880*/  LDL.LU.64 R12, [R1+0x14b0] ;  /* 0x0014b000010c7983 */ /* 0x001f220000300a00 */
[----:B-1----:R-:W2:Y:S03]  /*74890*/  LDL.LU.64 R14, [R1+0x14b8] ;  /* 0x0014b800010e7983 */ /* 0x002ea60000300a00 */
[----:B--2---:R-:W-:Y:S01]  /*748a0*/  STL.64 [R1+0x5d68], R14 ;  /* 0x005d680e01007387 */ /* 0x004fe20000100a00 */
[----:B----4-:R0:W-:Y:S03]  /*748b0*/  STL.64 [R1+0x5d60], R12 ;  /* 0x005d600c01007387 */ /* 0x0101e60000100a00 */
[----:B0-----:R-:W3:Y:S01]  /*748c0*/  LDL.64 R12, [R1+0x50] ;  /* 0x00005000010c7983 */ /* 0x001ee20000100a00 */
[----:B------:R-:W-:-:S02]  /*748d0*/  IMAD.MOV.U32 R24, RZ, RZ, R27 ;  /* 0x000000ffff187224 */ /* 0x000fc400078e001b */
[----:B------:R-:W-:-:S05]  /*748e0*/  IMAD.MOV.U32 R25, RZ, RZ, R3 ;  /* 0x000000ffff197224 */ /* 0x000fca00078e0003 */
[----:B------:R-:W-:Y:S01]  /*748f0*/  STL.64 [R1+0x5d20], R24 ;  /* 0x005d201801007387 */ /* 0x000fe20000100a00 */
[C---:B---3--:R-:W-:Y:S11]  /*74900*/  HMMA.16816.F32 R8, R20.reuse, R12, R8 ;  /* 0x0000000c1408723c */ /* 0x048ff60000001808 */
[----:B------:R-:W-:Y:S11]  /*74910*/  @!UPT UIADD3 URZ, URZ, URZ, URZ ;  /* 0x0000003f3f3ff290 */ /* 0x000ff6000fffe03f */
[----:B------:R-:W-:Y:S01]  /*74920*/  @!UPT UIADD3 URZ, URZ, URZ, URZ ;  /* 0x0000003f3f3ff290 */ /* 0x000fe2000fffe03f */
[----:B------:R-:W-:Y:S01]  /*74930*/  STL.64 [R1+0x1070], R8 ;  /* 0x0010700801007387 */ /* 0x000fe20000100a00 */
[----:B------:R0:W-:Y:S03]  /*74940*/  STL.64 [R1+0x1078], R10 ;  /* 0x0010780a01007387 */ /* 0x0001e60000100a00 */
[----:B0-----:R-:W2:Y:S01]  /*74950*/  LDL.LU R10, [R1+0x5d88] ;  /* 0x005d8800010a7983 */ /* 0x001ea20000300800 */
[----:B------:R-:W3:Y:S01]  /*74960*/  LDL.LU.64 R8, [R1+0x5d80] ;  /* 0x005d800001087983 */ /* 0x000ee20000300a00 */
[C---:B------:R-:W-:Y:S01]  /*74970*/  HMMA.16816.F32 R16, R20.reuse, R16, R4 ;  /* 0x000000101410723c */ /* 0x040fe20000001804 */
[----:B------:R-:W-:Y:S02]  /*74980*/  IMAD.MOV.U32 R11, RZ, RZ, R12 ;  /* 0x000000ffff0b7224 */ /* 0x000fe400078e000c */
[----:B------:R-:W-:Y:S02]  /*74990*/  IMAD.MOV.U32 R3, RZ, RZ, R13 ;  /* 0x000000ffff037224 */ /* 0x000fe400078e000d */
[----:B------:R-:W4:Y:S01]  /*749a0*/  LDL.LU.64 R12, [R1+0x1530] ;  /* 0x00153000010c7983 */ /* 0x000f220000300a00 */
[----:B------:R-:W4:Y:S02]  /*749b0*/  LDL.LU.64 R14, [R1+0x1538] ;  /* 0x00153800010e7983 */ /* 0x000f240000300a00 */
[----:B------:R-:W-:Y:S01]  /*749c0*/  STL [R1+0x5d40], R11 ;  /* 0x005d400b01007387 */ /* 0x000fe20000100800 */
[----:B---3--:R-:W-:Y:S01]  /*749d0*/  STL.64 [R1+0x5d38], R8 ;  /* 0x005d380801007387 */ /* 0x008fe20000100a00 */
[----:B------:R-:W3:Y:S11]  /*749e0*/  LDL.LU.64 R6, [R1+0x5d78] ;  /* 0x005d780001067983 */ /* 0x000ef60000300a00 */
[----:B------:R-:W-:Y:S02]  /*749f0*/  @!UPT UIADD3 URZ, URZ, URZ, URZ ;  /* 0x0000003f3f3ff290 */ /* 0x000fe4000fffe03f */
[----:B------:R0:W-:Y:S02]  /*74a00*/  STL.64 [R1+0x1090], R16 ;  /* 0x0010901001007387 */ /* 0x0001e40000100a00 */
[----:B------:R4:W-:Y:S01]  /*74a10*/  STL.64 [R1+0x1098], R18 ;  /* 0x0010981201007387 */ /* 0x0009e20000100a00 */
[----:B0-----:R-:W4:Y:S01]  /*74a20*/  LDL.LU.64 R16, [R1+0x5d70] ;  /* 0x005d700001107983 */ /* 0x001f220000300a00 */
[----:B------:R-:W3:Y:S02]  /*74a30*/  LDL.64 R4, [R1+0xc0] ;  /* 0x0000c00001047983 */ /* 0x000ee40000100a00 */
[----:B------:R-:W-:Y:S02]  /*74a40*/  IMAD.MOV.U32 R24, RZ, RZ, R26 ;  /* 0x000000ffff187224 */ /* 0x000fe400078e001a */
[----:B--2---:R-:W-:Y:S01]  /*74a50*/  IMAD.MOV.U32 R25, RZ, RZ, R10 ;  /* 0x000000ffff197224 */ /* 0x004fe200078e000a */
[----:B----4-:R-:W-:Y:S01]  /*74a60*/  HMMA.16816.F32 R16, R20, R16, R12 ;  /* 0x000000101410723c */ /* 0x010fe2000000180c */
[----:B---3--:R-:W-:Y:S03]  /*74a70*/  STL.64 [R1+0x5d48], R4 ;  /* 0x005d480401007387 */ /* 0x008fe60000100a00 */
[----:B------:R0:W-:Y:S02]  /*74a80*/  STL.64 [R1+0x5d50], R24 ;  /* 0x005d501801007387 */ /* 0x0001e40000100a00 */
[----:B0-----:R-:W2:Y:S01]  /*74a90*/  LDL.LU.64 R24, [R1+0x14e0] ;  /* 0x0014e00001187983 */ /* 0x001ea20000300a00 */
[----:B------:R-:W2:Y:S02]  /*74aa0*/  LDL.LU.64 R26, [R1+0x14e8] ;  /* 0x0014e800011a7983 */ /* 0x000ea40000300a00 */
[----:B------:R-:W3:Y:S02]  /*74ab0*/  LDL.LU.64 R14, [R1+0x5d68] ;  /* 0x005d6800010e7983 */ /* 0x000ee40000300a00 */
[----:B------:R-:W3:Y:S11]  /*74ac0*/  LDL.LU.64 R12, [R1+0x5d60] ;  /* 0x005d6000010c7983 */ /* 0x000ef60000300a00 */
[----:B------:R-:W-:Y:S01]  /*74ad0*/  @!UPT UIADD3 URZ, URZ, URZ, URZ ;  /* 0x0000003f3f3ff290 */ /* 0x000fe2000fffe03f */
[----:B------:R0:W-:Y:S01]  /*74ae0*/  STL.64 [R1+0x10c0], R16 ;  /* 0x0010c01001007387 */ /* 0x0001e20000100a00 */
[----:B------:R-:W-:Y:S03]  /*74af0*/  STL.64 [R1+0x10c8], R18 ;  /* 0x0010c81201007387 */ /* 0x000fe60000100a00 */
[----:B0-----:R-:W3:Y:S01]  /*74b00*/  LDL.LU.64 R16, [R1+0x5d58] ;  /* 0x005d580001107983 */ /* 0x001ee20000300a00 */
[----:B------:R-:W-:Y:S02]  /*74b10*/  IMAD.MOV.U32 R8, RZ, RZ, R29 ;  /* 0x000000ffff087224 */ /* 0x000fe400078e001d */
[----:B------:R-:W-:-:S07]  /*74b20*/  IMAD.MOV.U32 R9, RZ, RZ, R28 ;  /* 0x000000ffff097224 */ /* 0x000fce00078e001c */
[C---:B--2---:R-:W-:Y:S08]  /*74b30*/  HMMA.16816.F32 R24, R20.reuse, R8, R24 ;  /* 0x000000081418723c */ /* 0x044ff00000001818 */
[----:B---3--:R-:W-:Y:S01]  /*74b40*/  HMMA.16816.F32 R8, R20, R16, R12 ;  /* 0x000000101408723c */ /* 0x008fe2000000180c */
[----:B------:R-:W0:Y:S11]  /*74b50*/  LDSM.16.MT88.4 R16, [R2+0x20180] ;  /* 0x020180000210783b */ /* 0x000e360000004200 */
[----:B------:R-:W-:Y:S03]  /*74b60*/  @!UPT UIADD3 URZ, URZ, URZ, URZ ;  /* 0x0000003f3f3ff290 */ /* 0x000fe6000fffe03f */
[----:B------:R1:W-:Y:S01]  /*74b70*/  STL.64 [R1+0x10d0], R24 ;  /* 0x0010d01801007387 */ /* 0x0003e20000100a00 */
[----:B------:R2:W-:Y:S03]  /*74b80*/  STL.64 [R1+0x10d8], R26 ;  /* 0x0010d81a01007387 */ /* 0x0005e60000100a00 */
[----:B-1----:R-:W3:Y:S01]  /*74b90*/  LDL.LU.64 R24, [R1+0x14d0] ;  /* 0x0014d00001187983 */ /* 0x002ee20000300a00 */
[----:B--2---:R-:W3:Y:S03]  /*74ba0*/  LDL.LU.64 R26, [R1+0x14d8] ;  /* 0x0014d800011a7983 */ /* 0x004ee60000300a00 */
[----:B------:R1:W-:Y:S01]  /*74bb0*/  STL.64 [R1+0x10f0], R8 ;  /* 0x0010f00801007387 */ /* 0x0003e20000100a00 */
[----:B------:R2:W-:Y:S03]  /*74bc0*/  STL.64 [R1+0x10f8], R10 ;  /* 0x0010f80a01007387 */ /* 0x0005e60000100a00 */
[----:B-1----:R-:W4:Y:S01]  /*74bd0*/  LDL.LU.64 R8, [R1+0x14c0] ;  /* 0x0014c00001087983 */ /* 0x002f220000300a00 */
[----:B--2---:R-:W4:Y:S02]  /*74be0*/  LDL.LU.64 R10, [R1+0x14c8] ;  /* 0x0014c800010a7983 */ /* 0x004f240000300a00 */
[----:B------:R-:W2:Y:S02]  /*74bf0*/  LDL.LU.64 R12, [R1+0x13d0] ;  /* 0x0013d000010c7983 */ /* 0x000ea40000300a00 */
[----:B------:R-:W2:Y:S02]  /*74c00*/  LDL.LU.64 R14, [R1+0x13d8] ;  /* 0x0013d800010e7983 */ /* 0x000ea40000300a00 */
[----:B--2---:R-:W-:Y:S01]  /*74c10*/  STL.64 [R1+0x5d18], R14 ;  /* 0x005d180e01007387 */ /* 0x004fe20000100a00 */
[----:B------:R1:W-:Y:S03]  /*74c20*/  STL.64 [R1+0x5d10], R12 ;  /* 0x005d100c01007387 */ /* 0x0003e60000100a00 */
[----:B-1----:R-:W2:Y:S01]  /*74c30*/  LDL.LU.64 R12, [R1+0x13e0] ;  /* 0x0013e000010c7983 */ /* 0x002ea20000300a00 */
[----:B------:R-:W2:Y:S03]  /*74c40*/  LDL.LU.64 R14, [R1+0x13e8] ;  /* 0x0013e800010e7983 */ /* 0x000ea60000300a00 */
[----:B--2---:R-:W-:Y:S01]  /*74c50*/  STL.64 [R1+0x5d30], R14 ;  /* 0x005d300e01007387 */ /* 0x004fe20000100a00 */
[----:B------:R1:W-:Y:S03]  /*74c60*/  STL.64 [R1+0x5d28], R12 ;  /* 0x005d280c01007387 */ /* 0x0003e60000100a00 */
[----:B-1----:R-:W2:Y:S01]  /*74c70*/  LDL.LU.64 R12, [R1+0x13f0] ;  /* 0x0013f000010c7983 */ /* 0x002ea20000300a00 */
[----:B------:R-:W2:Y:S02]  /*74c80*/  LDL.LU.64 R14, [R1+0x13f8] ;  /* 0x0013f800010e7983 */ /* 0x000ea40000300a00 */
[----:B0-----:R-:W-:Y:S02]  /*74c90*/  STL [R1+0x5be0], R16 ;  /* 0x005be01001007387 */ /* 0x001fe40000100800 */
[----:B------:R0:W-:Y:S01]  /*74ca0*/  STL [R1+0x5bdc], R17 ;  /* 0x005bdc1101007387 */ /* 0x0001e20000100800 */
[----:B------:R-:W-:Y:S01]  /*74cb0*/  STL [R1+0x5bd8], R18 ;  /* 0x005bd81201007387 */ /* 0x000fe20000100800 */
[----:B------:R1:W-:Y:S03]  /*74cc0*/  STL [R1+0x5bcc], R19 ;  /* 0x005bcc1301007387 */ /* 0x0003e60000100800 */
[----:B0-----:R-:W2:Y:S01]  /*74cd0*/  LDL.LU.64 R16, [R1+0x1390] ;  /* 0x0013900001107983 */ /* 0x001ea20000300a00 */
[----:B-1----:R-:W2:Y:S02]  /*74ce0*/  LDL.LU.64 R18, [R1+0x1398] ;  /* 0x0013980001127983 */ /* 0x002ea40000300a00 */
[----:B------:R-:W-:-:S02]  /*74cf0*/  IMAD.MOV.U32 R4, RZ, RZ, R7 ;  /* 0x000000ffff047224 */ /* 0x000fc400078e0007 */
[----:B------:R-:W-:-:S07]  /*74d00*/  IMAD.MOV.U32 R5, RZ, RZ, R6 ;  /* 0x000000ffff057224 */ /* 0x000fce00078e0006 */
[C---:B---3--:R-:W-:Y:S01]  /*74d10*/  HMMA.16816.F32 R4, R20.reuse, R4, R24 ;  /* 0x000000041404723c */ /* 0x048fe20000001818 */
[----:B--2---:R-:W-:Y:S01]  /*74d20*/  STL.64 [R1+0x5ce0], R18 ;  /* 0x005ce01201007387 */ /* 0x004fe20000100a00 */
[----:B------:R0:W-:Y:S03]  /*74d30*/  STL.64 [R1+0x5cd8], R16 ;  /* 0x005cd81001007387 */ /* 0x0001e60000100a00 */
[----:B0-----:R-:W2:Y:S01]  /*74d40*/  LDL.LU.64 R16, [R1+0x13a0] ;  /* 0x0013a00001107983 */ /* 0x001ea20000300a00 */
[----:B------:R-:W3:Y:S03]  /*74d50*/  LDL.LU.64 R18, [R1+0x13a8] ;  /* 0x0013a80001127983 */ /* 0x000ee60000300a00 */
[----:B---3--:R-:W-:Y:S01]  /*74d60*/  STL.64 [R1+0x5cf8], R18 ;  /* 0x005cf81201007387 */ /* 0x008fe20000100a00 */
[----:B--2---:R0:W-:Y:S03]  /*74d70*/  STL.64 [R1+0x5cf0], R16 ;  /* 0x005cf01001007387 */ /* 0x0041e60000100a00 */
[----:B0-----:R-:W2:Y:S01]  /*74d80*/  LDL.LU.64 R16, [R1+0x13c0] ;  /* 0x0013c00001107983 */ /* 0x001ea20000300a00 */
[----:B------:R-:W2:Y:S02]  /*74d90*/  LDL.LU.64 R18, [R1+0x13c8] ;  /* 0x0013c80001127983 */ /* 0x000ea40000300a00 */
[----:B------:R-:W3:Y:S07]  /*74da0*/  LDL.LU.64 R24, [R1+0x5d50] ;  /* 0x005d500001187983 */ /* 0x000eee0000300a00 */
[----:B------:R0:W-:Y:S01]  /*74db0*/  STL.64 [R1+0x1100], R4 ;  /* 0x0011000401007387 */ /* 0x0001e20000100a00 */
[----:B------:R-:W-:Y:S04]  /*74dc0*/  STL.64 [R1+0x1108], R6 ;  /* 0x0011080601007387 */ /* 0x000fe80000100a00 */
[----:B0-----:R-:W4:Y:S01]  /*74dd0*/  LDL.LU.64 R4, [R1+0x5d48] ;  /* 0x005d480001047983 */ /* 0x001f220000300a00 */
[C---:B---3--:R-:W-:Y:S08]  /*74de0*/  HMMA.16816.F32 R24, R20.reuse, R24, R12 ;  /* 0x000000181418723c */ /* 0x048ff0000000180c */
[C---:B----4-:R-:W-:Y:S01]  /*74df0*/  HMMA.16816.F32 R8, R20.reuse, R4, R8 ;  /* 0x000000041408723c */ /* 0x050fe20000001808 */
[----:B------:R-:W-:Y:S11]  /*74e00*/  IMAD.MOV.U32 R2, RZ, RZ, R5 ;  /* 0x000000ffff027224 */ /* 0x000ff600078e0005 */
[----:B------:R-:W-:Y:S11]  /*74e10*/  @!UPT UIADD3 URZ, URZ, URZ, URZ ;  /* 0x0000003f3f3ff290 */ /* 0x000ff6000fffe03f */
[----:B------:R-:W-:Y:S01]  /*74e20*/  STL.64 [R1+0x1120], R8 ;  /* 0x0011200801007387 */ /* 0x000fe20000100a00 */
[----:B------:R0:W-:Y:S03]  /*74e30*/  STL.64 [R1+0x1128], R10 ;  /* 0x0011280a01007387 */ /* 0x0001e60000100a00 */
[----:B0-----:R-:W3:Y:S01]  /*74e40*/  LDL.LU R11, [R1+0x5d40] ;  /* 0x005d4000010b7983 */ /* 0x001ee20000300800 */
[----:B------:R-:W4:Y:S02]  /*74e50*/  LDL.LU.64 R8, [R1+0x5d38] ;  /* 0x005d380001087983 */ /* 0x000f240000300a00 */
[----:B------:R-:W-:Y:S02]  /*74e60*/  IMAD.MOV.U32 R10, RZ, RZ, R4 ;  /* 0x000000ffff0a7224 */ /* 0x000fe400078e0004 */
[----:B------:R-:W4:Y:S01]  /*74e70*/  LDL.LU.64 R4, [R1+0x1360] ;  /* 0x0013600001047983 */ /* 0x000f220000300a00 */
[----:B------:R-:W4:Y:S02]  /*74e80*/  LDL.LU.64 R6, [R1+0x1368] ;  /* 0x0013680001067983 */ /* 0x000f240000300a00 */
[----:B------:R-:W2:Y:S02]  /*74e90*/  LDL.LU.64 R14, [R1+0x5d30] ;  /* 0x005d3000010e7983 */ /* 0x000ea40000300a00 */
[----:B------:R-:W2:Y:S01]  /*74ea0*/  LDL.LU.64 R12, [R1+0x5d28] ;  /* 0x005d2800010c7983 */ /* 0x000ea20000300a00 */
        /* <DEDUP_REMOVED lines=14> */
[----:B------:R1:W-:Y:S03]  /*74f90*/  STL.64 [R1+0x1168], R26 ;  /* 0x0011681a01007387 */ /* 0x0003e60000100a00 */
[----:B0-----:R-:W3:Y:S01]  /*74fa0*/  LDL.LU.64 R24, [R1+0x1330] ;  /* 0x0013300001187983 */ /* 0x001ee20000300a00 */
[----:B-1----:R-:W3:Y:S01]  /*74fb0*/  LDL.LU.64 R26, [R1+0x1338] ;  /* 0x00133800011a7983 */ /* 0x002ee20000300a00 */
        /* <DEDUP_REMOVED lines=21> */
[C---:B----4-:R-:W-:Y:S03]  /*75110*/  HMMA.16816.F32 R4, R20.reuse, R8, R4 ;  /* 0x000000081404723c */ /* 0x050fe60000001804 */
[----:B--2---:R0:W-:Y:S04]  /*75120*/  STL.64 [R1+0x5ca8], R16 ;  /* 0x005ca81001007387 */ /* 0x0041e80000100a00 */
[----:B0-----:R-:W2:Y:S01]  /*75130*/  LDL.LU.64 R16, [R1+0x60] ;  /* 0x0000600001107983 */ /* 0x001ea20000300a00 */
[----:B------:R-:W-:Y:S02]  /*75140*/  STL.64 [R1+0x5c20], R14 ;  /* 0x005c200e01007387 */ /* 0x000fe40000100a00 */
[----:B------:R-:W-:Y:S11]  /*75150*/  STL.64 [R1+0x5c18], R12 ;  /* 0x005c180c01007387 */ /* 0x000ff60000100a00 */
[----:B------:R-:W-:Y:S02]  /*75160*/  @!UPT UIADD3 URZ, URZ, URZ, URZ ;  /* 0x0000003f3f3ff290 */ /* 0x000fe4000fffe03f */
[----:B------:R0:W-:Y:S01]  /*75170*/  STL.64 [R1+0x11d0], R4 ;  /* 0x0011d00401007387 */ /* 0x0001e20000100a00 */
[----:B------:R-:W-:Y:S04]  /*75180*/  STL.64 [R1+0x11d8], R6 ;  /* 0x0011d80601007387 */ /* 0x000fe80000100a00 */
[----:B0-----:R-:W4:Y:S01]  /*75190*/  LDL.LU.64 R4, [R1+0x5cc0] ;  /* 0x005cc00001047983 */ /* 0x001f220000300a00 */
[----:B------:R-:W-:Y:S02]  /*751a0*/  STL [R1+0x5c14], R8 ;  /* 0x005c140801007387 */ /* 0x000fe40000100800 */
[----:B------:R0:W-:Y:S02]  /*751b0*/  STL [R1+0x5c10], R9 ;  /* 0x005c100901007387 */ /* 0x0001e40000100800 */
[----:B------:R1:W-:Y:S02]  /*751c0*/  STL [R1+0x5c70], R10 ;  /* 0x005c700a01007387 */ /* 0x0003e40000100800 */
[----:B---3--:R-:W-:Y:S01]  /*751d0*/  IMAD.MOV.U32 R12, RZ, RZ, R11 ;  /* 0x000000ffff0c7224 */ /* 0x008fe200078e000b */
[----:B0-----:R-:W2:Y:S01]  /*751e0*/  LDL.LU.64 R8, [R1+0x12a0] ;  /* 0x0012a00001087983 */ /* 0x001ea20000300a00 */
[----:B-1----:R-:W2:Y:S01]  /*751f0*/  LDL.LU.64 R10, [R1+0x12a8] ;  /* 0x0012a800010a7983 */ /* 0x002ea20000300a00 */
[----:B----4-:R-:W-:Y:S02]  /*75200*/  HMMA.16816.F32 R20, R20, R4, R24 ;  /* 0x000000041414723c */ /* 0x010fe40000001818 */
[----:B------:R-:W2:Y:S01]  /*75210*/  LDL.LU.64 R26, [R1+0x5cb8] ;  /* 0x005cb800011a7983 */ /* 0x000ea20000300a00 */
[----:B------:R-:W2:Y:S11]  /*75220*/  LDL.LU.64 R24, [R1+0x5cb0] ;  /* 0x005cb00001187983 */ /* 0x000eb60000300a00 */
[----:B------:R-:W-:Y:S09]  /*75230*/  @!UPT UIADD3 URZ, URZ, URZ, URZ ;  /* 0x0000003f3f3ff290 */ /* 0x000ff2000fffe03f */
[----:B------:R0:W-:Y:S01]  /*75240*/  STL.64 [R1+0x11c0], R20 ;  /* 0x0011c01401007387 */ /* 0x0001e20000100a00 */
[----:B------:R-:W-:Y:S03]  /*75250*/  STL.64 [R1+0x11c8], R22 ;  /* 0x0011c81601007387 */ /* 0x000fe60000100a00 */
[----:B0-----:R-:W3:Y:S04]  /*75260*/  LDL.LU.64 R20, [R1] ;  /* 0x0000000001147983 */ /* 0x001ee80000300a00 */
[----:B---3--:R0:W-:Y:S04]  /*75270*/  STL.64 [R1+0x5c78], R20 ;  /* 0x005c781401007387 */ /* 0x0081e80000100a00 */
[----:B0-----:R-:W3:Y:S01]  /*75280*/  LDL.LU.64 R20, [R1+0x20] ;  /* 0x0000200001147983 */ /* 0x001ee20000300a00 */
[----:B--2---:R-:W-:Y:S01]  /*75290*/  HMMA.16816.F32 R8, R24, R16, R8 ;  /* 0x000000101808723c */ /* 0x004fe20000001808 */
[----:B------:R-:W-:-:S02]  /*752a0*/  IMAD.MOV.U32 R7, RZ, RZ, R16 ;  /* 0x000000ffff077224 */ /* 0x000fc400078e0010 */
[----:B------:R-:W-:Y:S01]  /*752b0*/  IMAD.MOV.U32 R6, RZ, RZ, R17 ;  /* 0x000000ffff067224 */ /* 0x000fe200078e0011 */
[----:B---3--:R0:W-:Y:S04]  /*752c0*/  STL.64 [R1+0x5c90], R20 ;  /* 0x005c901401007387 */ /* 0x0081e80000100a00 */
[----:B0-----:R-:W2:Y:S01]  /*752d0*/  LDL.64 R20, [R1+0x30] ;  /* 0x0000300001147983 */ /* 0x001ea20000100a00 */
[----:B------:R-:W-:Y:S02]  /*752e0*/  STL [R1+0x5bf0], R4 ;  /* 0x005bf00401007387 */ /* 0x000fe40000100800 */
[----:B------:R-:W-:Y:S11]  /*752f0*/  STL [R1+0x5bec], R5 ;  /* 0x005bec0501007387 */ /* 0x000ff60000100800 */
[----:B------:R-:W-:Y:S01]  /*75300*/  @!UPT UIADD3 URZ, URZ, URZ, URZ ;  /* 0x0000003f3f3ff290 */ /* 0x000fe2000fffe03f */
[----:B------:R0:W-:Y:S01]  /*75310*/  STL.64 [R1+0x11f0], R8 ;  /* 0x0011f00801007387 */ /* 0x0001e20000100a00 */
[----:B------:R1:W-:Y:S01]  /*75320*/  STL.64 [R1+0x11f8], R10 ;  /* 0x0011f80a01007387 */ /* 0x0003e20000100a00 */
[----:B------:R-:W3:Y:S02]  /*75330*/  LDL.LU.64 R16, [R1+0x1290] ;  /* 0x0012900001107983 */ /* 0x000ee40000300a00 */
[----:B------:R-:W3:Y:S01]  /*75340*/  LDL.LU.64 R18, [R1+0x1298] ;  /* 0x0012980001127983 */ /* 0x000ee20000300a00 */
[----:B0-----:R-:W4:Y:S01]  /*75350*/  LDL.LU.64 R8, [R1+0x1250] ;  /* 0x0012500001087983 */ /* 0x001f220000300a00 */
[----:B-1----:R-:W2:Y:S02]  /*75360*/  LDL.LU.64 R10, [R1+0x1258] ;  /* 0x00125800010a7983 */ /* 0x002ea40000300a00 */
[----:B------:R-:W-:Y:S01]  /*75370*/  IMAD.MOV.U32 R13, RZ, RZ, R3 ;  /* 0x000000ffff0d7224 */ /* 0x000fe200078e0003 */
[----:B--2---:R-:W-:Y:S01]  /*75380*/  STL.64 [R1+0x5c88], R10 ;  /* 0x005c880a01007387 */ /* 0x004fe20000100a00 */
[----:B----4-:R0:W-:Y:S03]  /*75390*/  STL.64 [R1+0x5c80], R8 ;  /* 0x005c800801007387 */ /* 0x0101e60000100a00 */
[----:B0-----:R-:W2:Y:S01]  /*753a0*/  LDL.LU.64 R8, [R1+0x1280] ;  /* 0x0012800001087983 */ /* 0x001ea20000300a00 */
[----:B------:R-:W4:Y:S01]  /*753b0*/  LDL.LU.64 R10, [R1+0x1288] ;  /* 0x00128800010a7983 */ /* 0x000f220000300a00 */
[C---:B---3--:R-:W-:Y:S02]  /*753c0*/  HMMA.16816.F32 R12, R24.reuse, R12, R16 ;  /* 0x0000000c180c723c */ /* 0x048fe40000001810 */
[----:B----4-:R-:W-:Y:S01]  /*753d0*/  STL.64 [R1+0x5ca0], R10 ;  /* 0x005ca00a01007387 */ /* 0x010fe20000100a00 */
[----:B--2---:R0:W-:Y:S03]  /*753e0*/  STL.64 [R1+0x5c98], R8 ;  /* 0x005c980801007387 */ /* 0x0041e60000100a00 */
[----:B0-----:R-:W2:Y:S01]  /*753f0*/  LDL.LU.64 R8, [R1+0x1240] ;  /* 0x0012400001087983 */ /* 0x001ea20000300a00 */
[----:B------:R-:W2:Y:S02]  /*75400*/  LDL.LU.64 R10, [R1+0x1248] ;  /* 0x00124800010a7983 */ /* 0x000ea40000300a00 */
[----:B------:R-:W-:Y:S02]  /*75410*/  STL [R1+0x5be8], R6 ;  /* 0x005be80601007387 */ /* 0x000fe40000100800 */
[----:B------:R0:W-:Y:S01]  /*75420*/  STL [R1+0x5be4], R7 ;  /* 0x005be40701007387 */ /* 0x0001e20000100800 */
[----:B------:R-:W3:Y:S04]  /*75430*/  LDL.LU.64 R4, [R1+0x1220] ;  /* 0x0012200001047983 */ /* 0x000ee80000300a00 */
[----:B0-----:R-:W3:Y:S01]  /*75440*/  LDL.LU.64 R6, [R1+0x1228] ;  /* 0x0012280001067983 */ /* 0x001ee20000300a00 */
[----:B------:R-:W3:Y:S06]  /*75450*/  LDL.LU.64 R16, [R1+0x5ca8] ;  /* 0x005ca80001107983 */ /* 0x000eec0000300a00 */
[----:B------:R0:W-:Y:S02]  /*75460*/  STL.64 [R1+0x1200], R12 ;  /* 0x0012000c01007387 */ /* 0x0001e40000100a00 */
[----:B------:R-:W-:Y:S01]  /*75470*/  STL.64 [R1+0x1208], R14 ;  /* 0x0012080e01007387 */ /* 0x000fe20000100a00 */
[----:B0-----:R-:W4:Y:S01]  /*75480*/  LDL.LU.64 R12, [R1+0xb0] ;  /* 0x0000b000010c7983 */ /* 0x001f220000300a00 */
[C---:B--2---:R-:W-:Y:S03]  /*75490*/  HMMA.16816.F32 R8, R24.reuse, R20, R8 ;  /* 0x000000141808723c */ /* 0x044fe60000001808 */
[----:B----4-:R3:W-:Y:S05]  /*754a0*/  STL.64 [R1+0x5c68], R12 ;  /* 0x005c680c01007387 */ /* 0x0107ea0000100a00 */
[----:B---3--:R-:W-:Y:S07]  /*754b0*/  HMMA.16816.F32 R12, R24, R16, R4 ;  /* 0x00000010180c723c */ /* 0x008fee0000001804 */
[----:B------:R-:W-:Y:S11]  /*754c0*/  IMAD.MOV.U32 R6, RZ, RZ, R21 ;  /* 0x000000ffff067224 */ /* 0x000ff600078e0015 */
[----:B------:R-:W-:Y:S05]  /*754d0*/  @!UPT UIADD3 URZ, URZ, URZ, URZ ;  /* 0x0000003f3f3ff290 */ /* 0x000fea000fffe03f */
[----:B------:R0:W-:Y:S01]  /*754e0*/  STL.64 [R1+0x1220], R12 ;  /* 0x0012200c01007387 */ /* 0x0001e20000100a00 */
[----:B------:R1:W-:Y:S03]  /*754f0*/  STL.64 [R1+0x1228], R14 ;  /* 0x0012280e01007387 */ /* 0x0003e60000100a00 */
[----:B0-----:R-:W2:Y:S01]  /*75500*/  LDL.LU.64 R12, [R1+0x1210] ;  /* 0x00121000010c7983 */ /* 0x001ea20000300a00 */
[----:B-1----:R-:W2:Y:S02]  /*75510*/  LDL.LU.64 R14, [R1+0x1218] ;  /* 0x00121800010e7983 */ /* 0x002ea40000300a00 */
[----:B------:R-:W-:Y:S02]  /*75520*/  STL.64 [R1+0x1240], R8 ;  /* 0x0012400801007387 */ /* 0x000fe40000100a00 */
[----:B------:R0:W-:Y:S02]  /*75530*/  STL.64 [R1+0x1248], R10 ;  /* 0x0012480a01007387 */ /* 0x0001e40000100a00 */
[----:B0-----:R-:W3:Y:S01]  /*75540*/  LDL.LU.64 R10, [R1+0x5ca0] ;  /* 0x005ca000010a7983 */ /* 0x001ee20000300a00 */
[----:B------:R-:W3:Y:S02]  /*75550*/  LDL.LU.64 R8, [R1+0x5c98] ;  /* 0x005c980001087983 */ /* 0x000ee40000300a00 */
[----:B------:R-:W3:Y:S02]  /*75560*/  LDL.LU.64 R20, [R1+0x5c90] ;  /* 0x005c900001147983 */ /* 0x000ee40000300a00 */
[----:B------:R-:W-:-:S05]  /*75570*/  IMAD.MOV.U32 R7, RZ, RZ, R16 ;  /* 0x000000ffff077224 */ /* 0x000fca00078e0010 */
[----:B------:R-:W-:Y:S01]  /*75580*/  STL.64 [R1+0x5c48], R6 ;  /* 0x005c480601007387 */ /* 0x000fe20000100a00 */
[----:B------:R-:W4:Y:S01]  /*75590*/  LDL.LU.64 R4, [R1+0x10] ;  /* 0x0000100001047983 */ /* 0x000f220000300a00 */
[----:B---3--:R-:W-:Y:S01]  /*755a0*/  HMMA.16816.F32 R8, R24, R20, R8 ;  /* 0x000000141808723c */ /* 0x008fe20000001808 */
[----:B------:R-:W-:Y:S02]  /*755b0*/  IMAD.MOV.U32 R3, RZ, RZ, R20 ;  /* 0x000000ffff037224 */ /* 0x000fe400078e0014 */
[----:B------:R-:W-:Y:S11]  /*755c0*/  IMAD.MOV.U32 R29, RZ, RZ, R21 ;  /* 0x000000ffff1d7224 */ /* 0x000ff600078e0015 */
[----:B------:R-:W-:Y:S09]  /*755d0*/  @!UPT UIADD3 URZ, URZ, URZ, URZ ;  /* 0x0000003f3f3ff290 */ /* 0x000ff2000fffe03f */
[----:B------:R-:W-:Y:S01]  /*755e0*/  STL.64 [R1+0x1260], R8 ;  /* 0x0012600801007387 */ /* 0x000fe20000100a00 */
[----:B------:R0:W-:Y:S03]  /*755f0*/  STL.64 [R1+0x1268], R10 ;  /* 0x0012680a01007387 */ /* 0x0001e60000100a00 */
[----:B0-----:R-:W3:Y:S01]  /*75600*/  LDL.LU.64 R10, [R1+0x5c88] ;  /* 0x005c8800010a7983 */ /* 0x001ee20000300a00 */
[----:B------:R-:W3:Y:S02]  /*75610*/  LDL.LU.64 R8, [R1+0x5c80] ;  /* 0x005c800001087983 */ /* 0x000ee40000300a00 */
[----:B------:R-:W2:Y:S02]  /*75620*/  LDL.LU.64 R20, [R1+0x5c78] ;  /* 0x005c780001147983 */ /* 0x000ea40000300a00 */
[----:B------:R-:W-:Y:S02]  /*75630*/  STL [R1+0x5bc8], R3 ;  /* 0x005bc80301007387 */ /* 0x000fe40000100800 */
[----:B------:R-:W-:-:S02]  /*75640*/  IMAD.MOV.U32 R16, RZ, RZ, R17 ;  /* 0x000000ffff107224 */ /* 0x000fc400078e0011 */
[----:B----4-:R-:W-:Y:S02]  /*75650*/  IMAD.MOV.U32 R18, RZ, RZ, R5 ;  /* 0x000000ffff127224 */ /* 0x010fe400078e0005 */
[----:B------:R-:W-:Y:S01]  /*75660*/  IMAD.MOV.U32 R17, RZ, RZ, R4 ;  /* 0x000000ffff117224 */ /* 0x000fe200078e0004 */
[C---:B---3--:R-:W-:Y:S08]  /*75670*/  HMMA.16816.F32 R8, R24.reuse, R4, R8 ;  /* 0x000000041808723c */ /* 0x048ff00000001808 */
[----:B--2---:R-:W-:Y:S11]  /*75680*/  HMMA.16816.F32 R12, R24, R20, R12 ;  /* 0x00000014180c723c */ /* 0x004ff6000000180c */
[----:B------:R-:W-:Y:S04]  /*75690*/  @!UPT UIADD3 URZ, URZ, URZ, URZ ;  /* 0x0000003f3f3ff290 */ /* 0x000fe8000fffe03f */
[----:B------:R-:W-:Y:S01]  /*756a0*/  STL.64 [R1+0x1280], R8 ;  /* 0x0012800801007387 */ /* 0x000fe20000100a00 */
[----:B------:R0:W-:Y:S03]  /*756b0*/  STL.64 [R1+0x1288], R10 ;  /* 0x0012880a01007387 */ /* 0x0001e60000100a00 */
[----:B0-----:R-:W2:Y:S01]  /*756c0*/  LDL.LU R10, [R1+0x5c70] ;  /* 0x005c7000010a7983 */ /* 0x001ea20000300800 */
[----:B------:R-:W3:Y:S02]  /*756d0*/  LDL.LU.64 R4, [R1+0x11e0] ;  /* 0x0011e00001047983 */ /* 0x000ee40000300a00 */
[----:B------:R-:W3:Y:S02]  /*756e0*/  LDL.LU.64 R6, [R1+0x11e8] ;  /* 0x0011e80001067983 */ /* 0x000ee40000300a00 */
[----:B------:R-:W-:Y:S01]  /*756f0*/  STL [R1+0x5c60], R18 ;  /* 0x005c601201007387 */ /* 0x000fe20000100800 */
[----:B------:R-:W-:Y:S01]  /*75700*/  STL.64 [R1+0x5c58], R16 ;  /* 0x005c581001007387 */ /* 0x000fe20000100a00 */
[----:B------:R0:W-:Y:S02]  /*75710*/  STL.64 [R1+0x12a0], R12 ;  /* 0x0012a00c01007387 */ /* 0x0001e40000100a00 */
[----:B------:R-:W-:-:S02]  /*75720*/  IMAD.MOV.U32 R8, RZ, RZ, R20 ;  /* 0x000000ffff087224 */ /* 0x000fc400078e0014 */
[----:B------:R-:W-:Y:S01]  /*75730*/  IMAD.MOV.U32 R9, RZ, RZ, R21 ;  /* 0x000000ffff097224 */ /* 0x000fe200078e0015 */
[----:B------:R1:W-:Y:S04]  /*75740*/  STL.64 [R1+0x12a8], R14 ;  /* 0x0012a80e01007387 */ /* 0x0003e80000100a00 */
[----:B------:R-:W4:Y:S04]  /*75750*/  LDSM.16.MT88.4 R20, [R0+0x22000] ;  /* 0x022000000014783b */ /* 0x000f280000004200 */
[----:B0-----:R-:W2:Y:S01]  /*75760*/  LDL.LU.64 R12, [R1+0x1270] ;  /* 0x00127000010c7983 */ /* 0x001ea20000300a00 */
[----:B-1----:R-:W2:Y:S03]  /*75770*/  LDL.LU.64 R14, [R1+0x1278] ;  /* 0x00127800010e7983 */ /* 0x002ea60000300a00 */
[----:B------:R-:W2:Y:S01]  /*75780*/  LDL.LU.64 R16, [R1+0x11b0] ;  /* 0x0011b00001107983 */ /* 0x000ea20000300a00 */
[----:B------:R-:W2:Y:S03]  /*75790*/  LDL.LU.64 R18, [R1+0x11b8] ;  /* 0x0011b80001127983 */ /* 0x000ea60000300a00 */
[----:B------:R0:W-:Y:S04]  /*757a0*/  STL.64 [R1+0x5c38], R8 ;  /* 0x005c380801007387 */ /* 0x0001e80000100a00 */
[----:B0-----:R-:W2:Y:S04]  /*757b0*/  LDL.LU.64 R8, [R1+0x80] ;  /* 0x0000800001087983 */ /* 0x001ea80000300a00 */
[----:B--2---:R0:W-:Y:S04]  /*757c0*/  STL.64 [R1+0x5c40], R8 ;  /* 0x005c400801007387 */ /* 0x0041e80000100a00 */
[----:B0-----:R-:W2:Y:S04]  /*757d0*/  LDL.LU.64 R8, [R1+0x90] ;  /* 0x0000900001087983 */ /* 0x001ea80000300a00 */
[----:B--2---:R0:W-:Y:S04]  /*757e0*/  STL.64 [R1+0x5c50], R8 ;  /* 0x005c500801007387 */ /* 0x0041e80000100a00 */
[----:B0-----:R-:W2:Y:S01]  /*757f0*/  LDL.LU.64 R8, [R1+0xa0] ;  /* 0x0000a00001087983 */ /* 0x001ea20000300a00 */
[----:B------:R-:W-:Y:S02]  /*75800*/  STL [R1+0x5b98], R0 ;  /* 0x005b980001007387 */ /* 0x000fe40000100800 */
[----:B----4-:R-:W-:Y:S02]  /*75810*/  STL.64 [R1+0x5ac8], R22 ;  /* 0x005ac81601007387 */ /* 0x010fe40000100a00 */
[----:B------:R0:W-:Y:S02]  /*75820*/  STL.64 [R1+0x5ac0], R20 ;  /* 0x005ac01401007387 */ /* 0x0001e40000100a00 */
[----:B0-----:R-:W-:-:S02]  /*75830*/  IMAD.MOV.U32 R20, RZ, RZ, R10 ;  /* 0x000000ffff147224 */ /* 0x001fc400078e000a */
[----:B------:R-:W-:-:S07]  /*75840*/  IMAD.MOV.U32 R21, RZ, RZ, R2 ;  /* 0x000000ffff157224 */ /* 0x000fce00078e0002 */
[C---:B------:R-:W-:Y:S01]  /*75850*/  HMMA.16816.F32 R20, R24.reuse, R20, R12 ;  /* 0x000000141814723c */ /* 0x040fe2000000180c */
[----:B------:R-:W3:Y:S11]  /*75860*/  LDL.LU.64 R12, [R1+0x5c68] ;  /* 0x005c6800010c7983 */ /* 0x000ef60000300a00 */
[----:B------:R-:W-:Y:S11]  /*75870*/  @!UPT UIADD3 URZ, URZ, URZ, URZ ;  /* 0x0000003f3f3ff290 */ /* 0x000ff6000fffe03f */
[----:B------:R-:W-:Y:S01]  /*75880*/  STL.64 [R1+0x12c0], R20 ;  /* 0x0012c01401007387 */ /* 0x000fe20000100a00 */
[----:B------:R-:W-:Y:S01]  /*75890*/  STL.64 [R1+0x12c8], R22 ;  /* 0x0012c81601007387 */ /* 0x000fe20000100a00 */
[C---:B--2---:R-:W-:Y:S08]  /*758a0*/  HMMA.16816.F32 R16, R24.reuse, R8, R16 ;  /* 0x000000081810723c */ /* 0x044ff00000001810 */
[----:B---3--:R-:W-:Y:S01]  /*758b0*/  HMMA.16816.F32 R4, R24, R12, R4 ;  /* 0x0000000c1804723c */ /* 0x008fe20000001804 */
[----:B------:R-:W-:-:S02]  /*758c0*/  IMAD.MOV.U32 R0, RZ, RZ, R12 ;  /* 0x000000ffff007224 */ /* 0x000fc400078e000c */
[----:B------:R-:W-:Y:S11]  /*758d0*/  IMAD.MOV.U32 R28, RZ, RZ, R13 ;  /* 0x000000ffff1c7224 */ /* 0x000ff600078e000d */
[----:B------:R-:W-:Y:S09]  /*758e0*/  @!UPT UIADD3 URZ, URZ, URZ, URZ ;  /* 0x0000003f3f3ff290 */ /* 0x000ff2000fffe03f */
[----:B------:R0:W-:Y:S01]  /*758f0*/  STL.64 [R1+0x12e0], R4 ;  /* 0x0012e00401007387 */ /* 0x0001e20000100a00 */
[----:B------:R1:W-:Y:S02]  /*75900*/  STL [R1+0x12e8], R6 ;  /* 0x0012e80601007387 */ /* 0x0003e40000100800 */
[----:B------:R-:W-:Y:S01]  /*75910*/  IMAD.MOV.U32 R2, RZ, RZ, R7 ;  /* 0x000000ffff027224 */ /* 0x000fe200078e0007 */
[----:B0-----:R-:W2:Y:S01]  /*75920*/  LDL.LU.64 R4, [R1+0x1190] ;  /* 0x0011900001047983 */ /* 0x001ea20000300a00 */
[----:B-1----:R-:W2:Y:S02]  /*75930*/  LDL.LU.64 R6, [R1+0x1198] ;  /* 0x0011980001067983 */ /* 0x002ea40000300a00 */
[----:B------:R-:W3:Y:S02]  /*75940*/  LDL.LU.64 R20, [R1+0x1140] ;  /* 0x0011400001147983 */ /* 0x000ee40000300a00 */
[----:B------:R-:W3:Y:S01]  /*75950*/  LDL.LU.64 R22, [R1+0x1148] ;  /* 0x0011480001167983 */ /* 0x000ee20000300a00 */
[----:B------:R-:W4:Y:S01]  /*75960*/  LDL.LU.64 R12, [R1+0x1110] ;  /* 0x00111000010c7983 */ /* 0x000f220000300a00 */
[----:B------:R-:W4:Y:S02]  /*75970*/  LDL.LU.64 R14, [R1+0x1118] ;  /* 0x00111800010e7983 */ /* 0x000f240000300a00 */
[----:B------:R-:W-:Y:S02]  /*75980*/  STL [R1+0x4b78], R2 ;  /* 0x004b780201007387 */ /* 0x000fe40000100800 */
[----:B------:R-:W-:Y:S01]  /*75990*/  STL.64 [R1+0x1300], R16 ;  /* 0x0013001001007387 */ /* 0x000fe20000100a00 */
[----:B------:R0:W-:Y:S04]  /*759a0*/  STL.64 [R1+0x1308], R18 ;  /* 0x0013081201007387 */ /* 0x0001e80000100a00 */
[----:B0-----:R-:W2:Y:S01]  /*759b0*/  LDL.LU R18, [R1+0x5c60] ;  /* 0x005c600001127983 */ /* 0x001ea20000300800 */
[----:B------:R-:W3:Y:S02]  /*759c0*/  LDL.LU.64 R16, [R1+0x5c58] ;  /* 0x005c580001107983 */ /* 0x000ee40000300a00 */
[----:B------:R-:W-:-:S02]  /*759d0*/  IMAD.MOV.U32 R19, RZ, RZ, R8 ;  /* 0x000000ffff137224 */ /* 0x000fc400078e0008 */
[----:B------:R-:W-:Y:S02]  /*759e0*/  IMAD.MOV.U32 R3, RZ, RZ, R9 ;  /* 0x000000ffff037224 */ /* 0x000fe400078e0009 */
[----:B------:R-:W4:Y:S04]  /*759f0*/  LDL.LU.64 R8, [R1+0x5c50] ;  /* 0x005c500001087983 */ /* 0x000f280000300a00 */
[----:B--2---:R-:W-:Y:S01]  /*75a00*/  STL.64 [R1+0x5c08], R18 ;  /* 0x005c081201007387 */ /* 0x004fe20000100a00 */
[----:B---3--:R0:W-:Y:S03]  /*75a10*/  STL.64 [R1+0x5c00], R16 ;  /* 0x005c001001007387 */ /* 0x0081e60000100a00 */
[----:B0-----:R-:W2:Y:S01]  /*75a20*/  LDL.LU.64 R16, [R1+0x10e0] ;  /* 0x0010e00001107983 */ /* 0x001ea20000300a00 */
[----:B------:R-:W3:Y:S01]  /*75a30*/  LDL.LU.64 R18, [R1+0x10e8] ;  /* 0x0010e80001127983 */ /* 0x000ee20000300a00 */
[C---:B----4-:R-:W-:Y:S02]  /*75a40*/  HMMA.16816.F32 R4, R24.reuse, R8, R4 ;  /* 0x000000081804723c */ /* 0x050fe40000001804 */
[----:B---3--:R-:W-:Y:S01]  /*75a50*/  STL.64 [R1+0x5c30], R18 ;  /* 0x005c301201007387 */ /* 0x008fe20000100a00 */
[----:B--2---:R0:W-:Y:S03]  /*75a60*/  STL.64 [R1+0x5c28], R16 ;  /* 0x005c281001007387 */ /* 0x0041e60000100a00 */
[----:B0-----:R-:W2:Y:S11]  /*75a70*/  LDL.LU.64 R16, [R1+0x70] ;  /* 0x0000700001107983 */ /* 0x001eb60000300a00 */
[----:B------:R-:W-:Y:S06]  /*75a80*/  @!UPT UIADD3 URZ, URZ, URZ, URZ ;  /* 0x0000003f3f3ff290 */ /* 0x000fec000fffe03f */
[----:B------:R0:W-:Y:S02]  /*75a90*/  STL.64 [R1+0x1330], R4 ;  /* 0x0013300401007387 */ /* 0x0001e40000100a00 */
[----:B------:R1:W-:Y:S02]  /*75aa0*/  STL.64 [R1+0x1338], R6 ;  /* 0x0013380601007387 */ /* 0x0003e40000100a00 */
[----:B0-----:R-:W-:Y:S01]  /*75ab0*/  IMAD.MOV.U32 R4, RZ, RZ, R8 ;  /* 0x000000ffff047224 */ /* 0x001fe200078e0008 */
[----:B-1----:R-:W3:Y:S01]  /*75ac0*/  LDL.LU.64 R6, [R1+0x5c48] ;  /* 0x005c480001067983 */ /* 0x002ee20000300a00 */
[----:B------:R-:W-:Y:S02]  /*75ad0*/  IMAD.MOV.U32 R5, RZ, RZ, R9 ;  /* 0x000000ffff057224 */ /* 0x000fe400078e0009 */
[----:B------:R-:W4:Y:S01]  /*75ae0*/  LDL.LU.64 R8, [R1+0x5c40] ;  /* 0x005c400001087983 */ /* 0x000f220000300a00 */
[C---:B--2---:R-:W-:Y:S08]  /*75af0*/  HMMA.16816.F32 R12, R24.reuse, R16, R12 ;  /* 0x00000010180c723c */ /* 0x044ff0000000180c */
[----:B----4-:R-:W-:Y:S01]  /*75b00*/  HMMA.16816.F32 R20, R24, R8, R20 ;  /* 0x000000081814723c */ /* 0x010fe20000001814 */
[----:B------:R-:W-:-:S02]  /*75b10*/  IMAD.MOV.U32 R11, RZ, RZ, R16 ;  /* 0x000000ffff0b7224 */ /* 0x000fc400078e0010 */
[----:B------:R-:W-:Y:S11]  /*75b20*/  IMAD.MOV.U32 R10, RZ, RZ, R17 ;  /* 0x000000ffff0a7224 */ /* 0x000ff600078e0011 */
[----:B------:R-:W-:Y:S02]  /*75b30*/  @!UPT UIADD3 URZ, URZ, URZ, URZ ;  /* 0x0000003f3f3ff290 */ /* 0x000fe4000fffe03f */
[----:B------:R-:W-:-:S07]  /*75b40*/  IMAD.MOV.U32 R2, RZ, RZ, R15 ;  /* 0x000000ffff027224 */ /* 0x000fce00078e000f */
[----:B------:R-:W-:Y:S01]  /*75b50*/  STL.64 [R1+0x1350], R20 ;  /* 0x0013501401007387 */ /* 0x000fe20000100a00 */
[----:B------:R0:W-:Y:S02]  /*75b60*/  STL.64 [R1+0x1358], R22 ;  /* 0x0013581601007387 */ /* 0x0001e40000100a00 */
[----:B0-----:R-:W-:Y:S02]  /*75b70*/  IMAD.MOV.U32 R23, RZ, RZ, R8 ;  /* 0x000000ffff177224 */ /* 0x001fe400078e0008 */
[----:B------:R-:W-:Y:S02]  /*75b80*/  IMAD.MOV.U32 R22, RZ, RZ, R9 ;  /* 0x000000ffff167224 */ /* 0x000fe400078e0009 */
[----:B------:R-:W2:Y:S01]  /*75b90*/  LDL.LU.64 R8, [R1+0x5c38] ;  /* 0x005c380001087983 */ /* 0x000ea20000300a00 */
[----:B------:R-:W4:Y:S02]  /*75ba0*/  LDL.LU.64 R18, [R1+0x5c30] ;  /* 0x005c300001127983 */ /* 0x000f240000300a00 */
[----:B------:R-:W4:Y:S02]  /*75bb0*/  LDL.LU.64 R16, [R1+0x5c28] ;  /* 0x005c280001107983 */ /* 0x000f240000300a00 */
[----:B------:R-:W-:Y:S01]  /*75bc0*/  STL.64 [R1+0x1370], R12 ;  /* 0x0013700c01007387 */ /* 0x000fe20000100a00 */
[----:B------:R0:W-:Y:S04]  /*75bd0*/  STL [R1+0x1378], R14 ;  /* 0x0013780e01007387 */ /* 0x0001e80000100800 */
[----:B0-----:R-:W2:Y:S01]  /*75be0*/  LDL.LU.64 R14, [R1+0x5c20] ;  /* 0x005c2000010e7983 */ /* 0x001ea20000300a00 */
[----:B------:R-:W4:Y:S02]  /*75bf0*/  LDL.LU.64 R12, [R1+0x5c18] ;  /* 0x005c1800010c7983 */ /* 0x000f240000300a00 */
[----:B----4-:R-:W-:Y:S01]  /*75c00*/  HMMA.16816.F32 R16, R24, R12, R16 ;  /* 0x0000000c1810723c */ /* 0x010fe20000001810 */
[----:B--2---:R-:W-:-:S02]  /*75c10*/  IMAD.MOV.U32 R20, RZ, RZ, R8 ;  /* 0x000000ffff147224 */ /* 0x004fc400078e0008 */
[----:B------:R-:W-:Y:S01]  /*75c20*/  IMAD.MOV.U32 R21, RZ, RZ, R9 ;  /* 0x000000ffff157224 */ /* 0x000fe200078e0009 */
[----:B------:R-:W2:Y:S01]  /*75c30*/  LDL.LU R8, [R1+0x5c14] ;  /* 0x005c140001087983 */ /* 0x000ea20000300800 */
[----:B------:R-:W2:Y:S03]  /*75c40*/  LDL.LU R9, [R1+0x5c10] ;  /* 0x005c100001097983 */ /* 0x000ea60000300800 */
[----:B------:R-:W-:Y:S01]  /*75c50*/  STL.64 [R1+0x5b58], R20 ;  /* 0x005b581401007387 */ /* 0x000fe20000100a00 */
[----:B------:R-:W-:Y:S11]  /*75c60*/  STL [R1+0x4cf8], R2 ;  /* 0x004cf80201007387 */ /* 0x000ff60000100800 */
[----:B------:R-:W-:Y:S03]  /*75c70*/  @!UPT UIADD3 URZ, URZ, URZ, URZ ;  /* 0x0000003f3f3ff290 */ /* 0x000fe6000fffe03f */
[----:B------:R-:W-:Y:S01]  /*75c80*/  STL.64 [R1+0x1390], R16 ;  /* 0x0013901001007387 */ /* 0x000fe20000100a00 */
[----:B------:R0:W-:Y:S03]  /*75c90*/  STL.64 [R1+0x1398], R18 ;  /* 0x0013981201007387 */ /* 0x0001e60000100a00 */
[----:B0-----:R-:W4:Y:S01]  /*75ca0*/  LDL.LU.64 R18, [R1+0x5c08] ;  /* 0x005c080001127983 */ /* 0x001f220000300a00 */
[----:B------:R-:W2:Y:S02]  /*75cb0*/  LDL.LU.64 R16, [R1+0x5c00] ;  /* 0x005c000001107983 */ /* 0x000ea40000300a00 */
[----:B------:R-:W-:Y:S02]  /*75cc0*/  STL.64 [R1+0x5ad8], R14 ;  /* 0x005ad80e01007387 */ /* 0x000fe40000100a00 */
[----:B------:R0:W-:Y:S02]  /*75cd0*/  STL.64 [R1+0x5ad0], R12 ;  /* 0x005ad00c01007387 */ /* 0x0001e40000100a00 */
[----:B0-----:R-:W-:-:S02]  /*75ce0*/  IMAD.MOV.U32 R12, RZ, RZ, R11 ;  /* 0x000000ffff0c7224 */ /* 0x001fc400078e000b */
[----:B------:R-:W-:Y:S01]  /*75cf0*/  IMAD.MOV.U32 R13, RZ, RZ, R10 ;  /* 0x000000ffff0d7224 */ /* 0x000fe200078e000a */
[----:B------:R-:W2:Y:S01]  /*75d00*/  LDL.LU R11, [R1+0x5bf8] ;  /* 0x005bf800010b7983 */ /* 0x000ea20000300800 */
[----:B------:R-:W2:Y:S03]  /*75d10*/  LDL.LU R10, [R1+0x5bf4] ;  /* 0x005bf400010a7983 */ /* 0x000ea60000300800 */
[----:B------:R0:W-:Y:S01]  /*75d20*/  STL.64 [R1+0x5af0], R12 ;  /* 0x005af00c01007387 */ /* 0x0001e20000100a00 */
[----:B------:R-:W2:Y:S02]  /*75d30*/  LDL.LU.64 R20, [R1+0x1080] ;  /* 0x0010800001147983 */ /* 0x000ea40000300a00 */
[----:B0-----:R-:W-:Y:S02]  /*75d40*/  IMAD.MOV.U32 R12, RZ, RZ, R23 ;  /* 0x000000ffff0c7224 */ /* 0x001fe400078e0017 */
[----:B------:R-:W-:-:S02]  /*75d50*/  IMAD.MOV.U32 R13, RZ, RZ, R22 ;  /* 0x000000ffff0d7224 */ /* 0x000fc400078e0016 */
[----:B------:R-:W2:Y:S03]  /*75d60*/  LDL.LU.64 R22, [R1+0x1088] ;  /* 0x0010880001167983 */ /* 0x000ea60000300a00 */
[----:B------:R0:W-:Y:S02]  /*75d70*/  STL.64 [R1+0x5b08], R12 ;  /* 0x005b080c01007387 */ /* 0x0001e40000100a00 */
[----:B0-----:R-:W2:Y:S01]  /*75d80*/  LDL.LU.64 R12, [R1+0x10b0] ;  /* 0x0010b000010c7983 */ /* 0x001ea20000300a00 */
[----:B------:R-:W2:Y:S02]  /*75d90*/  LDL.LU.64 R14, [R1+0x10b8] ;  /* 0x0010b800010e7983 */ /* 0x000ea40000300a00 */
[----:B--2---:R-:W-:Y:S11]  /*75da0*/  HMMA.16816.F32 R12, R24, R8, R12 ;  /* 0x00000008180c723c */ /* 0x004ff6000000180c */
[----:B------:R-:W-:Y:S11]  /*75db0*/  @!UPT UIADD3 URZ, URZ, URZ, URZ ;  /* 0x0000003f3f3ff290 */ /* 0x000ff6000fffe03f */
[----:B------:R-:W-:Y:S01]  /*75dc0*/  @!UPT UIADD3 URZ, URZ, URZ, URZ ;  /* 0x0000003f3f3ff290 */ /* 0x000fe2000fffe03f */
[----:B------:R0:W-:Y:S01]  /*75dd0*/  STL.64 [R1+0x13c0], R12 ;  /* 0x0013c00c01007387 */ /* 0x0001e20000100a00 */
[----:B------:R-:W-:Y:S02]  /*75de0*/  STL.64 [R1+0x13c8], R14 ;  /* 0x0013c80e01007387 */ /* 0x000fe40000100a00 */
[----:B0-----:R-:W-:Y:S02]  /*75df0*/  IMAD.MOV.U32 R12, RZ, RZ, R4 ;  /* 0x000000ffff0c7224 */ /* 0x001fe400078e0004 */
[----:B------:R-:W-:Y:S01]  /*75e00*/  IMAD.MOV.U32 R13, RZ, RZ, R5 ;  /* 0x000000ffff0d7224 */ /* 0x000fe200078e0005 */
[----:B------:R-:W2:Y:S01]  /*75e10*/  LDL.LU R4, [R1+0x5bf0] ;  /* 0x005bf00001047983 */ /* 0x000ea20000300800 */
[----:B------:R-:W2:Y:S03]  /*75e20*/  LDL.LU R5, [R1+0x5bec] ;  /* 0x005bec0001057983 */ /* 0x000ea60000300800 */
[----:B------:R-:W-:Y:S01]  /*75e30*/  STL.64 [R1+0x5b20], R12 ;  /* 0x005b200c01007387 */ /* 0x000fe20000100a00 */
[----:B------:R-:W-:Y:S02]  /*75e40*/  STL.64 [R1+0x5ae8], R10 ;  /* 0x005ae80a01007387 */ /* 0x000fe40000100a00 */
[----:B------:R0:W-:Y:S02]  /*75e50*/  STL.64 [R1+0x5ae0], R8 ;  /* 0x005ae00801007387 */ /* 0x0001e40000100a00 */
[----:B0-----:R-:W2:Y:S01]  /*75e60*/  LDL.LU.64 R8, [R1+0xfa0] ;  /* 0x000fa00001087983 */ /* 0x001ea20000300a00 */
[----:B------:R-:W2:Y:S03]  /*75e70*/  LDL.LU.64 R10, [R1+0xfa8] ;  /* 0x000fa800010a7983 */ /* 0x000ea60000300a00 */
[----:B--2---:R-:W-:Y:S01]  /*75e80*/  STL.64 [R1+0x5b68], R10 ;  /* 0x005b680a01007387 */ /* 0x004fe20000100a00 */
[----:B------:R0:W-:Y:S03]  /*75e90*/  STL.64 [R1+0x5b60], R8 ;  /* 0x005b600801007387 */ /* 0x0001e60000100a00 */
[----:B0-----:R-:W2:Y:S01]  /*75ea0*/  LDL.LU R8, [R1+0x30] ;  /* 0x0000300001087983 */ /* 0x001ea20000300800 */
[----:B---3--:R-:W-:-:S02]  /*75eb0*/  IMAD.MOV.U32 R9, RZ, RZ, R6 ;  /* 0x000000ffff097224 */ /* 0x008fc400078e0006 */
[----:B------:R-:W3:Y:S03]  /*75ec0*/  LDL.LU R6, [R1+0x5be8] ;  /* 0x005be80001067983 */ /* 0x000ee60000300800 */
[----:B--2---:R0:W-:Y:S02]  /*75ed0*/  STL.64 [R1+0x5b78], R8 ;  /* 0x005b780801007387 */ /* 0x0041e40000100a00 */
[----:B0-----:R-:W-:Y:S02]  /*75ee0*/  IMAD.MOV.U32 R8, RZ, RZ, R7 ;  /* 0x000000ffff087224 */ /* 0x001fe400078e0007 */
[----:B------:R-:W-:Y:S01]  /*75ef0*/  IMAD.MOV.U32 R9, RZ, RZ, R16 ;  /* 0x000000ffff097224 */ /* 0x000fe200078e0010 */
[----:B------:R-:W2:Y:S01]  /*75f00*/  LDL.LU R7, [R1+0x5be4] ;  /* 0x005be40001077983 */ /* 0x000ea20000300800 */
[----:B------:R-:W2:Y:S03]  /*75f10*/  LDL.LU R16, [R1+0x5be0] ;  /* 0x005be00001107983 */ /* 0x000ea60000300800 */
[----:B------:R0:W-:Y:S02]  /*75f20*/  STL.64 [R1+0x5ba0], R8 ;  /* 0x005ba00801007387 */ /* 0x0001e40000100a00 */
[----:B0-----:R-:W-:Y:S07]  /*75f30*/  HMMA.16816.F32 R8, R24, R4, R20 ;  /* 0x000000041808723c */ /* 0x001fee0000001814 */
[----:B------:R-:W-:-:S02]  /*75f40*/  IMAD.MOV.U32 R24, RZ, RZ, R17 ;  /* 0x000000ffff187224 */ /* 0x000fc400078e0011 */
[----:B------:R-:W2:Y:S01]  /*75f50*/  LDL.LU R17, [R1+0x5bdc] ;  /* 0x005bdc0001117983 */ /* 0x000ea20000300800 */
[----:B----4-:R-:W-:Y:S11]  /*75f60*/  IMAD.MOV.U32 R25, RZ, RZ, R18 ;  /* 0x000000ffff197224 */ /* 0x010ff600078e0012 */
[----:B------:R-:W-:Y:S02]  /*75f70*/  @!UPT UIADD3 URZ, URZ, URZ, URZ ;  /* 0x0000003f3f3ff290 */ /* 0x000fe4000fffe03f */
[----:B------:R0:W-:Y:S01]  /*75f80*/  STL.64 [R1+0x13b0], R8 ;  /* 0x0013b00801007387 */ /* 0x0001e20000100a00 */
[----:B------:R1:W-:Y:S02]  /*75f90*/  STL.64 [R1+0x13b8], R10 ;  /* 0x0013b80a01007387 */ /* 0x0003e40000100a00 */
[----:B------:R-:W4:Y:S01]  /*75fa0*/  LDL.LU R18, [R1+0x5bd8] ;  /* 0x005bd80001127983 */ /* 0x000f220000300800 */
[----:B0-----:R-:W2:Y:S01]  /*75fb0*/  LDL.LU.64 R8, [R1+0x1040] ;  /* 0x0010400001087983 */ /* 0x001ea20000300a00 */
[----:B-1----:R-:W2:Y:S03]  /*75fc0*/  LDL.LU.64 R10, [R1+0x1048] ;  /* 0x00104800010a7983 */ /* 0x002ea60000300a00 */
[----:B--2---:R-:W-:Y:S01]  /*75fd0*/  STL.64 [R1+0x5bb0], R10 ;  /* 0x005bb00a01007387 */ /* 0x004fe20000100a00 */
[----:B------:R0:W-:Y:S02]  /*75fe0*/  STL.64 [R1+0x5ba8], R8 ;  /* 0x005ba80801007387 */ /* 0x0001e40000100a00 */
[----:B0-----:R-:W-:-:S02]  /*75ff0*/  IMAD.MOV.U32 R8, RZ, RZ, R7 ;  /* 0x000000ffff087224 */ /* 0x001fc400078e0007 */
[----:B---3--:R-:W-:Y:S01]  /*76000*/  IMAD.MOV.U32 R9, RZ, RZ, R6 ;  /* 0x000000ffff097224 */ /* 0x008fe200078e0006 */
[----:B------:R-:W2:Y:S01]  /*76010*/  LDL.LU R7, [R1+0x5bd4] ;  /* 0x005bd40001077983 */ /* 0x000ea20000300800 */
[----:B------:R-:W2:Y:S02]  /*76020*/  LDL.LU R6, [R1+0x5bd0] ;  /* 0x005bd00001067983 */ /* 0x000ea40000300800 */
[----:B------:R0:W-:Y:S02]  /*76030*/  STL.64 [R1+0x5b70], R24 ;  /* 0x005b701801007387 */ /* 0x0001e40000100a00 */
[----:B0-----:R-:W3:Y:S01]  /*76040*/  LDL.LU.64 R24, [R1+0x1000] ;  /* 0x0010000001187983 */ /* 0x001ee20000300a00 */
[----:B------:R-:W2:Y:S03]  /*76050*/  LDL.LU.64 R26, [R1+0x1008] ;  /* 0x00100800011a7983 */ /* 0x000ea60000300a00 */
[----:B--2---:R-:W-:Y:S01]  /*76060*/  STL.64 [R1+0x5b88], R26 ;  /* 0x005b881a01007387 */ /* 0x004fe20000100a00 */
[----:B---3--:R0:W-:Y:S03]  /*76070*/  STL.64 [R1+0x5b80], R24 ;  /* 0x005b801801007387 */ /* 0x0081e60000100a00 */
[----:B0-----:R-:W2:Y:S01]  /*76080*/  LDL.LU.64 R24, [R1+0x1030] ;  /* 0x0010300001187983 */ /* 0x001ea20000300a00 */
[----:B------:R-:W3:Y:S02]  /*76090*/  LDL.LU.64 R26, [R1+0x1038] ;  /* 0x00103800011a7983 */ /* 0x000ee40000300a00 */
[----:B------:R-:W-:Y:S01]  /*760a0*/  IMAD.MOV.U32 R12, RZ, RZ, R19 ;  /* 0x000000ffff0c7224 */ /* 0x000fe200078e0013 */
[----:B---3--:R-:W-:Y:S01]  /*760b0*/  STL.64 [R1+0x5bc0], R26 ;  /* 0x005bc01a01007387 */ /* 0x008fe20000100a00 */
[----:B--2---:R0:W-:Y:S03]  /*760c0*/  STL.64 [R1+0x5bb8], R24 ;  /* 0x005bb81801007387 */ /* 0x0041e60000100a00 */
[----:B0-----:R-:W4:Y:S01]  /*760d0*/  LDL.LU.64 R24, [R1+0x1060] ;  /* 0x0010600001187983 */ /* 0x001f220000300a00 */
[----:B------:R-:W4:Y:S02]  /*760e0*/  LDL.LU.64 R26, [R1+0x1068] ;  /* 0x00106800011a7983 */ /* 0x000f240000300a00 */
[----:B------:R-:W2:Y:S02]  /*760f0*/  LDL.LU.64 R20, [R1+0xfe0] ;  /* 0x000fe00001147983 */ /* 0x000ea40000300a00 */
[----:B------:R-:W2:Y:S01]  /*76100*/  LDL.LU.64 R22, [R1+0xfe8] ;  /* 0x000fe80001167983 */ /* 0x000ea20000300a00 */
[----:B------:R-:W4:Y:S01]  /*76110*/  LDL.LU R19, [R1+0x5bcc] ;  /* 0x005bcc0001137983 */ /* 0x000f220000300800 */
[----:B------:R-:W-:-:S02]  /*76120*/  IMAD.MOV.U32 R13, RZ, RZ, R3 ;  /* 0x000000ffff0d7224 */ /* 0x000fc400078e0003 */
[----:B------:R-:W3:Y:S03]  /*76130*/  LDL.LU R3, [R1+0x5bc8] ;  /* 0x005bc80001037983 */ /* 0x000ee60000300800 */
[----:B------:R0:W-:Y:S04]  /*76140*/  STL.64 [R1+0x5b38], R12 ;  /* 0x005b380c01007387 */ /* 0x0001e80000100a00 */
[----:B0-----:R-:W2:Y:S01]  /*76150*/  LDL.LU R12, [R1+0x50] ;  /* 0x00005000010c7983 */ /* 0x001ea20000300800 */
[----:B------:R-:W2:Y:S02]  /*76160*/  LDL.LU R13, [R1+0x54] ;  /* 0x00005400010d7983 */ /* 0x000ea40000300800 */
[----:B------:R-:W-:Y:S02]  /*76170*/  STL.64 [R1+0x5b00], R6 ;  /* 0x005b000601007387 */ /* 0x000fe40000100a00 */
[----:B------:R0:W-:Y:S02]  /*76180*/  STL.64 [R1+0x5af8], R4 ;  /* 0x005af80401007387 */ /* 0x0001e40000100a00 */
[----:B0-----:R-:W2:Y:S01]  /*76190*/  LDL.LU.64 R4, [R1+0xfc0] ;  /* 0x000fc00001047983 */ /* 0x001ea20000300a00 */
[----:B------:R-:W2:Y:S01]  /*761a0*/  LDL.LU.64 R6, [R1+0xfc8] ;  /* 0x000fc80001067983 */ /* 0x000ea20000300a00 */
[C---:B----4-:R-:W-:Y:S02]  /*761b0*/  HMMA.16816.F32 R8, R16.reuse, R8, R24 ;  /* 0x000000081008723c */ /* 0x050fe40000001818 */
[----:B------:R-:W4:Y:S01]  /*761c0*/  LDL.LU.64 R26, [R1+0x5bc0] ;  /* 0x005bc000011a7983 */ /* 0x000f220000300a00 */
[----:B------:R-:W4:Y:S11]  /*761d0*/  LDL.LU.64 R24, [R1+0x5bb8] ;  /* 0x005bb80001187983 */ /* 0x000f360000300a00 */
[----:B------:R-:W-:Y:S09]  /*761e0*/  @!UPT UIADD3 URZ, URZ, URZ, URZ ;  /* 0x0000003f3f3ff290 */ /* 0x000ff2000fffe03f */
[----:B------:R-:W-:Y:S01]  /*761f0*/  STL.64 [R1+0x1430], R8 ;  /* 0x0014300801007387 */ /* 0x000fe20000100a00 */
[----:B------:R0:W-:Y:S03]  /*76200*/  STL.64 [R1+0x1438], R10 ;  /* 0x0014380a01007387 */ /* 0x0001e60000100a00 */
[----:B0-----:R-:W2:Y:S01]  /*76210*/  LDL.LU.64 R10, [R1+0x5bb0] ;  /* 0x005bb000010a7983 */ /* 0x001ea20000300a00 */
[----:B------:R-:W2:Y:S02]  /*76220*/  LDL.LU.64 R8, [R1+0x5ba8] ;  /* 0x005ba80001087983 */ /* 0x000ea40000300a00 */
[----:B--2---:R-:W-:Y:S01]  /*76230*/  HMMA.16816.F32 R12, R16, R12, R8 ;  /* 0x0000000c100c723c */ /* 0x004fe20000001808 */
[----:B------:R-:W4:Y:S11]  /*76240*/  LDL.LU.64 R8, [R1+0x5ba0] ;  /* 0x005ba00001087983 */ /* 0x000f360000300a00 */
[----:B------:R-:W-:Y:S11]  /*76250*/  @!UPT UIADD3 URZ, URZ, URZ, URZ ;  /* 0x0000003f3f3ff290 */ /* 0x000ff6000fffe03f */
[----:B------:R0:W-:Y:S01]  /*76260*/  STL.64 [R1+0x1420], R12 ;  /* 0x0014200c01007387 */ /* 0x0001e20000100a00 */
[----:B------:R-:W-:Y:S02]  /*76270*/  STL.64 [R1+0x1428], R14 ;  /* 0x0014280e01007387 */ /* 0x000fe40000100a00 */
[----:B0-----:R-:W-:Y:S02]  /*76280*/  IMAD.MOV.U32 R12, RZ, RZ, R0 ;  /* 0x000000ffff0c7224 */ /* 0x001fe400078e0000 */
[----:B------:R-:W-:Y:S01]  /*76290*/  IMAD.MOV.U32 R13, RZ, RZ, R28 ;  /* 0x000000ffff0d7224 */ /* 0x000fe200078e001c */
[----:B------:R-:W2:Y:S01]  /*762a0*/  LDL.LU R0, [R1+0x5b98] ;  /* 0x005b980001007983 */ /* 0x000ea20000300800 */
[----:B------:R-:W2:Y:S03]  /*762b0*/  LDL.LU R28, [R1+0x5b94] ;  /* 0x005b9400011c7983 */ /* 0x000ea60000300800 */
[----:B------:R3:W-:Y:S02]  /*762c0*/  STL.64 [R1+0x5b50], R12 ;  /* 0x005b500c01007387 */ /* 0x0007e40000100a00 */
[----:B---3--:R-:W-:-:S02]  /*762d0*/  IMAD.MOV.U32 R12, RZ, RZ, R3 ;  /* 0x000000ffff0c7224 */ /* 0x008fc400078e0003 */
[----:B------:R-:W3:Y:S01]  /*762e0*/  LDL.LU R3, [R1+0x5b90] ;  /* 0x005b900001037983 */ /* 0x000ee20000300800 */
[----:B----4-:R-:W-:Y:S03]  /*762f0*/  HMMA.16816.F32 R8, R16, R8, R24 ;  /* 0x000000081008723c */ /* 0x010fe60000001818 */
[----:B------:R-:W4:Y:S01]  /*76300*/  LDL.LU.64 R26, [R1+0x5b88] ;  /* 0x005b8800011a7983 */ /* 0x000f220000300a00 */
[----:B------:R-:W4:Y:S11]  /*76310*/  LDL.LU.64 R24, [R1+0x5b80] ;  /* 0x005b800001187983 */ /* 0x000f360000300a00 */
[----:B------:R-:W-:Y:S08]  /*76320*/  @!UPT UIADD3 URZ, URZ, URZ, URZ ;  /* 0x0000003f3f3ff290 */ /* 0x000ff0000fffe03f */
[----:B------:R0:W-:Y:S01]  /*76330*/  STL.64 [R1+0x1410], R8 ;  /* 0x0014100801007387 */ /* 0x0001e20000100a00 */
[----:B------:R4:W-:Y:S03]  /*76340*/  STL.64 [R1+0x1418], R10 ;  /* 0x0014180a01007387 */ /* 0x0009e60000100a00 */
[----:B0-----:R-:W4:Y:S01]  /*76350*/  LDL.LU.64 R8, [R1+0x5b78] ;  /* 0x005b780001087983 */ /* 0x001f220000300a00 */
[----:B------:R-:W-:-:S07]  /*76360*/  IMAD.MOV.U32 R13, RZ, RZ, R29 ;  /* 0x000000ffff0d7224 */ /* 0x000fce00078e001d */
[C---:B------:R-:W-:Y:S08]  /*76370*/  HMMA.16816.F32 R12, R16.reuse, R12, R20 ;  /* 0x0000000c100c723c */ /* 0x040ff00000001814 */
[C---:B----4-:R-:W-:Y:S01]  /*76380*/  HMMA.16816.F32 R8, R16.reuse, R8, R24 ;  /* 0x000000081008723c */ /* 0x050fe20000001818 */
[----:B------:R-:W4:Y:S11]  /*76390*/  LDL.LU.64 R24, [R1+0x5b70] ;  /* 0x005b700001187983 */ /* 0x000f360000300a00 */
[----:B------:R-:W-:Y:S11]  /*763a0*/  @!UPT UIADD3 URZ, URZ, URZ, URZ ;  /* 0x0000003f3f3ff290 */ /* 0x000ff6000fffe03f */
[----:B------:R-:W-:Y:S01]  /*763b0*/  STL.64 [R1+0x1400], R8 ;  /* 0x0014000801007387 */ /* 0x000fe20000100a00 */
[----:B------:R0:W-:Y:S03]  /*763c0*/  STL.64 [R1+0x1408], R10 ;  /* 0x0014080a01007387 */ /* 0x0001e60000100a00 */
[----:B0-----:R-:W3:Y:S01]  /*763d0*/  LDL.LU.64 R10, [R1+0x5b68] ;  /* 0x005b6800010a7983 */ /* 0x001ee20000300a00 */
[----:B------:R-:W3:Y:S02]  /*763e0*/  LDL.LU.64 R8, [R1+0x5b60] ;  /* 0x005b600001087983 */ /* 0x000ee40000300a00 */
[----:B------:R-:W3:Y:S02]  /*763f0*/  LDL.LU.64 R20, [R1+0x5b58] ;  /* 0x005b580001147983 */ /* 0x000ee40000300a00 */
[----:B------:R-:W-:Y:S01]  /*76400*/  STL.64 [R1+0x13f0], R12 ;  /* 0x0013f00c01007387 */ /* 0x000fe20000100a00 */
[----:B------:R4:W-:Y:S02]  /*76410*/  STL.64 [R1+0x13f8], R14 ;  /* 0x0013f80e01007387 */ /* 0x0009e40000100a00 */
[C---:B----4-:R-:W-:Y:S02]  /*76420*/  HMMA.16816.F32 R12, R16.reuse, R24, R4 ;  /* 0x00000018100c723c */ /* 0x050fe40000001804 */
[----:B--2---:R-:W0:Y:S06]  /*76430*/  LDSM.16.MT88.4 R24, [R0+0x22080] ;  /* 0x022080000018783b */ /* 0x004e2c0000004200 */
[C---:B---3--:R-:W-:Y:S11]  /*76440*/  HMMA.16816.F32 R4, R16.reuse, R20, R8 ;  /* 0x000000141004723c */ /* 0x048ff60000001808 */
[----:B------:R-:W-:Y:S11]  /*76450*/  @!UPT UIADD3 URZ, URZ, URZ, URZ ;  /* 0x0000003f3f3ff290 */ /* 0x000ff6000fffe03f */
[----:B------:R-:W-:Y:S01]  /*76460*/  @!UPT UIADD3 URZ, URZ, URZ, URZ ;  /* 0x0000003f3f3ff290 */ /* 0x000fe2000fffe03f */
[----:B------:R-:W-:Y:S01]  /*76470*/  STL.64 [R1+0x14a0], R4 ;  /* 0x0014a00401007387 */ /* 0x000fe20000100a00 */
[----:B------:R1:W-:Y:S02]  /*76480*/  STL.64 [R1+0x13e0], R12 ;  /* 0x0013e00c01007387 */ /* 0x0003e40000100a00 */
[----:B------:R2:W-:Y:S02]  /*76490*/  STL.64 [R1+0x13e8], R14 ;  /* 0x0013e80e01007387 */ /* 0x0005e40000100a00 */
[----:B------:R3:W-:Y:S02]  /*764a0*/  STL [R1+0x14a8], R6 ;  /* 0x0014a80601007387 */ /* 0x0007e40000100800 */
[----:B------:R-:W-:Y:S01]  /*764b0*/  IMAD.MOV.U32 R29, RZ, RZ, R7 ;  /* 0x000000ffff1d7224 */ /* 0x000fe200078e0007 */
[----:B-1----:R-:W4:Y:S01]  /*764c0*/  LDL.LU.64 R12, [R1+0xf70] ;  /* 0x000f7000010c7983 */ /* 0x002f220000300a00 */
[----:B--2---:R-:W4:Y:S02]  /*764d0*/  LDL.LU.64 R14, [R1+0xf78] ;  /* 0x000f7800010e7983 */ /* 0x004f240000300a00 */
[----:B------:R-:W2:Y:S02]  /*764e0*/  LDL.LU.64 R4, [R1+0xce0] ;  /* 0x000ce00001047983 */ /* 0x000ea40000300a00 */
[----:B---3--:R-:W3:Y:S02]  /*764f0*/  LDL.LU.64 R6, [R1+0xce8] ;  /* 0x000ce80001067983 */ /* 0x008ee40000300a00 */
[----:B---3--:R-:W-:Y:S01]  /*76500*/  STL.64 [R1+0x5b18], R6 ;  /* 0x005b180601007387 */ /* 0x008fe20000100a00 */
[----:B--2---:R1:W-:Y:S03]  /*76510*/  STL.64 [R1+0x5b10], R4 ;  /* 0x005b100401007387 */ /* 0x0043e60000100a00 */
[----:B-1----:R-:W2:Y:S01]  /*76520*/  LDL.LU.64 R4, [R1+0xd00] ;  /* 0x000d000001047983 */ /* 0x002ea20000300a00 */
[----:B------:R-:W3:Y:S03]  /*76530*/  LDL.LU.64 R6, [R1+0xd08] ;  /* 0x000d080001067983 */ /* 0x000ee60000300a00 */
[----:B---3--:R-:W-:Y:S01]  /*76540*/  STL.64 [R1+0x5b30], R6 ;  /* 0x005b300601007387 */ /* 0x008fe20000100a00 */
[----:B--2---:R1:W-:Y:S03]  /*76550*/  STL.64 [R1+0x5b28], R4 ;  /* 0x005b280401007387 */ /* 0x0043e60000100a00 */
[----:B-1----:R-:W2:Y:S01]  /*76560*/  LDL.LU.64 R4, [R1+0xd10] ;  /* 0x000d100001047983 */ /* 0x002ea20000300a00 */
[----:B------:R-:W3:Y:S03]  /*76570*/  LDL.LU.64 R6, [R1+0xd18] ;  /* 0x000d180001067983 */ /* 0x000ee60000300a00 */
[----:B---3--:R-:W-:Y:S01]  /*76580*/  STL.64 [R1+0x5b48], R6 ;  /* 0x005b480601007387 */ /* 0x008fe20000100a00 */
[----:B--2---:R1:W-:Y:S03]  /*76590*/  STL.64 [R1+0x5b40], R4 ;  /* 0x005b400401007387 */ /* 0x0043e60000100a00 */
[----:B-1----:R-:W2:Y:S01]  /*765a0*/  LDL.LU.64 R4, [R1+0xd30] ;  /* 0x000d300001047983 */ /* 0x002ea20000300a00 */
[----:B------:R-:W2:Y:S02]  /*765b0*/  LDL.LU.64 R6, [R1+0xd38] ;  /* 0x000d380001067983 */ /* 0x000ea40000300a00 */
[----:B------:R-:W3:Y:S02]  /*765c0*/  LDL.LU.64 R8, [R1+0xcc0] ;  /* 0x000cc00001087983 */ /* 0x000ee40000300a00 */
[----:B------:R-:W3:Y:S01]  /*765d0*/  LDL.LU.64 R10, [R1+0xcc8] ;  /* 0x000cc800010a7983 */ /* 0x000ee20000300a00 */
[----:B------:R-:W2:Y:S01]  /*765e0*/  LDL.LU.64 R20, [R1+0xca0] ;  /* 0x000ca00001147983 */ /* 0x000ea20000300a00 */
[----:B------:R-:W2:Y:S02]  /*765f0*/  LDL.LU.64 R22, [R1+0xca8] ;  /* 0x000ca80001167983 */ /* 0x000ea40000300a00 */
[----:B------:R-:W-:Y:S02]  /*76600*/  STL [R1+0x4ae8], R29 ;  /* 0x004ae81d01007387 */ /* 0x000fe40000100800 */
[----:B0-----:R-:W-:Y:S01]  /*76610*/  STL.64 [R1+0x59c0], R26 ;  /* 0x0059c01a01007387 */ /* 0x001fe20000100a00 */
[----:B------:R0:W-:Y:S04]  /*76620*/  STL.64 [R1+0x59b8], R24 ;  /* 0x0059b81801007387 */ /* 0x0001e80000100a00 */
[----:B0-----:R-:W4:Y:S01]  /*76630*/  LDL.LU.64 R24, [R1+0xc0] ;  /* 0x0000c00001187983 */ /* 0x001f220000300a00 */
[----:B------:R-:W2:Y:S01]  /*76640*/  LDL.64 R26, [R1+0xc8] ;  /* 0x0000c800011a7983 */ /* 0x000ea20000100a00 */
[C---:B----4-:R-:W-:Y:S11]  /*76650*/  HMMA.16816.F32 R12, R16.reuse, R24, R12 ;  /* 0x00000018100c723c */ /* 0x050ff6000000180c */
[----:B------:R-:W-:Y:S11]  /*76660*/  @!UPT UIADD3 URZ, URZ, URZ, URZ ;  /* 0x0000003f3f3ff290 */ /* 0x000ff6000fffe03f */
[----:B------:R-:W-:Y:S01]  /*76670*/  @!UPT UIADD3 URZ, URZ, URZ, URZ ;  /* 0x0000003f3f3ff290 */ /* 0x000fe2000fffe03f */
[----:B------:R0:W-:Y:S01]  /*76680*/  STL.64 [R1+0x15d0], R12 ;  /* 0x0015d00c01007387 */ /* 0x0001e20000100a00 */
[----:B------:R-:W-:Y:S03]  /*76690*/  STL.64 [R1+0x15d8], R14 ;  /* 0x0015d80e01007387 */ /* 0x000fe60000100a00 */
[----:B0-----:R-:W4:Y:S01]  /*766a0*/  LDL.LU.64 R12, [R1+0x5b50] ;  /* 0x005b5000010c7983 */ /* 0x001f220000300a00 */
[----:B--2---:R0:W-:Y:S02]  /*766b0*/  STL.64 [R1+0x5a40], R26 ;  /* 0x005a401a01007387 */ /* 0x0041e40000100a00 */
[----:B------:R-:W2:Y:S01]  /*766c0*/  LDL.LU.64 R24, [R1+0xc70] ;  /* 0x000c700001187983 */ /* 0x000ea20000300a00 */
[----:B0-----:R-:W2:Y:S01]  /*766d0*/  LDL.LU.64 R26, [R1+0xc78] ;  /* 0x000c7800011a7983 */ /* 0x001ea20000300a00 */
[C---:B----4-:R-:W-:Y:S03]  /*766e0*/  HMMA.16816.F32 R12, R16.reuse, R12, R4 ;  /* 0x0000000c100c723c */ /* 0x050fe60000001804 */
[----:B------:R-:W4:Y:S01]  /*766f0*/  LDL.LU.64 R6, [R1+0x5b48] ;  /* 0x005b480001067983 */ /* 0x000f220000300a00 */
[----:B------:R-:W4:Y:S11]  /*76700*/  LDL.LU.64 R4, [R1+0x5b40] ;  /* 0x005b400001047983 */ /* 0x000f360000300a00 */
[----:B------:R-:W-:Y:S08]  /*76710*/  @!UPT UIADD3 URZ, URZ, URZ, URZ ;  /* 0x0000003f3f3ff290 */ /* 0x000ff0000fffe03f */
[----:B------:R0:W-:Y:S01]  /*76720*/  STL.64 [R1+0x15c0], R12 ;  /* 0x0015c00c01007387 */ /* 0x0001e20000100a00 */
[----:B------:R4:W-:Y:S03]  /*76730*/  STL.64 [R1+0x15c8], R14 ;  /* 0x0015c80e01007387 */ /* 0x0009e60000100a00 */
[----:B0-----:R-:W4:Y:S02]  /*76740*/  LDL.LU.64 R12, [R1+0x5b38] ;  /* 0x005b3800010c7983 */ /* 0x001f240000300a00 */
[C---:B----4-:R-:W-:Y:S02]  /*76750*/  HMMA.16816.F32 R12, R16.reuse, R12, R4 ;  /* 0x0000000c100c723c */ /* 0x050fe40000001804 */
[----:B------:R-:W4:Y:S01]  /*76760*/  LDL.LU.64 R6, [R1+0x5b30] ;  /* 0x005b300001067983 */ /* 0x000f220000300a00 */
[----:B------:R-:W4:Y:S11]  /*76770*/  LDL.LU.64 R4, [R1+0x5b28] ;  /* 0x005b280001047983 */ /* 0x000f360000300a00 */
[----:B------:R-:W-:Y:S09]  /*76780*/  @!UPT UIADD3 URZ, URZ, URZ, URZ ;  /* 0x0000003f3f3ff290 */ /* 0x000ff2000fffe03f */
        /* <DEDUP_REMOVED lines=12> */
[----:B------:R-:W2:Y:S11]  /*76850*/  LDL.LU.64 R4, [R1+0x5af8] ;  /* 0x005af80001047983 */ /* 0x000eb60000300a00 */
[----:B------:R-:W-:Y:S09]  /*76860*/  @!UPT UIADD3 URZ, URZ, URZ, URZ ;  /* 0x0000003f3f3ff290 */ /* 0x000ff2000fffe03f */
[----:B------:R0:W-:Y:S01]  /*76870*/  STL.64 [R1+0x1590], R12 ;  /* 0x0015900c01007387 */ /* 0x0001e20000100a00 */
[----:B------:R3:W-:Y:S03]  /*76880*/  STL.64 [R1+0x1598], R14 ;  /* 0x0015980e01007387 */ /* 0x0007e60000100a00 */
[----:B0-----:R-:W3:Y:S02]  /*76890*/  LDL.LU.64 R12, [R1+0x5af0] ;  /* 0x005af000010c7983 */ /* 0x001ee40000300a00 */
[C---:B---3--:R-:W-:Y:S02]  /*768a0*/  HMMA.16816.F32 R12, R16.reuse, R12, R8 ;  /* 0x0000000c100c723c */ /* 0x048fe40000001808 */
[----:B------:R-:W3:Y:S01]  /*768b0*/  LDL.LU.64 R10, [R1+0x5ae8] ;  /* 0x005ae800010a7983 */ /* 0x000ee20000300a00 */
        /* <DEDUP_REMOVED lines=13> */
[----:B------:R0:W-:Y:S02]  /*76990*/  STL.64 [R1+0x59f0], R14 ;  /* 0x0059f00e01007387 */ /* 0x0001e40000100a00 */
[----:B------:R-:W2:Y:S01]  /*769a0*/  LDL.LU.64 R12, [R1+0xc90] ;  /* 0x000c9000010c7983 */ /* 0x000ea20000300a00 */
[----:B0-----:R-:W2:Y:S01]  /*769b0*/  LDL.LU.64 R14, [R1+0xc98] ;  /* 0x000c9800010e7983 */ /* 0x001ea20000300a00 */
[----:B---3--:R0:W-:Y:S01]  /*769c0*/  STL.64 [R1+0x5a70], R10 ;  /* 0x005a700a01007387 */ /* 0x0081e20000100a00 */
[C---:B--2---:R-:W-:Y:S08]  /*769d0*/  HMMA.16816.F32 R12, R16.reuse, R8, R12 ;  /* 0x00000008100c723c */ /* 0x044ff0000000180c */
[----:B0-----:R-:W-:Y:S11]  /*769e0*/  HMMA.16816.F32 R8, R16, R4, R24 ;  /* 0x000000041008723c */ /* 0x001ff60000001818 */
[----:B------:R-:W-:Y:S04]  /*769f0*/  @!UPT UIADD3 URZ, URZ, URZ, URZ ;  /* 0x0000003f3f3ff290 */ /* 0x000fe8000fffe03f */
[----:B------:R-:W-:Y:S01]  /*76a00*/  STL.64 [R1+0x1560], R12 ;  /* 0x0015600c01007387 */ /* 0x000fe20000100a00 */
[----:B------:R-:W-:Y:S02]  /*76a10*/  STL.64 [R1+0x1568], R14 ;  /* 0x0015680e01007387 */ /* 0x000fe40000100a00 */
[----:B------:R-:W2:Y:S05]  /*76a20*/  LDL R26, [R1+0x58] ;  /* 0x00005800011a7983 */ /* 0x000eaa0000100800 */
[----:B------:R-:W-:Y:S01]  /*76a30*/  STL.64 [R1+0x1550], R8 ;  /* 0x0015500801007387 */ /* 0x000fe20000100a00 */
[----:B------:R-:W-:Y:S01]  /*76a40*/  STL.64 [R1+0x1558], R10 ;  /* 0x0015580a01007387 */ /* 0x000fe20000100a00 */
[----:B------:R-:W2:Y:S03]  /*76a50*/  LDL R27, [R1+0x5c] ;  /* 0x00005c00011b7983 */ /* 0x000ea60000100800 */
[----:B--2---:R0:W-:Y:S04]  /*76a60*/  STL.64 [R1+0x5aa8], R26 ;  /* 0x005aa81a01007387 */ /* 0x0041e80000100a00 */
[----:B0-----:R-:W2:Y:S04]  /*76a70*/  LDL R26, [R1+0x68] ;  /* 0x00006800011a7983 */ /* 0x001ea80000100800 */
[----:B------:R-:W2:Y:S01]  /*76a80*/  LDL R27, [R1+0x6c] ;  /* 0x00006c00011b7983 */ /* 0x000ea20000100800 */
[----:B------:R-:W3:Y:S02]  /*76a90*/  LDL.LU R12, [R1+0x3b0] ;  /* 0x0003b000010c7983 */ /* 0x000ee40000300800 */
[----:B------:R-:W3:Y:S02]  /*76aa0*/  LDL.LU R13, [R1+0x3b4] ;  /* 0x0003b400010d7983 */ /* 0x000ee40000300800 */
[----:B------:R-:W2:Y:S01]  /*76ab0*/  LDL.LU R14, [R1+0x3b8] ;  /* 0x0003b800010e7983 */ /* 0x000ea20000300800 */
[----:B------:R-:W2:Y:S04]  /*76ac0*/  LDL.LU R15, [R1+0x3bc] ;  /* 0x0003bc00010f7983 */ /* 0x000ea80000300800 */
[----:B--2---:R-:W-:Y:S01]  /*76ad0*/  STL.64 [R1+0x5ab8], R14 ;  /* 0x005ab80e01007387 */ /* 0x004fe20000100a00 */
[----:B---3--:R0:W-:Y:S03]  /*76ae0*/  STL.64 [R1+0x5ab0], R12 ;  /* 0x005ab00c01007387 */ /* 0x0081e60000100a00 */
[----:B0-----:R-:W2:Y:S01]  /*76af0*/  LDL.LU R12, [R1+0x3c0] ;  /* 0x0003c000010c7983 */ /* 0x001ea20000300800 */
[----:B------:R-:W2:Y:S02]  /*76b00*/  LDL.LU R13, [R1+0x3c4] ;  /* 0x0003c400010d7983 */ /* 0x000ea40000300800 */
[----:B------:R-:W2:Y:S02]  /*76b10*/  LDL.LU R14, [R1+0x3c8] ;  /* 0x0003c800010e7983 */ /* 0x000ea40000300800 */
[----:B------:R-:W2:Y:S01]  /*76b20*/  LDL.LU R15, [R1+0x3cc] ;  /* 0x0003cc00010f7983 */ /* 0x000ea20000300800 */
[----:B------:R-:W3:Y:S04]  /*76b30*/  LDL R10, [R1+0x28] ;  /* 0x00002800010a7983 */ /* 0x000ee80000100800 */
[----:B------:R-:W3:Y:S04]  /*76b40*/  LDL R11, [R1+0x2c] ;  /* 0x00002c00010b7983 */ /* 0x000ee80000100800 */
[----:B---3--:R0:W-:Y:S01]  /*76b50*/  STL.64 [R1+0x5a88], R10 ;  /* 0x005a880a01007387 */ /* 0x0081e20000100a00 */
[----:B------:R-:W3:Y:S02]  /*76b60*/  LDL.LU R16, [R1+0x370] ;  /* 0x0003700001107983 */ /* 0x000ee40000300800 */
[----:B------:R-:W3:Y:S02]  /*76b70*/  LDL.LU R17, [R1+0x374] ;  /* 0x0003740001117983 */ /* 0x000ee40000300800 */
[----:B------:R-:W2:Y:S01]  /*76b80*/  LDL.LU R18, [R1+0x378] ;  /* 0x0003780001127983 */ /* 0x000ea20000300800 */
[----:B------:R-:W2:Y:S04]  /*76b90*/  LDL.LU R19, [R1+0x37c] ;  /* 0x00037c0001137983 */ /* 0x000ea80000300800 */
[----:B0-----:R-:W2:Y:S04]  /*76ba0*/  LDL.64 R10, [R1+0x38] ;  /* 0x00003800010a7983 */ /* 0x001ea80000100a00 */
[----:B--2---:R0:W-:Y:S01]  /*76bb0*/  STL.64 [R1+0x5aa0], R10 ;  /* 0x005aa00a01007387 */ /* 0x0041e20000100a00 */
[----:B------:R-:W2:Y:S02]  /*76bc0*/  LDL.LU R8, [R1+0x3a0] ;  /* 0x0003a00001087983 */ /* 0x000ea40000300800 */
[----:B------:R-:W2:Y:S01]  /*76bd0*/  LDL.LU R9, [R1+0x3a4] ;  /* 0x0003a40001097983 */ /* 0x000ea20000300800 */
[----:B0-----:R-:W2:Y:S01]  /*76be0*/  LDL.LU R10, [R1+0x3a8] ;  /* 0x0003a800010a7983 */ /* 0x001ea20000300800 */
[----:B------:R-:W2:Y:S02]  /*76bf0*/  LDL.LU R11, [R1+0x3ac] ;  /* 0x0003ac00010b7983 */ /* 0x000ea40000300800 */
[----:B------:R-:W-:Y:S02]  /*76c00*/  STL.64 [R1+0x5a80], R18 ;  /* 0x005a801201007387 */ /* 0x000fe40000100a00 */
[----:B---3--:R0:W-:Y:S02]  /*76c10*/  STL.64 [R1+0x5a78], R16 ;  /* 0x005a781001007387 */ /* 0x0081e40000100a00 */
[----:B0-----:R-:W3:Y:S01]  /*76c20*/  LDL.LU R16, [R1+0x380] ;  /* 0x0003800001107983 */ /* 0x001ee20000300800 */
[----:B------:R-:W3:Y:S02]  /*76c30*/  LDL.LU R17, [R1+0x384] ;  /* 0x0003840001117983 */ /* 0x000ee40000300800 */
[----:B------:R-:W2:Y:S02]  /*76c40*/  LDL.LU R18, [R1+0x388] ;  /* 0x0003880001127983 */ /* 0x000ea40000300800 */
[----:B------:R-:W2:Y:S01]  /*76c50*/  LDL.LU R19, [R1+0x38c] ;  /* 0x00038c0001137983 */ /* 0x000ea20000300800 */
[C---:B------:R-:W-:Y:S01]  /*76c60*/  HMMA.16816.F32 R24, R20.reuse, R26, R12 ;  /* 0x0000001a1418723c */ /* 0x040fe2000000180c */
[----:B--2---:R-:W-:Y:S01]  /*76c70*/  STL.64 [R1+0x5a98], R18 ;  /* 0x005a981201007387 */ /* 0x004fe20000100a00 */
[----:B---3--:R0:W-:Y:S03]  /*76c80*/  STL.64 [R1+0x5a90], R16 ;  /* 0x005a901001007387 */ /* 0x0081e60000100a00 */
[----:B0-----:R-:W2:Y:S01]  /*76c90*/  LDL.LU R16, [R1+0x390] ;  /* 0x0003900001107983 */ /* 0x001ea20000300800 */
[----:B------:R-:W2:Y:S02]  /*76ca0*/  LDL.LU R17, [R1+0x394] ;  /* 0x0003940001117983 */ /* 0x000ea40000300800 */
[----:B------:R-:W2:Y:S02]  /*76cb0*/  LDL.LU R18, [R1+0x398] ;  /* 0x0003980001127983 */ /* 0x000ea40000300800 */
[----:B------:R-:W2:Y:S01]  /*76cc0*/  LDL.LU R19, [R1+0x39c] ;  /* 0x00039c0001137983 */ /* 0x000ea20000300800 */
[----:B------:R-:W3:Y:S01]  /*76cd0*/  LDL R5, [R1+0xe00] ;  /* 0x000e000001057983 */ /* 0x000ee20000100800 */
[----:B----4-:R0:W-:Y:S03]  /*76ce0*/  STL.64 [R1+0x5a68], R6 ;  /* 0x005a680601007387 */ /* 0x0101e60000100a00 */
[----:B---3--:R-:W-:Y:S01]  /*76cf0*/  STL [R1+0x5a64], R5 ;  /* 0x005a640501007387 */ /* 0x008fe20000100800 */
[----:B0-----:R-:W3:Y:S02]  /*76d00*/  LDL.64 R6, [R1+0x18] ;  /* 0x0000180001067983 */ /* 0x001ee40000100a00 */
[----:B------:R-:W4:Y:S02]  /*76d10*/  LDL.LU.64 R14, [R1+0x5ab8] ;  /* 0x005ab800010e7983 */ /* 0x000f240000300a00 */
[----:B------:R-:W4:Y:S03]  /*76d20*/  LDL.LU.64 R12, [R1+0x5ab0] ;  /* 0x005ab000010c7983 */ /* 0x000f260000300a00 */
[----:B------:R-:W-:Y:S01]  /*76d30*/  STL.64 [R1+0x1540], R24 ;  /* 0x0015401801007387 */ /* 0x000fe20000100a00 */
[----:B------:R0:W-:Y:S03]  /*76d40*/  STL.64 [R1+0x1548], R26 ;  /* 0x0015481a01007387 */ /* 0x0001e60000100a00 */
[----:B0-----:R-:W4:Y:S02]  /*76d50*/  LDL.LU.64 R26, [R1+0x5aa8] ;  /* 0x005aa800011a7983 */ /* 0x001f240000300a00 */
[C---:B----4-:R-:W-:Y:S02]  /*76d60*/  HMMA.16816.F32 R12, R20.reuse, R26, R12 ;  /* 0x0000001a140c723c */ /* 0x050fe4000000180c */
[----:B------:R-:W4:Y:S11]  /*76d70*/  LDL.64 R26, [R1+0x8] ;  /* 0x00000800011a7983 */ /* 0x000f360000100a00 */
[----:B------:R-:W-:Y:S10]  /*76d80*/  @!UPT UIADD3 URZ, URZ, URZ, URZ ;  /* 0x0000003f3f3ff290 */ /* 0x000ff4000fffe03f */
[----:B------:R-:W-:Y:S01]  /*76d90*/  STL.64 [R1+0x1530], R12 ;  /* 0x0015300c01007387 */ /* 0x000fe20000100a00 */
[----:B------:R0:W-:Y:S03]  /*76da0*/  STL.64 [R1+0x1538], R14 ;  /* 0x0015380e01007387 */ /* 0x0001e60000100a00 */
[----:B0-----:R-:W2:Y:S04]  /*76db0*/  LDL R14, [R1+0xa8] ;  /* 0x0000a800010e7983 */ /* 0x001ea80000100800 */
[----:B------:R-:W2:Y:S04]  /*76dc0*/  LDL R15, [R1+0xac] ;  /* 0x0000ac00010f7983 */ /* 0x000ea80000100800 */
[----:B--2---:R0:W-:Y:S04]  /*76dd0*/  STL.64 [R1+0x5a28], R14 ;  /* 0x005a280e01007387 */ /* 0x0041e80000100a00 */
[----:B0-----:R-:W2:Y:S04]  /*76de0*/  LDL R14, [R1+0x48] ;  /* 0x00004800010e7983 */ /* 0x001ea80000100800 */
[----:B------:R-:W2:Y:S02]  /*76df0*/  LDL R15, [R1+0x4c] ;  /* 0x00004c00010f7983 */ /* 0x000ea40000100800 */
[C---:B--2---:R-:W-:Y:S02]  /*76e00*/  HMMA.16816.F32 R12, R20.reuse, R14, R8 ;  /* 0x0000000e140c723c */ /* 0x044fe40000001808 */
[----:B------:R-:W2:Y:S11]  /*76e10*/  LDL.LU.64 R10, [R1+0x5aa0] ;  /* 0x005aa000010a7983 */ /* 0x000eb60000300a00 */
[----:B------:R-:W-:Y:S10]  /*76e20*/  @!UPT UIADD3 URZ, URZ, URZ, URZ ;  /* 0x0000003f3f3ff290 */ /* 0x000ff4000fffe03f */
[----:B------:R0:W-:Y:S01]  /*76e30*/  STL.64 [R1+0x1520], R12 ;  /* 0x0015200c01007387 */ /* 0x0001e20000100a00 */
[----:B------:R1:W-:Y:S03]  /*76e40*/  STL.64 [R1+0x1528], R14 ;  /* 0x0015280e01007387 */ /* 0x0003e60000100a00 */
[----:B0-----:R-:W2:Y:S01]  /*76e50*/  LDL.LU R12, [R1+0x730] ;  /* 0x00073000010c7983 */ /* 0x001ea20000300800 */
[----:B------:R-:W2:Y:S02]  /*76e60*/  LDL.LU R13, [R1+0x734] ;  /* 0x00073400010d7983 */ /* 0x000ea40000300800 */
[----:B-1----:R-:W2:Y:S02]  /*76e70*/  LDL.LU R14, [R1+0x738] ;  /* 0x00073800010e7983 */ /* 0x002ea40000300800 */
[----:B------:R-:W2:Y:S02]  /*76e80*/  LDL.LU R15, [R1+0x73c] ;  /* 0x00073c00010f7983 */ /* 0x000ea40000300800 */
[----:B--2---:R-:W-:Y:S01]  /*76e90*/  STL.64 [R1+0x5a38], R14 ;  /* 0x005a380e01007387 */ /* 0x004fe20000100a00 */
[----:B------:R0:W-:Y:S03]  /*76ea0*/  STL.64 [R1+0x5a30], R12 ;  /* 0x005a300c01007387 */ /* 0x0001e60000100a00 */
[----:B0-----:R-:W2:Y:S01]  /*76eb0*/  LDL.LU R12, [R1+0x740] ;  /* 0x00074000010c7983 */ /* 0x001ea20000300800 */
[----:B------:R-:W2:Y:S02]  /*76ec0*/  LDL.LU R13, [R1+0x744] ;  /* 0x00074400010d7983 */ /* 0x000ea40000300800 */
[----:B------:R-:W2:Y:S02]  /*76ed0*/  LDL.LU R14, [R1+0x748] ;  /* 0x00074800010e7983 */ /* 0x000ea40000300800 */
[----:B------:R-:W2:Y:S01]  /*76ee0*/  LDL.LU R15, [R1+0x74c] ;  /* 0x00074c00010f7983 */ /* 0x000ea20000300800 */
[C---:B------:R-:W-:Y:S01]  /*76ef0*/  HMMA.16816.F32 R16, R20.reuse, R10, R16 ;  /* 0x0000000a1410723c */ /* 0x040fe20000001810 */
[----:B------:R-:W-:Y:S01]  /*76f00*/  IMAD.MOV.U32 R29, RZ, RZ, R11 ;  /* 0x000000ffff1d7224 */ /* 0x000fe200078e000b */
[----:B--2---:R-:W-:Y:S01]  /*76f10*/  STL.64 [R1+0x5a50], R14 ;  /* 0x005a500e01007387 */ /* 0x004fe20000100a00 */
[----:B------:R0:W-:Y:S03]  /*76f20*/  STL.64 [R1+0x5a48], R12 ;  /* 0x005a480c01007387 */ /* 0x0001e60000100a00 */
[----:B0-----:R-:W4:Y:S01]  /*76f30*/  LDL.LU R12, [R1+0x750] ;  /* 0x00075000010c7983 */ /* 0x001f220000300800 */
[----:B------:R-:W4:Y:S02]  /*76f40*/  LDL.LU R13, [R1+0x754] ;  /* 0x00075400010d7983 */ /* 0x000f240000300800 */
[----:B------:R-:W4:Y:S02]  /*76f50*/  LDL.LU R14, [R1+0x758] ;  /* 0x00075800010e7983 */ /* 0x000f240000300800 */
[----:B------:R-:W4:Y:S11]  /*76f60*/  LDL.LU R15, [R1+0x75c] ;  /* 0x00075c00010f7983 */ /* 0x000f360000300800 */
[----:B------:R-:W-:Y:S01]  /*76f70*/  @!UPT UIADD3 URZ, URZ, URZ, URZ ;  /* 0x0000003f3f3ff290 */ /* 0x000fe2000fffe03f */
[----:B------:R-:W-:Y:S01]  /*76f80*/  STL.64 [R1+0x1510], R16 ;  /* 0x0015101001007387 */ /* 0x000fe20000100a00 */
[----:B------:R0:W-:Y:S03]  /*76f90*/  STL.64 [R1+0x1518], R18 ;  /* 0x0015181201007387 */ /* 0x0001e60000100a00 */
        /* <DEDUP_REMOVED lines=8> */
[----:B------:R0:W-:Y:S02]  /*77020*/  STL.64 [R1+0x1508], R10 ;  /* 0x0015080a01007387 */ /* 0x0001e40000100a00 */
[----:B---3--:R-:W-:Y:S01]  /*77030*/  IMAD.MOV.U32 R9, RZ, RZ, R6 ;  /* 0x000000ffff097224 */ /* 0x008fe200078e0006 */
[----:B0-----:R-:W3:Y:S01]  /*77040*/  LDL.LU.64 R10, [R1+0x5a70] ;  /* 0x005a7000010a7983 */ /* 0x001ee20000300a00 */
[----:B------:R-:W-:Y:S01]  /*77050*/  IMAD.MOV.U32 R8, RZ, RZ, R7 ;  /* 0x000000ffff087224 */ /* 0x000fe200078e0007 */
[C---:B--2---:R-:W-:Y:S02]  /*77060*/  HMMA.16816.F32 R16, R20.reuse, R6, R16 ;  /* 0x000000061410723c */ /* 0x044fe40000001810 */
[----:B------:R-:W2:Y:S01]  /*77070*/  LDL.LU.64 R6, [R1+0x5a68] ;  /* 0x005a680001067983 */ /* 0x000ea20000300a00 */
[----:B------:R-:W2:Y:S11]  /*77080*/  LDL.LU R5, [R1+0x5a64] ;  /* 0x005a640001057983 */ /* 0x000eb60000300800 */
[----:B------:R-:W-:Y:S09]  /*77090*/  @!UPT UIADD3 URZ, URZ, URZ, URZ ;  /* 0x0000003f3f3ff290 */ /* 0x000ff2000fffe03f */
[----:B------:R-:W-:Y:S01]  /*770a0*/  STL [R1+0x14f4], R17 ;  /* 0x0014f41101007387 */ /* 0x000fe20000100800 */
[----:B------:R-:W-:Y:S02]  /*770b0*/  STL.64 [R1+0x14f8], R18 ;  /* 0x0014f81201007387 */ /* 0x000fe40000100a00 */
[----:B------:R-:W-:Y:S01]  /*770c0*/  IMAD.MOV.U32 R4, RZ, RZ, R16 ;  /* 0x000000ffff047224 */ /* 0x000fe200078e0010 */
[----:B----4-:R-:W-:Y:S01]  /*770d0*/  HMMA.16816.F32 R12, R20, R26, R12 ;  /* 0x0000001a140c723c */ /* 0x010fe2000000180c */
[----:B------:R-:W-:Y:S01]  /*770e0*/  STL [R1+0x5974], R8 ;  /* 0x0059740801007387 */ /* 0x000fe20000100800 */
[----:B------:R-:W-:Y:S02]  /*770f0*/  STL [R1+0x5970], R9 ;  /* 0x0059700901007387 */ /* 0x000fe40000100800 */
[----:B------:R-:W-:Y:S02]  /*77100*/  STL [R1+0x4950], R4 ;  /* 0x0049500401007387 */ /* 0x000fe40000100800 */
[----:B------:R-:W-:-:S02]  /*77110*/  IMAD.MOV.U32 R2, RZ, RZ, R26 ;  /* 0x000000ffff027224 */ /* 0x000fc400078e001a */
[----:B------:R-:W-:Y:S01]  /*77120*/  IMAD.MOV.U32 R0, RZ, RZ, R27 ;  /* 0x000000ffff007224 */ /* 0x000fe200078e001b */
[----:B--2---:R-:W0:Y:S04]  /*77130*/  LDSM.16.MT88.4 R16, [R5+0x22100] ;  /* 0x022100000510783b */ /* 0x004e280000004200 */
[----:B0-----:R0:W-:Y:S01]  /*77140*/  STL.64 [R1+0x58b0], R18 ;  /* 0x0058b01201007387 */ /* 0x0011e20000100a00 */
[----:B------:R1:W-:Y:S02]  /*77150*/  STL.64 [R1+0x58a8], R16 ;  /* 0x0058a81001007387 */ /* 0x0003e40000100a00 */
[----:B0-----:R-:W-:Y:S01]  /*77160*/  IMAD.MOV.U32 R18, RZ, RZ, R3 ;  /* 0x000000ffff127224 */ /* 0x001fe200078e0003 */
[----:B-1----:R-:W2:Y:S01]  /*77170*/  LDL.LU R16, [R1+0x720] ;  /* 0x0007200001107983 */ /* 0x002ea20000300800 */
[----:B------:R-:W-:-:S02]  /*77180*/  IMAD.MOV.U32 R17, RZ, RZ, R6 ;  /* 0x000000ffff117224 */ /* 0x000fc400078e0006 */
[----:B------:R-:W4:Y:S02]  /*77190*/  LDL.LU R6, [R1+0x5a60] ;  /* 0x005a600001067983 */ /* 0x000f240000300800 */
[----:B------:R-:W2:Y:S02]  /*771a0*/  LDL.LU R3, [R1+0x5a5c] ;  /* 0x005a5c0001037983 */ /* 0x000ea40000300800 */
[----:B------:R-:W-:Y:S02]  /*771b0*/  IMAD.MOV.U32 R19, RZ, RZ, R28 ;  /* 0x000000ffff137224 */ /* 0x000fe400078e001c */
[----:B------:R-:W2:Y:S01]  /*771c0*/  LDL.LU R28, [R1+0x5a58] ;  /* 0x005a5800011c7983 */ /* 0x000ea20000300800 */
[----:B------:R-:W-:Y:S02]  /*771d0*/  STL.64 [R1+0x14e0], R12 ;  /* 0x0014e00c01007387 */ /* 0x000fe40000100a00 */
[----:B------:R0:W-:Y:S02]  /*771e0*/  STL.64 [R1+0x14e8], R14 ;  /* 0x0014e80e01007387 */ /* 0x0001e40000100a00 */
[----:B0-----:R-:W2:Y:S01]  /*771f0*/  LDL.LU.64 R14, [R1+0x5a50] ;  /* 0x005a5000010e7983 */ /* 0x001ea20000300a00 */
        /* <DEDUP_REMOVED lines=9> */
[----:B------:R-:W3:Y:S02]  /*77290*/  LDL.LU R24, [R1+0x710] ;  /* 0x0007100001187983 */ /* 0x000ee40000300800 */
[----:B------:R-:W3:Y:S02]  /*772a0*/  LDL.LU R25, [R1+0x714] ;  /* 0x0007140001197983 */ /* 0x000ee40000300800 */
[----:B------:R-:W-:Y:S01]  /*772b0*/  IMAD.MOV.U32 R4, RZ, RZ, R27 ;  /* 0x000000ffff047224 */ /* 0x000fe200078e001b */
[----:B------:R-:W3:Y:S01]  /*772c0*/  LDL.LU R26, [R1+0x718] ;  /* 0x00071800011a7983 */ /* 0x000ee20000300800 */
[----:B------:R-:W3:Y:S02]  /*772d0*/  LDL.LU R27, [R1+0x71c] ;  /* 0x00071c00011b7983 */ /* 0x000ee40000300800 */
[----:B----4-:R0:W-:Y:S01]  /*772e0*/  STL.64 [R1+0x59d8], R6 ;  /* 0x0059d80601007387 */ /* 0x0101e20000100a00 */
[----:B------:R2:W-:Y:S01]  /*772f0*/  STL.64 [R1+0x59d0], R4 ;  /* 0x0059d00401007387 */ /* 0x0005e20000100a00 */
[----:B0-----:R-:W-:-:S02]  /*77300*/  IMAD.MOV.U32 R6, RZ, RZ, R28 ;  /* 0x000000ffff067224 */ /* 0x001fc400078e001c */
[----:B------:R-:W-:-:S07]  /*77310*/  IMAD.MOV.U32 R7, RZ, RZ, R3 ;  /* 0x000000ffff077224 */ /* 0x000fce00078e0003 */
[----:B--2---:R-:W-:Y:S01]  /*77320*/  HMMA.16816.F32 R4, R20, R6, R12 ;  /* 0x000000061404723c */ /* 0x004fe2000000180c */
[----:B------:R-:W2:Y:S11]  /*77330*/  LDL.LU.64 R14, [R1+0x5a28] ;  /* 0x005a2800010e7983 */ /* 0x000eb60000300a00 */
[----:B------:R-:W-:Y:S11]  /*77340*/  @!UPT UIADD3 URZ, URZ, URZ, URZ ;  /* 0x0000003f3f3ff290 */ /* 0x000ff6000fffe03f */
[----:B------:R2:W-:Y:S01]  /*77350*/  STL.64 [R1+0x14c0], R4 ;  /* 0x0014c00401007387 */ /* 0x0005e20000100a00 */
[----:B------:R-:W-:Y:S02]  /*77360*/  IMAD.MOV.U32 R28, RZ, RZ, R6 ;  /* 0x000000ffff1c7224 */ /* 0x000fe400078e0006 */
[----:B------:R-:W-:-:S05]  /*77370*/  IMAD.MOV.U32 R3, RZ, RZ, R7 ;  /* 0x000000ffff037224 */ /* 0x000fca00078e0007 */
[----:B------:R-:W-:Y:S01]  /*77380*/  STL [R1+0x4904], R3 ;  /* 0x0049040301007387 */ /* 0x000fe20000100800 */
[----:B------:R-:W-:Y:S01]  /*77390*/  STL [R1+0x4900], R28 ;  /* 0x0049001c01007387 */ /* 0x000fe20000100800 */
[C---:B--2---:R-:W-:Y:S02]  /*773a0*/  HMMA.16816.F32 R4, R20.reuse, R14, R16 ;  /* 0x0000000e1404723c */ /* 0x044fe40000001810 */
[----:B------:R-:W2:Y:S11]  /*773b0*/  LDL.LU R16, [R1+0x700] ;  /* 0x0007000001107983 */ /* 0x000eb60000300800 */
[----:B------:R-:W-:Y:S10]  /*773c0*/  @!UPT UIADD3 URZ, URZ, URZ, URZ ;  /* 0x0000003f3f3ff290 */ /* 0x000ff4000fffe03f */
[----:B------:R-:W-:Y:S01]  /*773d0*/  STL.64 [R1+0x14b0], R4 ;  /* 0x0014b00401007387 */ /* 0x000fe20000100a00 */
[----:B------:R-:W-:Y:S02]  /*773e0*/  STL.64 [R1+0x14b8], R6 ;  /* 0x0014b80601007387 */ /* 0x000fe40000100a00 */
[----:B------:R-:W2:Y:S02]  /*773f0*/  LDL.LU R17, [R1+0x704] ;  /* 0x0007040001117983 */ /* 0x000ea40000300800 */
[----:B------:R-:W4:Y:S01]  /*77400*/  LDL.LU R18, [R1+0x708] ;  /* 0x0007080001127983 */ /* 0x000f220000300800 */
[----:B------:R-:W4:Y:S04]  /*77410*/  LDL.LU R19, [R1+0x70c] ;  /* 0x00070c0001137983 */ /* 0x000f280000300800 */
[----:B----4-:R0:W-:Y:S01]  /*77420*/  STL.64 [R1+0x5a20], R18 ;  /* 0x005a201201007387 */ /* 0x0101e20000100a00 */
[----:B--2---:R-:W-:Y:S02]  /*77430*/  STL.64 [R1+0x5a18], R16 ;  /* 0x005a181001007387 */ /* 0x004fe40000100a00 */
[----:B------:R-:W2:Y:S01]  /*77440*/  LDL.64 R14, [R1+0x78] ;  /* 0x00007800010e7983 */ /* 0x000ea20000100a00 */
[----:B0-----:R-:W3:Y:S04]  /*77450*/  LDL.64 R18, [R1+0x98] ;  /* 0x0000980001127983 */ /* 0x001ee80000100a00 */
[----:B--2---:R0:W-:Y:S04]  /*77460*/  STL.64 [R1+0x5a10], R14 ;  /* 0x005a100e01007387 */ /* 0x0041e80000100a00 */
[----:B0-----:R-:W2:Y:S01]  /*77470*/  LDL.64 R14, [R1+0x88] ;  /* 0x00008800010e7983 */ /* 0x001ea20000100a00 */
[----:B------:R-:W4:Y:S02]  /*77480*/  LDL.LU R4, [R1+0x6d0] ;  /* 0x0006d00001047983 */ /* 0x000f240000300800 */
[----:B------:R-:W4:Y:S02]  /*77490*/  LDL.LU R5, [R1+0x6d4] ;  /* 0x0006d40001057983 */ /* 0x000f240000300800 */
[----:B------:R-:W2:Y:S01]  /*774a0*/  LDL.LU R6, [R1+0x6d8] ;  /* 0x0006d80001067983 */ /* 0x000ea20000300800 */
[----:B------:R-:W2:Y:S04]  /*774b0*/  LDL.LU R7, [R1+0x6dc] ;  /* 0x0006dc0001077983 */ /* 0x000ea80000300800 */
[----:B--2---:R-:W-:Y:S01]  /*774c0*/  STL.64 [R1+0x59e8], R6 ;  /* 0x0059e80601007387 */ /* 0x004fe20000100a00 */
[----:B----4-:R0:W-:Y:S03]  /*774d0*/  STL.64 [R1+0x59e0], R4 ;  /* 0x0059e00401007387 */ /* 0x0101e60000100a00 */
[----:B0-----:R-:W2:Y:S01]  /*774e0*/  LDL.LU R4, [R1+0x6e0] ;  /* 0x0006e00001047983 */ /* 0x001ea20000300800 */
[----:B------:R-:W2:Y:S02]  /*774f0*/  LDL.LU R5, [R1+0x6e4] ;  /* 0x0006e40001057983 */ /* 0x000ea40000300800 */
[----:B------:R-:W4:Y:S02]  /*77500*/  LDL.LU R6, [R1+0x6e8] ;  /* 0x0006e80001067983 */ /* 0x000f240000300800 */
[----:B------:R-:W4:Y:S01]  /*77510*/  LDL.LU R7, [R1+0x6ec] ;  /* 0x0006ec0001077983 */ /* 0x000f220000300800 */
[----:B---3--:R-:W-:Y:S01]  /*77520*/  HMMA.16816.F32 R24, R20, R18, R24 ;  /* 0x000000121418723c */ /* 0x008fe20000001818 */
[----:B------:R-:W-:-:S02]  /*77530*/  IMAD.MOV.U32 R8, RZ, RZ, R18 ;  /* 0x000000ffff087224 */ /* 0x000fc400078e0012 */
[----:B------:R-:W-:Y:S01]  /*77540*/  IMAD.MOV.U32 R9, RZ, RZ, R19 ;  /* 0x000000ffff097224 */ /* 0x000fe200078e0013 */
[----:B----4-:R-:W-:Y:S01]  /*77550*/  STL.64 [R1+0x5a00], R6 ;  /* 0x005a000601007387 */ /* 0x010fe20000100a00 */
[----:B--2---:R0:W-:Y:S03]  /*77560*/  STL.64 [R1+0x59f8], R4 ;  /* 0x0059f80401007387 */ /* 0x0041e60000100a00 */
[----:B0-----:R-:W2:Y:S01]  /*77570*/  LDL.LU R4, [R1+0x6f0] ;  /* 0x0006f00001047983 */ /* 0x001ea20000300800 */
[----:B------:R-:W2:Y:S02]  /*77580*/  LDL.LU R5, [R1+0x6f4] ;  /* 0x0006f40001057983 */ /* 0x000ea40000300800 */
[----:B------:R-:W2:Y:S02]  /*77590*/  LDL.LU R6, [R1+0x6f8] ;  /* 0x0006f80001067983 */ /* 0x000ea40000300800 */
[----:B------:R-:W2:Y:S01]  /*775a0*/  LDL.LU R7, [R1+0x6fc] ;  /* 0x0006fc0001077983 */ /* 0x000ea20000300800 */
[----:B------:R-:W3:Y:S01]  /*775b0*/  LDL.LU.64 R18, [R1+0x5a20] ;  /* 0x005a200001127983 */ /* 0x000ee20000300a00 */
[----:B------:R-:W3:Y:S09]  /*775c0*/  LDL.LU.64 R16, [R1+0x5a18] ;  /* 0x005a180001107983 */ /* 0x000ef20000300a00 */
[----:B------:R-:W-:-:S02]  /*775d0*/  IMAD.MOV.U32 R3, RZ, RZ, R24 ;  /* 0x000000ffff037224 */ /* 0x000fc400078e0018 */
[----:B------:R0:W-:Y:S02]  /*775e0*/  STL.64 [R1+0x1498], R26 ;  /* 0x0014981a01007387 */ /* 0x0001e40000100a00 */
[----:B------:R-:W-:Y:S01]  /*775f0*/  IMAD.MOV.U32 R28, RZ, RZ, R25 ;  /* 0x000000ffff1c7224 */ /* 0x000fe200078e0019 */
[----:B------:R-:W4:Y:S01]  /*77600*/  LDL.LU R24, [R1+0x360] ;  /* 0x0003600001187983 */ /* 0x000f220000300800 */
[----:B------:R-:W4:Y:S03]  /*77610*/  LDL.LU R25, [R1+0x364] ;  /* 0x0003640001197983 */ /* 0x000f260000300800 */
[----:B0-----:R-:W4:Y:S01]  /*77620*/  LDL.LU R26, [R1+0x368] ;  /* 0x00036800011a7983 */ /* 0x001f220000300800 */
[----:B------:R-:W4:Y:S02]  /*77630*/  LDL.LU R27, [R1+0x36c] ;  /* 0x00036c00011b7983 */ /* 0x000f240000300800 */
[----:B------:R-:W-:Y:S02]  /*77640*/  STL [R1+0x4918], R28 ;  /* 0x0049181c01007387 */ /* 0x000fe40000100800 */
[----:B------:R0:W-:Y:S02]  /*77650*/  STL [R1+0x4914], R3 ;  /* 0x0049140301007387 */ /* 0x0001e40000100800 */
[----:B0-----:R-:W-:Y:S01]  /*77660*/  IMAD.MOV.U32 R3, RZ, RZ, R15 ;  /* 0x000000ffff037224 */ /* 0x001fe200078e000f */
[----:B---3--:R-:W-:Y:S11]  /*77670*/  HMMA.16816.F32 R16, R20, R14, R16 ;  /* 0x0000000e1410723c */ /* 0x008ff60000001810 */
[----:B------:R-:W-:Y:S11]  /*77680*/  @!UPT UIADD3 URZ, URZ, URZ, URZ ;  /* 0x0000003f3f3ff290 */ /* 0x000ff6000fffe03f */
[----:B------:R-:W-:Y:S01]  /*77690*/  @!UPT UIADD3 URZ, URZ, URZ, URZ ;  /* 0x0000003f3f3ff290 */ /* 0x000fe2000fffe03f */
[----:B------:R-:W-:Y:S01]  /*776a0*/  STL.64 [R1+0x1480], R16 ;  /* 0x0014801001007387 */ /* 0x000fe20000100a00 */
[----:B------:R0:W-:Y:S02]  /*776b0*/  STL.64 [R1+0x1488], R18 ;  /* 0x0014881201007387 */ /* 0x0001e40000100a00 */
[----:B0-----:R-:W-:Y:S02]  /*776c0*/  IMAD.MOV.U32 R18, RZ, RZ, R14 ;  /* 0x000000ffff127224 */ /* 0x001fe400078e000e */
[----:B------:R-:W2:Y:S03]  /*776d0*/  LDL.LU.64 R14, [R1+0x5a10] ;  /* 0x005a1000010e7983 */ /* 0x000ea60000300a00 */
[----:B------:R0:W-:Y:S02]  /*776e0*/  STL [R1+0x5998], R18 ;  /* 0x0059981201007387 */ /* 0x0001e40000100800 */
[----:B------:R-:W3:Y:S02]  /*776f0*/  LDL.LU R16, [R1+0x2d0] ;  /* 0x0002d00001107983 */ /* 0x000ee40000300800 */
[----:B------:R-:W3:Y:S02]  /*77700*/  LDL.LU R17, [R1+0x2d4] ;  /* 0x0002d40001117983 */ /* 0x000ee40000300800 */
[----:B------:R-:W-:-:S02]  /*77710*/  IMAD.MOV.U32 R19, RZ, RZ, R11 ;  /* 0x000000ffff137224 */ /* 0x000fc400078e000b */
[----:B0-----:R-:W-:Y:S02]  /*77720*/  IMAD.MOV.U32 R18, RZ, RZ, R10 ;  /* 0x000000ffff127224 */ /* 0x001fe400078e000a */
[----:B------:R-:W4:Y:S01]  /*77730*/  LDL.LU R10, [R1+0x5a0c] ;  /* 0x005a0c00010a7983 */ /* 0x000f220000300800 */
[----:B------:R-:W4:Y:S02]  /*77740*/  LDL.LU R11, [R1+0x5a08] ;  /* 0x005a0800010b7983 */ /* 0x000f240000300800 */
[----:B------:R0:W-:Y:S01]  /*77750*/  STL.64 [R1+0x59a8], R18 ;  /* 0x0059a81201007387 */ /* 0x0001e20000100a00 */
[C---:B--2---:R-:W-:Y:S01]  /*77760*/  HMMA.16816.F32 R4, R20.reuse, R14, R4 ;  /* 0x0000000e1404723c */ /* 0x044fe20000001804 */
[----:B---3--:R-:W-:Y:S01]  /*77770*/  STL.64 [R1+0x59a0], R16 ;  /* 0x0059a01001007387 */ /* 0x008fe20000100a00 */
[----:B0-----:R-:W2:Y:S02]  /*77780*/  LDL.64 R18, [R1+0x68] ;  /* 0x0000680001127983 */ /* 0x001ea40000100a00 */
[----:B------:R-:W-:Y:S11]  /*77790*/  IMAD.MOV.U32 R28, RZ, RZ, R15 ;  /* 0x000000ffff1c7224 */ /* 0x000ff600078e000f */
[----:B------:R-:W-:Y:S08]  /*777a0*/  @!UPT UIADD3 URZ, URZ, URZ, URZ ;  /* 0x0000003f3f3ff290 */ /* 0x000ff0000fffe03f */
[----:B------:R-:W-:Y:S01]  /*777b0*/  STL.64 [R1+0x1470], R4 ;  /* 0x0014700401007387 */ /* 0x000fe20000100a00 */
[----:B------:R0:W-:Y:S03]  /*777c0*/  STL.64 [R1+0x1478], R6 ;  /* 0x0014780601007387 */ /* 0x0001e60000100a00 */
[----:B0-----:R-:W3:Y:S01]  /*777d0*/  LDL.LU.64 R6, [R1+0x5a00] ;  /* 0x005a000001067983 */ /* 0x001ee20000300a00 */
[----:B------:R-:W3:Y:S02]  /*777e0*/  LDL.LU.64 R4, [R1+0x59f8] ;  /* 0x0059f80001047983 */ /* 0x000ee40000300a00 */
[----:B------:R-:W3:Y:S02]  /*777f0*/  LDL.LU.64 R14, [R1+0x59f0] ;  /* 0x0059f000010e7983 */ /* 0x000ee40000300a00 */
[C---:B---3--:R-:W-:Y:S11]  /*77800*/  HMMA.16816.F32 R4, R20.reuse, R14, R4 ;  /* 0x0000000e1404723c */ /* 0x048ff60000001804 */
[----:B------:R-:W-:Y:S11]  /*77810*/  @!UPT UIADD3 URZ, URZ, URZ, URZ ;  /* 0x0000003f3f3ff290 */ /* 0x000ff6000fffe03f */
[----:B------:R-:W-:Y:S01]  /*77820*/  @!UPT UIADD3 URZ, URZ, URZ, URZ ;  /* 0x0000003f3f3ff290 */ /* 0x000fe2000fffe03f */
[----:B------:R-:W-:Y:S01]  /*77830*/  STL.64 [R1+0x1460], R4 ;  /* 0x0014600401007387 */ /* 0x000fe20000100a00 */
[----:B------:R0:W-:Y:S03]  /*77840*/  STL.64 [R1+0x1468], R6 ;  /* 0x0014680601007387 */ /* 0x0001e60000100a00 */
[----:B0-----:R-:W4:Y:S01]  /*77850*/  LDL.LU.64 R6, [R1+0x59e8] ;  /* 0x0059e80001067983 */ /* 0x001f220000300a00 */
[----:B------:R-:W4:Y:S02]  /*77860*/  LDL.LU.64 R4, [R1+0x59e0] ;  /* 0x0059e00001047983 */ /* 0x000f240000300a00 */
[----:B------:R0:W-:Y:S02]  /*77870*/  STL.64 [R1+0x59b0], R14 ;  /* 0x0059b00e01007387 */ /* 0x0001e40000100a00 */
[----:B------:R-:W2:Y:S01]  /*77880*/  LDL.LU R12, [R1+0x2e0] ;  /* 0x0002e000010c7983 */ /* 0x000ea20000300800 */
[----:B------:R-:W2:Y:S04]  /*77890*/  LDL.LU R13, [R1+0x2e4] ;  /* 0x0002e400010d7983 */ /* 0x000ea80000300800 */
[----:B0-----:R-:W2:Y:S01]  /*778a0*/  LDL.LU R14, [R1+0x2e8] ;  /* 0x0002e800010e7983 */ /* 0x001ea20000300800 */
[----:B------:R-:W2:Y:S01]  /*778b0*/  LDL.LU R15, [R1+0x2ec] ;  /* 0x0002ec00010f7983 */ /* 0x000ea20000300800 */
[----:B----4-:R-:W-:Y:S11]  /*778c0*/  HMMA.16816.F32 R4, R20, R10, R4 ;  /* 0x0000000a1404723c */ /* 0x010ff60000001804 */
[----:B------:R-:W-:Y:S11]  /*778d0*/  @!UPT UIADD3 URZ, URZ, URZ, URZ ;  /* 0x0000003f3f3ff290 */ /* 0x000ff6000fffe03f */
[----:B------:R-:W-:Y:S01]  /*778e0*/  @!UPT UIADD3 URZ, URZ, URZ, URZ ;  /* 0x0000003f3f3ff290 */ /* 0x000fe2000fffe03f */
[----:B------:R-:W-:Y:S01]  /*778f0*/  STL.64 [R1+0x1450], R4 ;  /* 0x0014500401007387 */ /* 0x000fe20000100a00 */
[----:B------:R0:W-:Y:S03]  /*77900*/  STL.64 [R1+0x1458], R6 ;  /* 0x0014580601007387 */ /* 0x0001e60000100a00 */
[----:B0-----:R-:W3:Y:S01]  /*77910*/  LDL.LU.64 R6, [R1+0x59d8] ;  /* 0x0059d80001067983 */ /* 0x001ee20000300a00 */
[----:B------:R-:W4:Y:S02]  /*77920*/  LDL.LU.64 R4, [R1+0x59d0] ;  /* 0x0059d00001047983 */ /* 0x000f240000300a00 */
[----:B------:R-:W-:Y:S02]  /*77930*/  STL.64 [R1+0x5950], R10 ;  /* 0x0059500a01007387 */ /* 0x000fe40000100a00 */
[----:B------:R3:W-:Y:S02]  /*77940*/  STL.64 [R1+0x5978], R8 ;  /* 0x0059780801007387 */ /* 0x0007e40000100a00 */
[----:B---3--:R-:W-:-:S02]  /*77950*/  IMAD.MOV.U32 R8, RZ, RZ, R7 ;  /* 0x000000ffff087224 */ /* 0x008fc400078e0007 */
[----:B------:R-:W3:Y:S01]  /*77960*/  LDL.LU R7, [R1+0x59c8] ;  /* 0x0059c80001077983 */ /* 0x000ee20000300800 */
[----:B------:R-:W2:Y:S02]  /*77970*/  LDL.LU R9, [R1+0x2b4] ;  /* 0x0002b40001097983 */ /* 0x000ea40000300800 */
[----:B------:R-:W2:Y:S02]  /*77980*/  LDL.LU R10, [R1+0x2b8] ;  /* 0x0002b800010a7983 */ /* 0x000ea40000300800 */
[----:B------:R-:W2:Y:S02]  /*77990*/  LDL.LU R11, [R1+0x2bc] ;  /* 0x0002bc00010b7983 */ /* 0x000ea40000300800 */
[----:B--2---:R0:W-:Y:S01]  /*779a0*/  STL.64 [R1+0x5988], R10 ;  /* 0x0059880a01007387 */ /* 0x0041e20000100a00 */
[----:B------:R-:W-:Y:S03]  /*779b0*/  STL.64 [R1+0x5980], R8 ;  /* 0x0059800801007387 */ /* 0x000fe60000100a00 */
[----:B0-----:R-:W2:Y:S01]  /*779c0*/  LDL.64 R10, [R1+0x48] ;  /* 0x00004800010a7983 */ /* 0x001ea20000100a00 */
[----:B---3--:R-:W-:Y:S03]  /*779d0*/  HMMA.16816.F32 R20, R20, R6, R24 ;  /* 0x000000061414723c */ /* 0x008fe60000001818 */
[----:B--2---:R0:W-:Y:S04]  /*779e0*/  STL.64 [R1+0x5990], R10 ;  /* 0x0059900a01007387 */ /* 0x0041e80000100a00 */
[----:B0-----:R-:W2:Y:S01]  /*779f0*/  LDL.64 R10, [R1+0x58] ;  /* 0x00005800010a7983 */ /* 0x001ea20000100a00 */
[----:B------:R-:W3:Y:S02]  /*77a00*/  LDL.LU.64 R26, [R1+0x59c0] ;  /* 0x0059c000011a7983 */ /* 0x000ee40000300a00 */
[----:B------:R-:W3:Y:S11]  /*77a10*/  LDL.LU.64 R24, [R1+0x59b8] ;  /* 0x0059b80001187983 */ /* 0x000ef60000300a00 */
[----:B------:R-:W-:Y:S02]  /*77a20*/  @!UPT UIADD3 URZ, URZ, URZ, URZ ;  /* 0x0000003f3f3ff290 */ /* 0x000fe4000fffe03f */
[----:B------:R-:W-:Y:S01]  /*77a30*/  STL.64 [R1+0x1440], R20 ;  /* 0x0014401401007387 */ /* 0x000fe20000100a00 */
[----:B------:R0:W-:Y:S04]  /*77a40*/  STL.64 [R1+0x1448], R22 ;  /* 0x0014481601007387 */ /* 0x0001e80000100a00 */
[----:B0-----:R-:W2:Y:S01]  /*77a50*/  LDL R22, [R1+0x38] ;  /* 0x0000380001167983 */ /* 0x001ea20000100800 */
[----:B------:R-:W-:Y:S02]  /*77a60*/  STL.64 [R1+0x5960], R6 ;  /* 0x0059600601007387 */ /* 0x000fe40000100a00 */
[----:B----4-:R-:W-:Y:S01]  /*77a70*/  STL [R1+0x5958], R5 ;  /* 0x0059580501007387 */ /* 0x010fe20000100800 */
[C---:B---3--:R-:W-:Y:S11]  /*77a80*/  HMMA.16816.F32 R12, R24.reuse, R18, R12 ;  /* 0x00000012180c723c */ /* 0x048ff6000000180c */
[----:B------:R-:W-:Y:S11]  /*77a90*/  @!UPT UIADD3 URZ, URZ, URZ, URZ ;  /* 0x0000003f3f3ff290 */ /* 0x000ff6000fffe03f */
[----:B------:R-:W-:Y:S01]  /*77aa0*/  @!UPT UIADD3 URZ, URZ, URZ, URZ ;  /* 0x0000003f3f3ff290 */ /* 0x000fe2000fffe03f */
[----:B------:R0:W-:Y:S01]  /*77ab0*/  STL.64 [R1+0x13d0], R12 ;  /* 0x0013d00c01007387 */ /* 0x0001e20000100a00 */
[----:B------:R1:W-:Y:S02]  /*77ac0*/  STL.64 [R1+0x13d8], R14 ;  /* 0x0013d80e01007387 */ /* 0x0003e40000100a00 */
[----:B0-----:R-:W-:Y:S01]  /*77ad0*/  IMAD.MOV.U32 R13, RZ, RZ, R18 ;  /* 0x000000ffff0d7224 */ /* 0x001fe200078e0012 */
[----:B-1----:R-:W3:Y:S01]  /*77ae0*/  LDL.LU.64 R14, [R1+0x59b0] ;  /* 0x0059b000010e7983 */ /* 0x002ee20000300a00 */
[----:B------:R-:W-:Y:S02]  /*77af0*/  IMAD.MOV.U32 R12, RZ, RZ, R19 ;  /* 0x000000ffff0c7224 */ /* 0x000fe400078e0013 */
[----:B------:R-:W2:Y:S02]  /*77b00*/  LDL.LU.64 R18, [R1+0x59a8] ;  /* 0x0059a80001127983 */ /* 0x000ea40000300a00 */
[----:B------:R-:W2:Y:S02]  /*77b10*/  LDL.LU.64 R16, [R1+0x59a0] ;  /* 0x0059a00001107983 */ /* 0x000ea40000300a00 */
[C---:B--2---:R-:W-:Y:S01]  /*77b20*/  HMMA.16816.F32 R16, R24.reuse, R10, R16 ;  /* 0x0000000a1810723c */ /* 0x044fe20000001810 */
[----:B---3--:R-:W-:Y:S01]  /*77b30*/  STL.64 [R1+0x58d0], R14 ;  /* 0x0058d00e01007387 */ /* 0x008fe20000100a00 */
[----:B------:R0:W-:Y:S03]  /*77b40*/  STL.64 [R1+0x58c8], R12 ;  /* 0x0058c80c01007387 */ /* 0x0001e60000100a00 */
[----:B0-----:R-:W2:Y:S01]  /*77b50*/  LDL.LU R12, [R1+0x2c0] ;  /* 0x0002c000010c7983 */ /* 0x001ea20000300800 */
[----:B------:R-:W2:Y:S02]  /*77b60*/  LDL.LU R13, [R1+0x2c4] ;  /* 0x0002c400010d7983 */ /* 0x000ea40000300800 */
[----:B------:R-:W2:Y:S02]  /*77b70*/  LDL.LU R14, [R1+0x2c8] ;  /* 0x0002c800010e7983 */ /* 0x000ea40000300800 */
[----:B------:R-:W2:Y:S11]  /*77b80*/  LDL.LU R15, [R1+0x2cc] ;  /* 0x0002cc00010f7983 */ /* 0x000eb60000300800 */
[----:B------:R-:W-:Y:S02]  /*77b90*/  @!UPT UIADD3 URZ, URZ, URZ, URZ ;  /* 0x0000003f3f3ff290 */ /* 0x000fe4000fffe03f */
[----:B------:R0:W-:Y:S01]  /*77ba0*/  STL.64 [R1+0x13a0], R16 ;  /* 0x0013a01001007387 */ /* 0x0001e20000100a00 */
[----:B------:R1:W-:Y:S02]  /*77bb0*/  STL.64 [R1+0x13a8], R18 ;  /* 0x0013a81201007387 */ /* 0x0003e40000100a00 */
[----:B0-----:R-:W-:Y:S01]  /*77bc0*/  IMAD.MOV.U32 R17, RZ, RZ, R10 ;  /* 0x000000ffff117224 */ /* 0x001fe200078e000a */
[----:B-1----:R-:W3:Y:S01]  /*77bd0*/  LDL.LU R18, [R1+0x5998] ;  /* 0x0059980001127983 */ /* 0x002ee20000300800 */
[----:B------:R-:W-:Y:S02]  /*77be0*/  IMAD.MOV.U32 R16, RZ, RZ, R11 ;  /* 0x000000ffff107224 */ /* 0x000fe400078e000b */
[----:B------:R-:W2:Y:S02]  /*77bf0*/  LDL.LU.64 R10, [R1+0x5990] ;  /* 0x00599000010a7983 */ /* 0x000ea40000300a00 */
[----:B------:R-:W-:Y:S01]  /*77c00*/  IMAD.MOV.U32 R23, RZ, RZ, R29 ;  /* 0x000000ffff177224 */ /* 0x000fe200078e001d */
[----:B------:R-:W-:Y:S01]  /*77c10*/  STL.64 [R1+0x58d8], R16 ;  /* 0x0058d81001007387 */ /* 0x000fe20000100a00 */
[----:B------:R-:W4:Y:S01]  /*77c20*/  LDL R29, [R1+0x33f4] ;  /* 0x0033f400011d7983 */ /* 0x000f220000100800 */
[----:B--2---:R-:W-:Y:S11]  /*77c30*/  HMMA.16816.F32 R12, R24, R10, R12 ;  /* 0x0000000a180c723c */ /* 0x004ff6000000180c */
[----:B------:R-:W-:Y:S11]  /*77c40*/  @!UPT UIADD3 URZ, URZ, URZ, URZ ;  /* 0x0000003f3f3ff290 */ /* 0x000ff6000fffe03f */
[----:B------:R-:W-:Y:S01]  /*77c50*/  @!UPT UIADD3 URZ, URZ, URZ, URZ ;  /* 0x0000003f3f3ff290 */ /* 0x000fe2000fffe03f */
[----:B------:R0:W-:Y:S01]  /*77c60*/  STL.64 [R1+0x1380], R12 ;  /* 0x0013800c01007387 */ /* 0x0001e20000100a00 */
[----:B------:R3:W-:Y:S02]  /*77c70*/  STL.64 [R1+0x1388], R14 ;  /* 0x0013880e01007387 */ /* 0x0007e40000100a00 */
[----:B0-----:R-:W-:Y:S02]  /*77c80*/  IMAD.MOV.U32 R13, RZ, RZ, R10 ;  /* 0x000000ffff0d7224 */ /* 0x001fe400078e000a */
[----:B------:R-:W-:Y:S02]  /*77c90*/  IMAD.MOV.U32 R12, RZ, RZ, R11 ;  /* 0x000000ffff0c7224 */ /* 0x000fe400078e000b */
[----:B------:R-:W2:Y:S01]  /*77ca0*/  LDL.LU.64 R10, [R1+0x5988] ;  /* 0x00598800010a7983 */ /* 0x000ea20000300a00 */
[----:B------:R-:W2:Y:S02]  /*77cb0*/  LDL.LU.64 R8, [R1+0x5980] ;  /* 0x0059800001087983 */ /* 0x000ea40000300a00 */
[----:B---3--:R-:W-:-:S02]  /*77cc0*/  IMAD.MOV.U32 R14, RZ, RZ, R18 ;  /* 0x000000ffff0e7224 */ /* 0x008fc400078e0012 */
[----:B------:R-:W-:Y:S01]  /*77cd0*/  IMAD.MOV.U32 R15, RZ, RZ, R3 ;  /* 0x000000ffff0f7224 */ /* 0x000fe200078e0003 */
[----:B--2---:R-:W-:Y:S01]  /*77ce0*/  HMMA.16816.F32 R20, R24, R22, R8 ;  /* 0x000000161814723c */ /* 0x004fe20000001808 */
[----:B------:R-:W2:Y:S11]  /*77cf0*/  LDL.LU.64 R8, [R1+0x5978] ;  /* 0x0059780001087983 */ /* 0x000eb60000300a00 */
[----:B------:R-:W-:Y:S11]  /*77d00*/  @!UPT UIADD3 URZ, URZ, URZ, URZ ;  /* 0x0000003f3f3ff290 */ /* 0x000ff6000fffe03f */
[----:B------:R-:W-:Y:S01]  /*77d10*/  STL.64 [R1+0x1360], R20 ;  /* 0x0013601401007387 */ /* 0x000fe20000100a00 */
[----:B------:R-:W-:Y:S02]  /*77d20*/  STL.64 [R1+0x1368], R22 ;  /* 0x0013681601007387 */ /* 0x000fe40000100a00 */
[----:B------:R2:W-:Y:S02]  /*77d30*/  STL.64 [R1+0x58e0], R14 ;  /* 0x0058e00e01007387 */ /* 0x0005e40000100a00 */
[----:B------:R-:W3:Y:S01]  /*77d40*/  LDL.LU R16, [R1+0x5e0] ;  /* 0x0005e00001107983 */ /* 0x000ee20000300800 */
[----:B------:R-:W3:Y:S01]  /*77d50*/  LDL.LU R17, [R1+0x5e4] ;  /* 0x0005e40001117983 */ /* 0x000ee20000300800 */
[----:B------:R-:W3:Y:S02]  /*77d60*/  LDL.LU R18, [R1+0x5e8] ;  /* 0x0005e80001127983 */ /* 0x000ee40000300800 */
[----:B------:R-:W3:Y:S02]  /*77d70*/  LDL.LU R19, [R1+0x5ec] ;  /* 0x0005ec0001137983 */ /* 0x000ee40000300800 */
[----:B--2---:R-:W-:-:S02]  /*77d80*/  IMAD.MOV.U32 R14, RZ, RZ, R8 ;  /* 0x000000ffff0e7224 */ /* 0x004fc400078e0008 */
[----:B------:R-:W-:Y:S01]  /*77d90*/  IMAD.MOV.U32 R15, RZ, RZ, R9 ;  /* 0x000000ffff0f7224 */ /* 0x000fe200078e0009 */
[----:B---3--:R-:W-:Y:S01]  /*77da0*/  STL.64 [R1+0x58f0], R18 ;  /* 0x0058f01201007387 */ /* 0x008fe20000100a00 */
[----:B------:R-:W-:Y:S02]  /*77db0*/  STL.64 [R1+0x58e8], R16 ;  /* 0x0058e81001007387 */ /* 0x000fe40000100a00 */
[----:B------:R-:W2:Y:S02]  /*77dc0*/  LDL.LU R8, [R1+0x5974] ;  /* 0x0059740001087983 */ /* 0x000ea40000300800 */
[----:B------:R-:W3:Y:S01]  /*77dd0*/  LDL.LU R9, [R1+0x5970] ;  /* 0x0059700001097983 */ /* 0x000ee20000300800 */
[----:B------:R-:W-:Y:S01]  /*77de0*/  STL.64 [R1+0x5900], R14 ;  /* 0x0059000e01007387 */ /* 0x000fe20000100a00 */
[----:B------:R0:W-:Y:S03]  /*77df0*/  STL.64 [R1+0x58f8], R12 ;  /* 0x0058f80c01007387 */ /* 0x0001e60000100a00 */
[----:B0-----:R-:W4:Y:S01]  /*77e00*/  LDL.LU R12, [R1+0x600] ;  /* 0x00060000010c7983 */ /* 0x001f220000300800 */
[----:B------:R-:W4:Y:S02]  /*77e10*/  LDL.LU R13, [R1+0x604] ;  /* 0x00060400010d7983 */ /* 0x000f240000300800 */
[----:B------:R-:W4:Y:S02]  /*77e20*/  LDL.LU R14, [R1+0x608] ;  /* 0x00060800010e7983 */ /* 0x000f240000300800 */
[----:B------:R-:W4:Y:S02]  /*77e30*/  LDL.LU R15, [R1+0x60c] ;  /* 0x00060c00010f7983 */ /* 0x000f240000300800 */
[----:B--2---:R-:W-:-:S02]  /*77e40*/  IMAD.MOV.U32 R23, RZ, RZ, R8 ;  /* 0x000000ffff177224 */ /* 0x004fc400078e0008 */
[----:B---3--:R-:W-:-:S05]  /*77e50*/  IMAD.MOV.U32 R22, RZ, RZ, R9 ;  /* 0x000000ffff167224 */ /* 0x008fca00078e0009 */
[----:B------:R0:W-:Y:S01]  /*77e60*/  STL.64 [R1+0x5968], R22 ;  /* 0x0059681601007387 */ /* 0x0001e20000100a00 */
[----:B------:R-:W2:Y:S02]  /*77e70*/  LDL.LU R20, [R1+0x2a0] ;  /* 0x0002a00001147983 */ /* 0x000ea40000300800 */
[----:B------:R-:W2:Y:S01]  /*77e80*/  LDL.LU R21, [R1+0x2a4] ;  /* 0x0002a40001157983 */ /* 0x000ea20000300800 */
[----:B0-----:R-:W2:Y:S01]  /*77e90*/  LDL.LU R22, [R1+0x2a8] ;  /* 0x0002a80001167983 */ /* 0x001ea20000300800 */
[----:B------:R-:W2:Y:S02]  /*77ea0*/  LDL.LU R23, [R1+0x2ac] ;  /* 0x0002ac0001177983 */ /* 0x000ea40000300800 */
[----:B------:R-:W2:Y:S02]  /*77eb0*/  LDL.64 R6, [R1+0x28] ;  /* 0x0000280001067983 */ /* 0x000ea40000100a00 */
[----:B------:R-:W3:Y:S01]  /*77ec0*/  LDL.LU R8, [R1+0x290] ;  /* 0x0002900001087983 */ /* 0x000ee20000300800 */
[----:B------:R-:W3:Y:S01]  /*77ed0*/  LDL.LU R9, [R1+0x294] ;  /* 0x0002940001097983 */ /* 0x000ee20000300800 */
[----:B------:R-:W3:Y:S02]  /*77ee0*/  LDL.LU R10, [R1+0x298] ;  /* 0x00029800010a7983 */ /* 0x000ee40000300800 */
[----:B------:R-:W3:Y:S02]  /*77ef0*/  LDL.LU R11, [R1+0x29c] ;  /* 0x00029c00010b7983 */ /* 0x000ee40000300800 */
[----:B----4-:R-:W-:Y:S01]  /*77f00*/  STL.64 [R1+0x5910], R14 ;  /* 0x0059100e01007387 */ /* 0x010fe20000100a00 */
[----:B------:R0:W-:Y:S04]  /*77f10*/  STL.64 [R1+0x5908], R12 ;  /* 0x0059080c01007387 */ /* 0x0001e80000100a00 */
[----:B0-----:R-:W4:Y:S01]  /*77f20*/  LDL.LU R12, [R1+0x610] ;  /* 0x00061000010c7983 */ /* 0x001f220000300800 */
[----:B------:R-:W4:Y:S02]  /*77f30*/  LDL.LU R13, [R1+0x614] ;  /* 0x00061400010d7983 */ /* 0x000f240000300800 */
[----:B------:R-:W2:Y:S02]  /*77f40*/  LDL.LU R14, [R1+0x618] ;  /* 0x00061800010e7983 */ /* 0x000ea40000300800 */
[----:B------:R-:W2:Y:S02]  /*77f50*/  LDL.LU R15, [R1+0x61c] ;  /* 0x00061c00010f7983 */ /* 0x000ea40000300800 */
[----:B--2---:R0:W-:Y:S01]  /*77f60*/  STL.64 [R1+0x5920], R14 ;  /* 0x0059200e01007387 */ /* 0x0041e20000100a00 */
[----:B----4-:R-:W-:Y:S03]  /*77f70*/  STL.64 [R1+0x5918], R12 ;  /* 0x0059180c01007387 */ /* 0x010fe60000100a00 */
[----:B0-----:R-:W2:Y:S01]  /*77f80*/  LDL R14, [R1+0xc8] ;  /* 0x0000c800010e7983 */ /* 0x001ea20000100800 */
[----:B------:R-:W-:-:S05]  /*77f90*/  IMAD.MOV.U32 R15, RZ, RZ, R4 ;  /* 0x000000ffff0f7224 */ /* 0x000fca00078e0004 */
[----:B--2---:R-:W-:Y:S01]  /*77fa0*/  STL.64 [R1+0x5938], R14 ;  /* 0x0059380e01007387 */ /* 0x004fe20000100a00 */
[----:B------:R-:W2:Y:S02]  /*77fb0*/  LDL.LU R16, [R1+0x5f0] ;  /* 0x0005f00001107983 */ /* 0x000ea40000300800 */
[----:B------:R-:W2:Y:S02]  /*77fc0*/  LDL.LU R17, [R1+0x5f4] ;  /* 0x0005f40001117983 */ /* 0x000ea40000300800 */
[----:B------:R-:W4:Y:S01]  /*77fd0*/  LDL.LU R18, [R1+0x5f8] ;  /* 0x0005f80001127983 */ /* 0x000f220000300800 */
[----:B------:R-:W4:Y:S01]  /*77fe0*/  LDL.LU R19, [R1+0x5fc] ;  /* 0x0005fc0001137983 */ /* 0x000f220000300800 */
[----:B------:R-:W-:Y:S03]  /*77ff0*/  HMMA.16816.F32 R20, R24, R6, R20 ;  /* 0x000000061814723c */ /* 0x000fe60000001814 */
[----:B----4-:R-:W-:Y:S01]  /*78000*/  STL.64 [R1+0x5930], R18 ;  /* 0x0059301201007387 */ /* 0x010fe20000100a00 */
[----:B--2---:R0:W-:Y:S03]  /*78010*/  STL.64 [R1+0x5928], R16 ;  /* 0x0059281001007387 */ /* 0x0041e60000100a00 */
[----:B0-----:R-:W2:Y:S01]  /*78020*/  LDL.LU R16, [R1+0x620] ;  /* 0x0006200001107983 */ /* 0x001ea20000300800 */
[----:B------:R-:W2:Y:S02]  /*78030*/  LDL.LU R17, [R1+0x624] ;  /* 0x0006240001117983 */ /* 0x000ea40000300800 */
[----:B------:R-:W4:Y:S02]  /*78040*/  LDL.LU R18, [R1+0x628] ;  /* 0x0006280001127983 */ /* 0x000f240000300800 */
[----:B------:R-:W4:Y:S02]  /*78050*/  LDL.LU R19, [R1+0x62c] ;  /* 0x00062c0001137983 */ /* 0x000f240000300800 */
[----:B------:R-:W-:-:S02]  /*78060*/  IMAD.MOV.U32 R14, RZ, RZ, R2 ;  /* 0x000000ffff0e7224 */ /* 0x000fc400078e0002 */
[----:B------:R-:W-:Y:S02]  /*78070*/  IMAD.MOV.U32 R3, RZ, RZ, R6 ;  /* 0x000000ffff037224 */ /* 0x000fe400078e0006 */
[----:B------:R-:W-:Y:S01]  /*78080*/  IMAD.MOV.U32 R2, RZ, RZ, R7 ;  /* 0x000000ffff027224 */ /* 0x000fe200078e0007 */
[----:B----4-:R-:W-:Y:S01]  /*78090*/  STL.64 [R1+0x5948], R18 ;  /* 0x0059481201007387 */ /* 0x010fe20000100a00 */
[----:B--2---:R0:W-:Y:S03]  /*780a0*/  STL.64 [R1+0x5940], R16 ;  /* 0x0059401001007387 */ /* 0x0041e60000100a00 */
[----:B0-----:R-:W2:Y:S01]  /*780b0*/  LDL.LU R16, [R1+0x630] ;  /* 0x0006300001107983 */ /* 0x001ea20000300800 */
[----:B------:R-:W2:Y:S02]  /*780c0*/  LDL.LU R17, [R1+0x634] ;  /* 0x0006340001117983 */ /* 0x000ea40000300800 */
[----:B------:R-:W2:Y:S02]  /*780d0*/  LDL.LU R18, [R1+0x638] ;  /* 0x0006380001127983 */ /* 0x000ea40000300800 */
[----:B------:R-:W2:Y:S01]  /*780e0*/  LDL.LU R19, [R1+0x63c] ;  /* 0x00063c0001137983 */ /* 0x000ea20000300800 */
[----:B------:R-:W-:Y:S01]  /*780f0*/  STL.64 [R1+0x1340], R20 ;  /* 0x0013401401007387 */ /* 0x000fe20000100a00 */
[----:B------:R0:W-:Y:S03]  /*78100*/  STL.64 [R1+0x1348], R22 ;  /* 0x0013481601007387 */ /* 0x0001e60000100a00 */
[----:B0-----:R-:W3:Y:S01]  /*78110*/  LDL.LU.64 R22, [R1+0x5968] ;  /* 0x0059680001167983 */ /* 0x001ee20000300a00 */
[----:B------:R-:W4:Y:S02]  /*78120*/  LDL.LU.64 R6, [R1+0x5960] ;  /* 0x0059600001067983 */ /* 0x000f240000300a00 */
[----:B------:R-:W2:Y:S02]  /*78130*/  LDL.LU R5, [R1+0x5958] ;  /* 0x0059580001057983 */ /* 0x000ea40000300800 */
[----:B------:R-:W-:Y:S01]  /*78140*/  IMAD.MOV.U32 R15, RZ, RZ, R0 ;  /* 0x000000ffff0f7224 */ /* 0x000fe200078e0000 */
[C---:B---3--:R-:W-:Y:S01]  /*78150*/  HMMA.16816.F32 R20, R24.reuse, R22, R8 ;  /* 0x000000161814723c */ /* 0x048fe20000001808 */
[----:B------:R-:W3:Y:S11]  /*78160*/  LDL.LU.64 R10, [R1+0x5950] ;  /* 0x00595000010a7983 */ /* 0x000ef60000300a00 */
[----:B------:R-:W-:Y:S11]  /*78170*/  @!UPT UIADD3 URZ, URZ, URZ, URZ ;  /* 0x0000003f3f3ff290 */ /* 0x000ff6000fffe03f */
[----:B------:R-:W-:Y:S01]  /*78180*/  STL.64 [R1+0x1328], R22 ;  /* 0x0013281601007387 */ /* 0x000fe20000100a00 */
[----:B------:R-:W-:Y:S02]  /*78190*/  IMAD.MOV.U32 R8, RZ, RZ, R20 ;  /* 0x000000ffff087224 */ /* 0x000fe400078e0014 */
[----:B------:R-:W-:Y:S02]  /*781a0*/  IMAD.MOV.U32 R9, RZ, RZ, R21 ;  /* 0x000000ffff097224 */ /* 0x000fe400078e0015 */
[----:B--2---:R-:W0:Y:S01]  /*781b0*/  LDSM.16.MT88.4 R20, [R5+0x22180] ;  /* 0x022180000514783b */ /* 0x004e220000004200 */
[C---:B------:R-:W-:Y:S03]  /*781c0*/  HMMA.16816.F32 R12, R24.reuse, R14, R16 ;  /* 0x0000000e180c723c */ /* 0x040fe60000001810 */
[----:B------:R-:W-:Y:S01]  /*781d0*/  STL [R1+0x47dc], R9 ;  /* 0x0047dc0901007387 */ /* 0x000fe20000100800 */
[----:B------:R-:W-:Y:S03]  /*781e0*/  STL [R1+0x47d8], R8 ;  /* 0x0047d80801007387 */ /* 0x000fe60000100800 */
[----:B0-----:R0:W-:Y:S01]  /*781f0*/  STL.64 [R1+0x57d8], R22 ;  /* 0x0057d81601007387 */ /* 0x0011e20000100a00 */
[----:B------:R-:W-:Y:S03]  /*78200*/  STL.64 [R1+0x57d0], R20 ;  /* 0x0057d01401007387 */ /* 0x000fe60000100a00 */
[----:B0-----:R-:W2:Y:S01]  /*78210*/  LDL.64 R22, [R1+0xb8] ;  /* 0x0000b80001167983 */ /* 0x001ea20000100a00 */
[----:B------:R-:W-:Y:S02]  /*78220*/  STL [R1+0x4cfc], R5 ;  /* 0x004cfc0501007387 */ /* 0x000fe40000100800 */
[----:B------:R-:W2:Y:S02]  /*78230*/  LDL.LU.64 R18, [R1+0x5948] ;  /* 0x0059480001127983 */ /* 0x000ea40000300a00 */
[----:B------:R-:W2:Y:S07]  /*78240*/  LDL.LU.64 R16, [R1+0x5940] ;  /* 0x0059400001107983 */ /* 0x000eae0000300a00 */
[----:B------:R-:W-:Y:S01]  /*78250*/  STL.64 [R1+0x1310], R12 ;  /* 0x0013100c01007387 */ /* 0x000fe20000100a00 */
        /* <DEDUP_REMOVED lines=18> */
[----:B0-----:R-:W2:Y:S02]  /*78380*/  LDL.64 R22, [R1+0xa8] ;  /* 0x0000a80001167983 */ /* 0x001ea40000100a00 */
[----:B--2---:R-:W-:Y:S11]  /*78390*/  HMMA.16816.F32 R12, R24, R22, R12 ;  /* 0x00000016180c723c */ /* 0x004ff6000000180c */
[----:B------:R-:W-:Y:S11]  /*783a0*/  @!UPT UIADD3 URZ, URZ, URZ, URZ ;  /* 0x0000003f3f3ff290 */ /* 0x000ff6000fffe03f */
[----:B------:R-:W-:Y:S01]  /*783b0*/  @!UPT UIADD3 URZ, URZ, URZ, URZ ;  /* 0x0000003f3f3ff290 */ /* 0x000fe2000fffe03f */
[----:B------:R-:W-:Y:S01]  /*783c0*/  STL.64 [R1+0x12b0], R12 ;  /* 0x0012b00c01007387 */ /* 0x000fe20000100a00 */
[----:B------:R0:W-:Y:S03]  /*783d0*/  STL.64 [R1+0x12b8], R14 ;  /* 0x0012b80e01007387 */ /* 0x0001e60000100a00 */
[----:B0-----:R-:W2:Y:S01]  /*783e0*/  LDL.LU.64 R14, [R1+0x5900] ;  /* 0x00590000010e7983 */ /* 0x001ea20000300a00 */
[----:B------:R-:W2:Y:S02]  /*783f0*/  LDL.LU.64 R12, [R1+0x58f8] ;  /* 0x0058f800010c7983 */ /* 0x000ea40000300a00 */
[----:B------:R-:W-:Y:S02]  /*78400*/  IMAD.MOV.U32 R4, RZ, RZ, R22 ;  /* 0x000000ffff047224 */ /* 0x000fe400078e0016 */
[----:B------:R-:W-:Y:S01]  /*78410*/  IMAD.MOV.U32 R0, RZ, RZ, R23 ;  /* 0x000000ffff007224 */ /* 0x000fe200078e0017 */
[----:B----4-:R0:W-:Y:S02]  /*78420*/  STL.64 [R1+0x58c0], R6 ;  /* 0x0058c00601007387 */ /* 0x0101e40000100a00 */
[----:B------:R-:W-:Y:S02]  /*78430*/  STL [R1+0x58b8], R4 ;  /* 0x0058b80401007387 */ /* 0x000fe40000100800 */
[----:B0-----:R-:W4:Y:S01]  /*78440*/  LDL R6, [R1+0x78] ;  /* 0x0000780001067983 */ /* 0x001f220000100800 */
[----:B--2---:R-:W-:-:S02]  /*78450*/  IMAD.MOV.U32 R22, RZ, RZ, R13 ;  /* 0x000000ffff167224 */ /* 0x004fc400078e000d */
[----:B------:R-:W-:Y:S02]  /*78460*/  IMAD.MOV.U32 R23, RZ, RZ, R12 ;  /* 0x000000ffff177224 */ /* 0x000fe400078e000c */
[C---:B------:R-:W-:Y:S03]  /*78470*/  HMMA.16816.F32 R12, R24.reuse, R14, R16 ;  /* 0x0000000e180c723c */ /* 0x040fe60000001810 */
[----:B------:R0:W-:Y:S01]  /*78480*/  STL.64 [R1+0x5878], R22 ;  /* 0x0058781601007387 */ /* 0x0001e20000100a00 */
[----:B------:R-:W4:Y:S02]  /*78490*/  LDL.LU R20, [R1+0x5d0] ;  /* 0x0005d00001147983 */ /* 0x000f240000300800 */
[----:B------:R-:W4:Y:S01]  /*784a0*/  LDL.LU R21, [R1+0x5d4] ;  /* 0x0005d40001157983 */ /* 0x000f220000300800 */
[----:B0-----:R-:W4:Y:S01]  /*784b0*/  LDL.LU R22, [R1+0x5d8] ;  /* 0x0005d80001167983 */ /* 0x001f220000300800 */
[----:B------:R-:W4:Y:S02]  /*784c0*/  LDL.LU R23, [R1+0x5dc] ;  /* 0x0005dc0001177983 */ /* 0x000f240000300800 */
[----:B------:R-:W2:Y:S02]  /*784d0*/  LDL.LU.64 R18, [R1+0x58f0] ;  /* 0x0058f00001127983 */ /* 0x000ea40000300a00 */
[----:B------:R-:W2:Y:S11]  /*784e0*/  LDL.LU.64 R16, [R1+0x58e8] ;  /* 0x0058e80001107983 */ /* 0x000eb60000300a00 */
[----:B------:R-:W-:Y:S01]  /*784f0*/  STL.64 [R1+0x1290], R12 ;  /* 0x0012900c01007387 */ /* 0x000fe20000100a00 */
[----:B------:R0:W-:Y:S03]  /*78500*/  STL.64 [R1+0x1298], R14 ;  /* 0x0012980e01007387 */ /* 0x0001e60000100a00 */
[----:B0-----:R-:W2:Y:S01]  /*78510*/  LDL.LU.64 R14, [R1+0x58e0] ;  /* 0x0058e000010e7983 */ /* 0x001ea20000300a00 */
[----:B------:R-:W-:Y:S01]  /*78520*/  IMAD.MOV.U32 R7, RZ, RZ, R28 ;  /* 0x000000ffff077224 */ /* 0x000fe200078e001c */
[C---:B--2---:R-:W-:Y:S02]  /*78530*/  HMMA.16816.F32 R12, R24.reuse, R14, R16 ;  /* 0x0000000e180c723c */ /* 0x044fe40000001810 */
[----:B------:R-:W2:Y:S06]  /*78540*/  LDL.LU.64 R16, [R1+0x58d8] ;  /* 0x0058d80001107983 */ /* 0x000eac0000300a00 */
[----:B----4-:R-:W-:Y:S11]  /*78550*/  HMMA.16816.F32 R4, R24, R6, R20 ;  /* 0x000000061804723c */ /* 0x010ff60000001814 */
[----:B------:R-:W-:Y:S04]  /*78560*/  @!UPT UIADD3 URZ, URZ, URZ, URZ ;  /* 0x0000003f3f3ff290 */ /* 0x000fe8000fffe03f */
[----:B------:R-:W-:Y:S01]  /*78570*/  STL.64 [R1+0x1270], R12 ;  /* 0x0012700c01007387 */ /* 0x000fe20000100a00 */
[----:B------:R0:W-:Y:S08]  /*78580*/  STL.64 [R1+0x1278], R14 ;  /* 0x0012780e01007387 */ /* 0x0001f00000100a00 */
[----:B------:R-:W-:Y:S02]  /*78590*/  IMAD.MOV.U32 R9, RZ, RZ, R6 ;  /* 0x000000ffff097224 */ /* 0x000fe400078e0006 */
[----:B------:R-:W-:Y:S01]  /*785a0*/  IMAD.MOV.U32 R8, RZ, RZ, R7 ;  /* 0x000000ffff087224 */ /* 0x000fe200078e0007 */
[----:B0-----:R-:W4:Y:S01]  /*785b0*/  LDL.LU.64 R14, [R1+0x58d0] ;  /* 0x0058d000010e7983 */ /* 0x001f220000300a00 */
[----:B------:R-:W3:Y:S02]  /*785c0*/  LDL.LU.64 R12, [R1+0x58c8] ;  /* 0x0058c800010c7983 */ /* 0x000ee40000300a00 */
[----:B------:R0:W-:Y:S02]  /*785d0*/  STL.64 [R1+0x1250], R4 ;  /* 0x0012500401007387 */ /* 0x0001e40000100a00 */
[----:B--2---:R-:W-:-:S02]  /*785e0*/  IMAD.MOV.U32 R23, RZ, RZ, R16 ;  /* 0x000000ffff177224 */ /* 0x004fc400078e0010 */
[----:B------:R-:W-:Y:S01]  /*785f0*/  IMAD.MOV.U32 R22, RZ, RZ, R17 ;  /* 0x000000ffff167224 */ /* 0x000fe200078e0011 */
[----:B------:R-:W2:Y:S01]  /*78600*/  LDL.LU R16, [R1+0x280] ;  /* 0x0002800001107983 */ /* 0x000ea20000300800 */
[----:B------:R-:W2:Y:S02]  /*78610*/  LDL.LU R17, [R1+0x284] ;  /* 0x0002840001117983 */ /* 0x000ea40000300800 */
[----:B------:R-:W2:Y:S02]  /*78620*/  LDL.LU R18, [R1+0x288] ;  /* 0x0002880001127983 */ /* 0x000ea40000300800 */
[----:B------:R-:W2:Y:S01]  /*78630*/  LDL.LU R19, [R1+0x28c] ;  /* 0x00028c0001137983 */ /* 0x000ea20000300800 */
[----:B0-----:R-:W2:Y:S01]  /*78640*/  LDL.LU R4, [R1+0x5b0] ;  /* 0x0005b00001047983 */ /* 0x001ea20000300800 */
[----:B------:R-:W2:Y:S02]  /*78650*/  LDL.LU R5, [R1+0x5b4] ;  /* 0x0005b40001057983 */ /* 0x000ea40000300800 */
[----:B------:R-:W2:Y:S02]  /*78660*/  LDL.LU R6, [R1+0x5b8] ;  /* 0x0005b80001067983 */ /* 0x000ea40000300800 */
[----:B------:R-:W2:Y:S01]  /*78670*/  LDL.LU R7, [R1+0x5bc] ;  /* 0x0005bc0001077983 */ /* 0x000ea20000300800 */
[----:B------:R0:W-:Y:S01]  /*78680*/  STL.64 [R1+0x5890], R22 ;  /* 0x0058901601007387 */ /* 0x0001e20000100a00 */
[----:B------:R-:W4:Y:S02]  /*78690*/  LDL.LU R20, [R1+0x5c0] ;  /* 0x0005c00001147983 */ /* 0x000f240000300800 */
[----:B------:R-:W4:Y:S01]  /*786a0*/  LDL.LU R21, [R1+0x5c4] ;  /* 0x0005c40001157983 */ /* 0x000f220000300800 */
[----:B0-----:R-:W4:Y:S01]  /*786b0*/  LDL.LU R22, [R1+0x5c8] ;  /* 0x0005c80001167983 */ /* 0x001f220000300800 */
[----:B------:R-:W4:Y:S02]  /*786c0*/  LDL.LU R23, [R1+0x5cc] ;  /* 0x0005cc0001177983 */ /* 0x000f240000300800 */
[----:B------:R-:W-:Y:S02]  /*786d0*/  STL [R1+0x4af0], R8 ;  /* 0x004af00801007387 */ /* 0x000fe40000100800 */
[----:B------:R-:W-:Y:S01]  /*786e0*/  STL [R1+0x4aec], R9 ;  /* 0x004aec0901007387 */ /* 0x000fe20000100800 */
[C---:B----4-:R-:W-:Y:S11]  /*786f0*/  HMMA.16816.F32 R20, R24.reuse, R14, R20 ;  /* 0x0000000e1814723c */ /* 0x050ff60000001814 */
[----:B------:R-:W-:Y:S11]  /*78700*/  @!UPT UIADD3 URZ, URZ, URZ, URZ ;  /* 0x0000003f3f3ff290 */ /* 0x000ff6000fffe03f */
[----:B------:R-:W-:Y:S01]  /*78710*/  @!UPT UIADD3 URZ, URZ, URZ, URZ ;  /* 0x0000003f3f3ff290 */ /* 0x000fe2000fffe03f */
[----:B------:R-:W-:Y:S01]  /*78720*/  STL.64 [R1+0x1230], R20 ;  /* 0x0012301401007387 */ /* 0x000fe20000100a00 */
[----:B------:R3:W-:Y:S02]  /*78730*/  STL.64 [R1+0x1238], R22 ;  /* 0x0012381601007387 */ /* 0x0007e40000100a00 */
[----:B------:R0:W-:Y:S02]  /*78740*/  STL [R1+0x5804], R14 ;  /* 0x0058040e01007387 */ /* 0x0001e40000100800 */
[----:B------:R1:W-:Y:S02]  /*78750*/  STL [R1+0x5800], R15 ;  /* 0x0058000f01007387 */ /* 0x0003e40000100800 */
[----:B---3--:R-:W-:Y:S02]  /*78760*/  IMAD.MOV.U32 R23, RZ, RZ, R12 ;  /* 0x000000ffff177224 */ /* 0x008fe400078e000c */
[----:B------:R-:W-:Y:S01]  /*78770*/  IMAD.MOV.U32 R22, RZ, RZ, R13 ;  /* 0x000000ffff167224 */ /* 0x000fe200078e000d */
[----:B------:R-:W3:Y:S01]  /*78780*/  LDL.LU R12, [R1+0x1d0] ;  /* 0x0001d000010c7983 */ /* 0x000ee20000300800 */
[----:B------:R-:W3:Y:S02]  /*78790*/  LDL.LU R13, [R1+0x1d4] ;  /* 0x0001d400010d7983 */ /* 0x000ee40000300800 */
[----:B0-----:R-:W4:Y:S02]  /*787a0*/  LDL.LU R14, [R1+0x1d8] ;  /* 0x0001d800010e7983 */ /* 0x001f240000300800 */
[----:B-1----:R-:W4:Y:S02]  /*787b0*/  LDL.LU R15, [R1+0x1dc] ;  /* 0x0001dc00010f7983 */ /* 0x002f240000300800 */
[----:B----4-:R-:W-:Y:S01]  /*787c0*/  STL.64 [R1+0x5870], R14 ;  /* 0x0058700e01007387 */ /* 0x010fe20000100a00 */
[----:B---3--:R0:W-:Y:S03]  /*787d0*/  STL.64 [R1+0x5868], R12 ;  /* 0x0058680c01007387 */ /* 0x0081e60000100a00 */
[----:B0-----:R-:W3:Y:S01]  /*787e0*/  LDL.LU R12, [R1+0x1e0] ;  /* 0x0001e000010c7983 */ /* 0x001ee20000300800 */
[----:B------:R-:W3:Y:S02]  /*787f0*/  LDL.LU R13, [R1+0x1e4] ;  /* 0x0001e400010d7983 */ /* 0x000ee40000300800 */
[----:B------:R-:W4:Y:S02]  /*78800*/  LDL.LU R14, [R1+0x1e8] ;  /* 0x0001e800010e7983 */ /* 0x000f240000300800 */
[----:B------:R-:W4:Y:S01]  /*78810*/  LDL.LU R15, [R1+0x1ec] ;  /* 0x0001ec00010f7983 */ /* 0x000f220000300800 */
[C---:B--2---:R-:W-:Y:S01]  /*78820*/  HMMA.16816.F32 R4, R24.reuse, R10, R4 ;  /* 0x0000000a1804723c */ /* 0x044fe20000001804 */
[----:B----4-:R-:W-:Y:S01]  /*78830*/  STL.64 [R1+0x5888], R14 ;  /* 0x0058880e01007387 */ /* 0x010fe20000100a00 */
[----:B---3--:R0:W-:Y:S03]  /*78840*/  STL.64 [R1+0x5880], R12 ;  /* 0x0058800c01007387 */ /* 0x0081e60000100a00 */
[----:B0-----:R-:W2:Y:S01]  /*78850*/  LDL.LU R12, [R1+0x1f0] ;  /* 0x0001f000010c7983 */ /* 0x001ea20000300800 */
[----:B------:R-:W2:Y:S02]  /*78860*/  LDL.LU R13, [R1+0x1f4] ;  /* 0x0001f400010d7983 */ /* 0x000ea40000300800 */
[----:B------:R-:W3:Y:S02]  /*78870*/  LDL.LU R14, [R1+0x1f8] ;  /* 0x0001f800010e7983 */ /* 0x000ee40000300800 */
[----:B------:R-:W3:Y:S02]  /*78880*/  LDL.LU R15, [R1+0x1fc] ;  /* 0x0001fc00010f7983 */ /* 0x000ee40000300800 */
[----:B---3--:R-:W-:Y:S01]  /*78890*/  STL.64 [R1+0x58a0], R14 ;  /* 0x0058a00e01007387 */ /* 0x008fe20000100a00 */
[----:B--2---:R0:W-:Y:S03]  /*788a0*/  STL.64 [R1+0x5898], R12 ;  /* 0x0058980c01007387 */ /* 0x0041e60000100a00 */
[----:B0-----:R-:W2:Y:S01]  /*788b0*/  LDL.LU R12, [R1+0x200] ;  /* 0x00020000010c7983 */ /* 0x001ea20000300800 */
[----:B------:R-:W2:Y:S02]  /*788c0*/  LDL.LU R13, [R1+0x204] ;  /* 0x00020400010d7983 */ /* 0x000ea40000300800 */
[----:B------:R-:W2:Y:S02]  /*788d0*/  LDL.LU R14, [R1+0x208] ;  /* 0x00020800010e7983 */ /* 0x000ea40000300800 */
[----:B------:R-:W2:Y:S02]  /*788e0*/  LDL.LU R15, [R1+0x20c] ;  /* 0x00020c00010f7983 */ /* 0x000ea40000300800 */
[----:B------:R-:W-:Y:S01]  /*788f0*/  STL.64 [R1+0x1210], R4 ;  /* 0x0012100401007387 */ /* 0x000fe20000100a00 */
[----:B------:R0:W-:Y:S03]  /*78900*/  STL.64 [R1+0x1218], R6 ;  /* 0x0012180601007387 */ /* 0x0001e60000100a00 */
[----:B0-----:R-:W3:Y:S01]  /*78910*/  LDL.LU.64 R6, [R1+0x58c0] ;  /* 0x0058c00001067983 */ /* 0x001ee20000300a00 */
[----:B------:R-:W4:Y:S02]  /*78920*/  LDL.LU R4, [R1+0x58b8] ;  /* 0x0058b80001047983 */ /* 0x000f240000300800 */
[----:B------:R0:W-:Y:S02]  /*78930*/  STL.64 [R1+0x57f8], R10 ;  /* 0x0057f80a01007387 */ /* 0x0001e40000100a00 */
[----:B0-----:R-:W2:Y:S01]  /*78940*/  LDL.64 R10, [R1+0x38] ;  /* 0x00003800010a7983 */ /* 0x001ea20000100a00 */
[----:B---3--:R-:W-:Y:S03]  /*78950*/  HMMA.16816.F32 R24, R24, R6, R16 ;  /* 0x000000061818723c */ /* 0x008fe60000001810 */
[----:B------:R-:W2:Y:S01]  /*78960*/  LDL.LU.64 R18, [R1+0x58b0] ;  /* 0x0058b00001127983 */ /* 0x000ea20000300a00 */
[----:B------:R-:W2:Y:S11]  /*78970*/  LDL.LU.64 R16, [R1+0x58a8] ;  /* 0x0058a80001107983 */ /* 0x000eb60000300a00 */
[----:B------:R-:W-:Y:S08]  /*78980*/  @!UPT UIADD3 URZ, URZ, URZ, URZ ;  /* 0x0000003f3f3ff290 */ /* 0x000ff0000fffe03f */
[----:B------:R-:W-:Y:S01]  /*78990*/  STL.64 [R1+0x11e0], R24 ;  /* 0x0011e01801007387 */ /* 0x000fe20000100a00 */
[----:B------:R0:W-:Y:S03]  /*789a0*/  STL.64 [R1+0x11e8], R26 ;  /* 0x0011e81a01007387 */ /* 0x0001e60000100a00 */
[----:B0-----:R-:W3:Y:S01]  /*789b0*/  LDL.64 R26, [R1+0x18] ;  /* 0x00001800011a7983 */ /* 0x001ee20000100a00 */
[C---:B--2---:R-:W-:Y:S03]  /*789c0*/  HMMA.16816.F32 R20, R16.reuse, R22, R12 ;  /* 0x000000161014723c */ /* 0x044fe6000000180c */
[----:B---3--:R-:W-:Y:S01]  /*789d0*/  STL.64 [R1+0x5858], R26 ;  /* 0x0058581a01007387 */ /* 0x008fe20000100a00 */
[----:B------:R-:W-:Y:S02]  /*789e0*/  STL.64 [R1+0x57e0], R6 ;  /* 0x0057e00601007387 */ /* 0x000fe40000100a00 */
[----:B----4-:R0:W-:Y:S02]  /*789f0*/  STL [R1+0x5860], R4 ;  /* 0x0058600401007387 */ /* 0x0101e40000100800 */
[----:B0-----:R-:W2:Y:S01]  /*78a00*/  LDL.LU R4, [R1+0x1c0] ;  /* 0x0001c00001047983 */ /* 0x001ea20000300800 */
[----:B------:R-:W2:Y:S02]  /*78a10*/  LDL.LU R5, [R1+0x1c4] ;  /* 0x0001c40001057983 */ /* 0x000ea40000300800 */
[----:B------:R-:W2:Y:S02]  /*78a20*/  LDL.LU R6, [R1+0x1c8] ;  /* 0x0001c80001067983 */ /* 0x000ea40000300800 */
[----:B------:R-:W2:Y:S01]  /*78a30*/  LDL.LU R7, [R1+0x1cc] ;  /* 0x0001cc0001077983 */ /* 0x000ea20000300800 */
[----:B------:R-:W3:Y:S01]  /*78a40*/  LDL.LU.64 R14, [R1+0x58a0] ;  /* 0x0058a000010e7983 */ /* 0x000ee20000300a00 */
[----:B------:R-:W3:Y:S08]  /*78a50*/  LDL.LU.64 R12, [R1+0x5898] ;  /* 0x00589800010c7983 */ /* 0x000ef00000300a00 */
[----:B------:R-:W-:Y:S02]  /*78a60*/  STL.64 [R1+0x11b0], R20 ;  /* 0x0011b01401007387 */ /* 0x000fe40000100a00 */
[----:B------:R0:W-:Y:S02]  /*78a70*/  STL.64 [R1+0x11b8], R22 ;  /* 0x0011b81601007387 */ /* 0x0001e40000100a00 */
[----:B0-----:R-:W3:Y:S02]  /*78a80*/  LDL.LU.64 R22, [R1+0x5890] ;  /* 0x0058900001167983 */ /* 0x001ee40000300a00 */
[C---:B---3--:R-:W-:Y:S02]  /*78a90*/  HMMA.16816.F32 R20, R16.reuse, R22, R12 ;  /* 0x000000161014723c */ /* 0x048fe4000000180c */
[----:B------:R-:W3:Y:S01]  /*78aa0*/  LDL.LU.64 R14, [R1+0x5888] ;  /* 0x00588800010e7983 */ /* 0x000ee20000300a00 */
[----:B------:R-:W3:Y:S11]  /*78ab0*/  LDL.LU.64 R12, [R1+0x5880] ;  /* 0x00588000010c7983 */ /* 0x000ef60000300a00 */
[----:B------:R-:W-:Y:S09]  /*78ac0*/  @!UPT UIADD3 URZ, URZ, URZ, URZ ;  /* 0x0000003f3f3ff290 */ /* 0x000ff2000fffe03f */
[----:B------:R-:W-:Y:S01]  /*78ad0*/  STL.64 [R1+0x1190], R20 ;  /* 0x0011901401007387 */ /* 0x000fe20000100a00 */
        /* <DEDUP_REMOVED lines=8> */
[----:B0-----:R-:W4:Y:S01]  /*78b60*/  LDL.LU R20, [R1+0x500] ;  /* 0x0005000001147983 */ /* 0x001f220000300800 */
[----:B------:R-:W4:Y:S02]  /*78b70*/  LDL.LU R21, [R1+0x504] ;  /* 0x0005040001157983 */ /* 0x000f240000300800 */
[----:B-1----:R-:W2:Y:S02]  /*78b80*/  LDL.LU R22, [R1+0x508] ;  /* 0x0005080001167983 */ /* 0x002ea40000300800 */
[----:B------:R-:W2:Y:S01]  /*78b90*/  LDL.LU R23, [R1+0x50c] ;  /* 0x00050c0001177983 */ /* 0x000ea20000300800 */
[----:B---3--:R-:W-:Y:S01]  /*78ba0*/  HMMA.16816.F32 R12, R16, R10, R12 ;  /* 0x0000000a100c723c */ /* 0x008fe2000000180c */
[----:B--2---:R0:W-:Y:S01]  /*78bb0*/  STL.64 [R1+0x5840], R22 ;  /* 0x0058401601007387 */ /* 0x0041e20000100a00 */
[----:B----4-:R-:W-:Y:S03]  /*78bc0*/  STL.64 [R1+0x5838], R20 ;  /* 0x0058381401007387 */ /* 0x010fe60000100a00 */
[----:B0-----:R-:W2:Y:S11]  /*78bd0*/  LDL.64 R22, [R1+0x8] ;  /* 0x0000080001167983 */ /* 0x001eb60000100a00 */
[----:B------:R-:W-:Y:S07]  /*78be0*/  @!UPT UIADD3 URZ, URZ, URZ, URZ ;  /* 0x0000003f3f3ff290 */ /* 0x000fee000fffe03f */
[----:B------:R-:W-:Y:S02]  /*78bf0*/  STL.64 [R1+0x1110], R12 ;  /* 0x0011100c01007387 */ /* 0x000fe40000100a00 */
[----:B------:R0:W-:Y:S02]  /*78c00*/  STL.64 [R1+0x1118], R14 ;  /* 0x0011180e01007387 */ /* 0x0001e40000100a00 */
[----:B------:R-:W3:Y:S01]  /*78c10*/  LDL.LU R8, [R1+0x4f0] ;  /* 0x0004f00001087983 */ /* 0x000ee20000300800 */
[----:B------:R-:W3:Y:S01]  /*78c20*/  LDL.LU R9, [R1+0x4f4] ;  /* 0x0004f40001097983 */ /* 0x000ee20000300800 */
[----:B0-----:R-:W-:Y:S02]  /*78c30*/  IMAD.MOV.U32 R14, RZ, RZ, R10 ;  /* 0x000000ffff0e7224 */ /* 0x001fe400078e000a */
[----:B------:R-:W-:Y:S01]  /*78c40*/  IMAD.MOV.U32 R15, RZ, RZ, R11 ;  /* 0x000000ffff0f7224 */ /* 0x000fe200078e000b */
[----:B------:R-:W4:Y:S01]  /*78c50*/  LDL.LU R10, [R1+0x4f8] ;  /* 0x0004f800010a7983 */ /* 0x000f220000300800 */
[----:B------:R-:W4:Y:S02]  /*78c60*/  LDL.LU R11, [R1+0x4fc] ;  /* 0x0004fc00010b7983 */ /* 0x000f240000300800 */
[----:B------:R-:W-:-:S02]  /*78c70*/  IMAD.MOV.U32 R26, RZ, RZ, R3 ;  /* 0x000000ffff1a7224 */ /* 0x000fc400078e0003 */
[----:B------:R-:W-:-:S07]  /*78c80*/  IMAD.MOV.U32 R27, RZ, RZ, R2 ;  /* 0x000000ffff1b7224 */ /* 0x000fce00078e0002 */
[C---:B------:R-:W-:Y:S01]  /*78c90*/  HMMA.16816.F32 R24, R16.reuse, R26, R4 ;  /* 0x0000001a1018723c */ /* 0x040fe20000001804 */
[----:B----4-:R-:W-:Y:S01]  /*78ca0*/  STL.64 [R1+0x5850], R10 ;  /* 0x0058500a01007387 */ /* 0x010fe20000100a00 */
[----:B---3--:R0:W-:Y:S03]  /*78cb0*/  STL.64 [R1+0x5848], R8 ;  /* 0x0058480801007387 */ /* 0x0081e60000100a00 */
[----:B0-----:R-:W2:Y:S01]  /*78cc0*/  LDL.LU R8, [R1+0x510] ;  /* 0x0005100001087983 */ /* 0x001ea20000300800 */
[----:B------:R-:W2:Y:S02]  /*78cd0*/  LDL.LU R9, [R1+0x514] ;  /* 0x0005140001097983 */ /* 0x000ea40000300800 */
[----:B------:R-:W2:Y:S02]  /*78ce0*/  LDL.LU R10, [R1+0x518] ;  /* 0x00051800010a7983 */ /* 0x000ea40000300800 */
[----:B------:R-:W2:Y:S01]  /*78cf0*/  LDL.LU R11, [R1+0x51c] ;  /* 0x00051c00010b7983 */ /* 0x000ea20000300800 */
[----:B------:R0:W-:Y:S01]  /*78d00*/  STL.64 [R1+0x5828], R14 ;  /* 0x0058280e01007387 */ /* 0x0001e20000100a00 */
[----:B------:R-:W3:Y:S02]  /*78d10*/  LDL.LU R12, [R1+0x1b0] ;  /* 0x0001b000010c7983 */ /* 0x000ee40000300800 */
[----:B------:R-:W3:Y:S01]  /*78d20*/  LDL.LU R13, [R1+0x1b4] ;  /* 0x0001b400010d7983 */ /* 0x000ee20000300800 */
[----:B0-----:R-:W3:Y:S01]  /*78d30*/  LDL.LU R14, [R1+0x1b8] ;  /* 0x0001b800010e7983 */ /* 0x001ee20000300800 */
[----:B------:R-:W3:Y:S02]  /*78d40*/  LDL.LU R15, [R1+0x1bc] ;  /* 0x0001bc00010f7983 */ /* 0x000ee40000300800 */
[----:B------:R-:W4:Y:S05]  /*78d50*/  LDL.LU R4, [R1+0x5860] ;  /* 0x0058600001047983 */ /* 0x000f2a0000300800 */
[----:B------:R-:W-:Y:S01]  /*78d60*/  STL.64 [R1+0x10e0], R24 ;  /* 0x0010e01801007387 */ /* 0x000fe20000100a00 */
[----:B------:R0:W-:Y:S04]  /*78d70*/  STL.64 [R1+0x10e8], R26 ;  /* 0x0010e81a01007387 */ /* 0x0001e80000100a00 */
[----:B0-----:R-:W3:Y:S02]  /*78d80*/  LDL.LU.64 R26, [R1+0x5858] ;  /* 0x00585800011a7983 */ /* 0x001ee40000300a00 */
[C---:B---3--:R-:W-:Y:S11]  /*78d90*/  HMMA.16816.F32 R12, R16.reuse, R26, R12 ;  /* 0x0000001a100c723c */ /* 0x048ff6000000180c */
[----:B------:R-:W-:Y:S11]  /*78da0*/  @!UPT UIADD3 URZ, URZ, URZ, URZ ;  /* 0x0000003f3f3ff290 */ /* 0x000ff6000fffe03f */
[----:B------:R-:W-:Y:S01]  /*78db0*/  @!UPT UIADD3 URZ, URZ, URZ, URZ ;  /* 0x0000003f3f3ff290 */ /* 0x000fe2000fffe03f */
[----:B------:R-:W-:Y:S01]  /*78dc0*/  STL.64 [R1+0x10b0], R12 ;  /* 0x0010b00c01007387 */ /* 0x000fe20000100a00 */
[----:B------:R-:W-:Y:S02]  /*78dd0*/  STL.64 [R1+0x10b8], R14 ;  /* 0x0010b80e01007387 */ /* 0x000fe40000100a00 */
[----:B------:R-:W3:Y:S02]  /*78de0*/  LDL.64 R6, [R1+0x88] ;  /* 0x0000880001067983 */ /* 0x000ee40000100a00 */
[----:B------:R-:W-:Y:S02]  /*78df0*/  IMAD.MOV.U32 R3, RZ, RZ, R26 ;  /* 0x000000ffff037224 */ /* 0x000fe400078e001a */
[----:B------:R-:W-:Y:S02]  /*78e00*/  IMAD.MOV.U32 R2, RZ, RZ, R27 ;  /* 0x000000ffff027224 */ /* 0x000fe400078e001b */
[----:B------:R-:W0:Y:S01]  /*78e10*/  LDSM.16.MT88.4 R24, [R29+0x22000] ;  /* 0x022000001d18783b */ /* 0x000e220000004200 */
[----:B--2---:R-:W-:Y:S03]  /*78e20*/  HMMA.16816.F32 R8, R16, R22, R8 ;  /* 0x000000161008723c */ /* 0x004fe60000001808 */
[----:B---3--:R1:W-:Y:S04]  /*78e30*/  STL.64 [R1+0x5818], R6 ;  /* 0x0058180601007387 */ /* 0x0083e80000100a00 */
[----:B-1----:R-:W2:Y:S01]  /*78e40*/  LDL.64 R6, [R1+0x98] ;  /* 0x0000980001067983 */ /* 0x002ea20000100a00 */
[----:B------:R-:W-:-:S03]  /*78e50*/  IMAD.MOV.U32 R28, RZ, RZ, R22 ;  /* 0x000000ffff1c7224 */ /* 0x000fc600078e0016 */
[----:B--2---:R1:W-:Y:S01]  /*78e60*/  STL.64 [R1+0x5820], R6 ;  /* 0x0058200601007387 */ /* 0x0043e20000100a00 */
[----:B------:R-:W2:Y:S02]  /*78e70*/  LDL.LU R12, [R1+0x4e0] ;  /* 0x0004e000010c7983 */ /* 0x000ea40000300800 */
[----:B------:R-:W2:Y:S02]  /*78e80*/  LDL.LU R13, [R1+0x4e4] ;  /* 0x0004e400010d7983 */ /* 0x000ea40000300800 */
[----:B------:R-:W2:Y:S01]  /*78e90*/  LDL.LU R14, [R1+0x4e8] ;  /* 0x0004e800010e7983 */ /* 0x000ea20000300800 */
[----:B------:R-:W2:Y:S01]  /*78ea0*/  LDL.LU R15, [R1+0x4ec] ;  /* 0x0004ec00010f7983 */ /* 0x000ea20000300800 */
[----:B------:R-:W-:Y:S02]  /*78eb0*/  STL [R1+0x5760], R29 ;  /* 0x0057601d01007387 */ /* 0x000fe40000100800 */
[----:B0-----:R0:W-:Y:S02]  /*78ec0*/  STL.64 [R1+0x56c0], R26 ;  /* 0x0056c01a01007387 */ /* 0x0011e40000100a00 */
[----:B------:R-:W-:Y:S02]  /*78ed0*/  STL.64 [R1+0x56b8], R24 ;  /* 0x0056b81801007387 */ /* 0x000fe40000100a00 */
[----:B-1----:R-:W-:-:S02]  /*78ee0*/  IMAD.MOV.U32 R7, RZ, RZ, R0 ;  /* 0x000000ffff077224 */ /* 0x002fc400078e0000 */
[----:B------:R-:W-:Y:S01]  /*78ef0*/  IMAD.MOV.U32 R0, RZ, RZ, R23 ;  /* 0x000000ffff007224 */ /* 0x000fe200078e0017 */
[----:B0-----:R-:W3:Y:S01]  /*78f00*/  LDL.64 R26, [R1+0xc8] ;  /* 0x0000c800011a7983 */ /* 0x001ee20000100a00 */
[----:B------:R-:W-:Y:S02]  /*78f10*/  STL.64 [R1+0x10a0], R8 ;  /* 0x0010a00801007387 */ /* 0x000fe40000100a00 */
[----:B------:R0:W-:Y:S02]  /*78f20*/  STL.64 [R1+0x10a8], R10 ;  /* 0x0010a80a01007387 */ /* 0x0001e40000100a00 */
[----:B0-----:R-:W2:Y:S01]  /*78f30*/  LDL.LU.64 R10, [R1+0x5850] ;  /* 0x00585000010a7983 */ /* 0x001ea20000300a00 */
[----:B------:R-:W2:Y:S02]  /*78f40*/  LDL.LU.64 R8, [R1+0x5848] ;  /* 0x0058480001087983 */ /* 0x000ea40000300a00 */
[----:B------:R-:W3:Y:S02]  /*78f50*/  LDL.LU.64 R22, [R1+0x5840] ;  /* 0x0058400001167983 */ /* 0x000ee40000300a00 */
[----:B------:R-:W3:Y:S01]  /*78f60*/  LDL.LU.64 R20, [R1+0x5838] ;  /* 0x0058380001147983 */ /* 0x000ee20000300a00 */
[----:B------:R-:W-:Y:S01]  /*78f70*/  STL [R1+0x5764], R28 ;  /* 0x0057641c01007387 */ /* 0x000fe20000100800 */
[C---:B---3--:R-:W-:Y:S11]  /*78f80*/  HMMA.16816.F32 R20, R16.reuse, R26, R20 ;  /* 0x0000001a1014723c */ /* 0x048ff60000001814 */
[----:B------:R-:W-:Y:S11]  /*78f90*/  @!UPT UIADD3 URZ, URZ, URZ, URZ ;  /* 0x0000003f3f3ff290 */ /* 0x000ff6000fffe03f */
[----:B------:R-:W-:Y:S01]  /*78fa0*/  @!UPT UIADD3 URZ, URZ, URZ, URZ ;  /* 0x0000003f3f3ff290 */ /* 0x000fe2000fffe03f */
[----:B------:R-:W-:Y:S01]  /*78fb0*/  STL.64 [R1+0x1080], R20 ;  /* 0x0010801401007387 */ /* 0x000fe20000100a00 */
[----:B------:R0:W-:Y:S03]  /*78fc0*/  STL.64 [R1+0x1088], R22 ;  /* 0x0010881601007387 */ /* 0x0001e60000100a00 */
[----:B0-----:R-:W2:Y:S01]  /*78fd0*/  LDL.LU.64 R22, [R1+0x5830] ;  /* 0x0058300001167983 */ /* 0x001ea20000300a00 */
[----:B------:R0:W-:Y:S02]  /*78fe0*/  STL.64 [R1+0x5758], R26 ;  /* 0x0057581a01007387 */ /* 0x0001e40000100a00 */
[----:B------:R-:W3:Y:S02]  /*78ff0*/  LDL.LU R24, [R1+0x4d0] ;  /* 0x0004d00001187983 */ /* 0x000ee40000300800 */
[----:B------:R-:W3:Y:S01]  /*79000*/  LDL.LU R25, [R1+0x4d4] ;  /* 0x0004d40001197983 */ /* 0x000ee20000300800 */
[----:B0-----:R-:W3:Y:S01]  /*79010*/  LDL.LU R26, [R1+0x4d8] ;  /* 0x0004d800011a7983 */ /* 0x001ee20000300800 */
[----:B------:R-:W3:Y:S01]  /*79020*/  LDL.LU R27, [R1+0x4dc] ;  /* 0x0004dc00011b7983 */ /* 0x000ee20000300800 */
[----:B--2---:R-:W-:Y:S01]  /*79030*/  HMMA.16816.F32 R8, R16, R22, R8 ;  /* 0x000000161008723c */ /* 0x004fe20000001808 */
[----:B------:R-:W-:-:S02]  /*79040*/  IMAD.MOV.U32 R28, RZ, RZ, R22 ;  /* 0x000000ffff1c7224 */ /* 0x000fc400078e0016 */
[----:B------:R-:W-:Y:S11]  /*79050*/  IMAD.MOV.U32 R29, RZ, RZ, R23 ;  /* 0x000000ffff1d7224 */ /* 0x000ff600078e0017 */
[----:B------:R-:W-:Y:S09]  /*79060*/  @!UPT UIADD3 URZ, URZ, URZ, URZ ;  /* 0x0000003f3f3ff290 */ /* 0x000ff2000fffe03f */
[----:B------:R0:W-:Y:S01]  /*79070*/  STL.64 [R1+0x1060], R8 ;  /* 0x0010600801007387 */ /* 0x0001e20000100a00 */
[----:B------:R1:W-:Y:S02]  /*79080*/  STL.64 [R1+0x1068], R10 ;  /* 0x0010680a01007387 */ /* 0x0003e40000100a00 */
[----:B------:R-:W2:Y:S02]  /*79090*/  LDL.LU R20, [R1+0x4a0] ;  /* 0x0004a00001147983 */ /* 0x000ea40000300800 */
[----:B------:R-:W2:Y:S01]  /*790a0*/  LDL.LU R21, [R1+0x4a4] ;  /* 0x0004a40001157983 */ /* 0x000ea20000300800 */
[----:B------:R-:W2:Y:S01]  /*790b0*/  LDL.LU R22, [R1+0x4a8] ;  /* 0x0004a80001167983 */ /* 0x000ea20000300800 */
[----:B------:R-:W2:Y:S03]  /*790c0*/  LDL.LU R23, [R1+0x4ac] ;  /* 0x0004ac0001177983 */ /* 0x000ea60000300800 */
[----:B0-----:R-:W2:Y:S01]  /*790d0*/  LDL.LU R8, [R1+0x4b0] ;  /* 0x0004b00001087983 */ /* 0x001ea20000300800 */
[----:B------:R-:W2:Y:S02]  /*790e0*/  LDL.LU R9, [R1+0x4b4] ;  /* 0x0004b40001097983 */ /* 0x000ea40000300800 */
[----:B-1----:R-:W2:Y:S02]  /*790f0*/  LDL.LU R10, [R1+0x4b8] ;  /* 0x0004b800010a7983 */ /* 0x002ea40000300800 */
[----:B------:R-:W2:Y:S02]  /*79100*/  LDL.LU R11, [R1+0x4bc] ;  /* 0x0004bc00010b7983 */ /* 0x000ea40000300800 */
[----:B----4-:R-:W-:-:S07]  /*79110*/  IMAD.MOV.U32 R6, RZ, RZ, R4 ;  /* 0x000000ffff067224 */ /* 0x010fce00078e0004 */
[C---:B------:R-:W-:Y:S11]  /*79120*/  HMMA.16816.F32 R4, R16.reuse, R6, R12 ;  /* 0x000000061004723c */ /* 0x040ff6000000180c */
[----:B------:R-:W-:Y:S11]  /*79130*/  @!UPT UIADD3 URZ, URZ, URZ, URZ ;  /* 0x0000003f3f3ff290 */ /* 0x000ff6000fffe03f */
[----:B------:R-:W-:Y:S02]  /*79140*/  @!UPT UIADD3 URZ, URZ, URZ, URZ ;  /* 0x0000003f3f3ff290 */ /* 0x000fe4000fffe03f */
[----:B------:R-:W-:Y:S02]  /*79150*/  IMAD.MOV.U32 R13, RZ, RZ, R6 ;  /* 0x000000ffff0d7224 */ /* 0x000fe400078e0006 */
[----:B------:R-:W-:Y:S01]  /*79160*/  IMAD.MOV.U32 R12, RZ, RZ, R7 ;  /* 0x000000ffff0c7224 */ /* 0x000fe200078e0007 */
[----:B--2---:R-:W-:Y:S01]  /*79170*/  STL.64 [R1+0x5810], R10 ;  /* 0x0058100a01007387 */ /* 0x004fe20000100a00 */
[----:B------:R0:W-:Y:S03]  /*79180*/  STL.64 [R1+0x5808], R8 ;  /* 0x0058080801007387 */ /* 0x0001e60000100a00 */
[----:B0-----:R-:W2:Y:S01]  /*79190*/  LDL.LU R8, [R1+0x4c0] ;  /* 0x0004c00001087983 */ /* 0x001ea20000300800 */
[----:B------:R-:W2:Y:S02]  /*791a0*/  LDL.LU R9, [R1+0x4c4] ;  /* 0x0004c40001097983 */ /* 0x000ea40000300800 */
[----:B------:R-:W2:Y:S02]  /*791b0*/  LDL.LU R10, [R1+0x4c8] ;  /* 0x0004c800010a7983 */ /* 0x000ea40000300800 */
[----:B------:R-:W2:Y:S01]  /*791c0*/  LDL.LU R11, [R1+0x4cc] ;  /* 0x0004cc00010b7983 */ /* 0x000ea20000300800 */
[----:B------:R0:W-:Y:S01]  /*791d0*/  STL.64 [R1+0x57f0], R22 ;  /* 0x0057f01601007387 */ /* 0x0001e20000100a00 */
[----:B------:R-:W-:Y:S03]  /*791e0*/  STL.64 [R1+0x57e8], R20 ;  /* 0x0057e81401007387 */ /* 0x000fe60000100a00 */
[----:B0-----:R-:W4:Y:S01]  /*791f0*/  LDL.64 R22, [R1+0x78] ;  /* 0x0000780001167983 */ /* 0x001f220000100a00 */
[----:B------:R-:W2:Y:S02]  /*79200*/  LDL.LU.64 R14, [R1+0x5828] ;  /* 0x00582800010e7983 */ /* 0x000ea40000300a00 */
[----:B------:R-:W-:Y:S02]  /*79210*/  STL.64 [R1+0x1040], R4 ;  /* 0x0010400401007387 */ /* 0x000fe40000100a00 */
[----:B------:R-:W3:Y:S01]  /*79220*/  LDL.LU.64 R6, [R1+0x5820] ;  /* 0x0058200001067983 */ /* 0x000ee20000300a00 */
[----:B------:R-:W-:Y:S01]  /*79230*/  STL [R1+0x4af8], R12 ;  /* 0x004af80c01007387 */ /* 0x000fe20000100800 */
[----:B------:R-:W-:Y:S01]  /*79240*/  STL [R1+0x4af4], R13 ;  /* 0x004af40d01007387 */ /* 0x000fe20000100800 */
[C---:B---3--:R-:W-:Y:S11]  /*79250*/  HMMA.16816.F32 R24, R16.reuse, R6, R24 ;  /* 0x000000061018723c */ /* 0x048ff60000001818 */
[----:B------:R-:W-:Y:S11]  /*79260*/  @!UPT UIADD3 URZ, URZ, URZ, URZ ;  /* 0x0000003f3f3ff290 */ /* 0x000ff6000fffe03f */
[----:B------:R-:W-:Y:S01]  /*79270*/  @!UPT UIADD3 URZ, URZ, URZ, URZ ;  /* 0x0000003f3f3ff290 */ /* 0x000fe2000fffe03f */
[----:B------:R0:W-:Y:S01]  /*79280*/  STL.64 [R1+0x1030], R24 ;  /* 0x0010301801007387 */ /* 0x0001e20000100a00 */
[----:B------:R1:W-:Y:S02]  /*79290*/  STL.64 [R1+0x1038], R26 ;  /* 0x0010381a01007387 */ /* 0x0003e40000100a00 */
[----:B0-----:R-:W-:Y:S02]  /*792a0*/  IMAD.MOV.U32 R25, RZ, RZ, R6 ;  /* 0x000000ffff197224 */ /* 0x001fe400078e0006 */
[----:B------:R-:W-:Y:S02]  /*792b0*/  IMAD.MOV.U32 R24, RZ, RZ, R7 ;  /* 0x000000ffff187224 */ /* 0x000fe400078e0007 */
[----:B------:R-:W2:Y:S02]  /*792c0*/  LDL.LU.64 R6, [R1+0x5818] ;  /* 0x0058180001067983 */ /* 0x000ea40000300a00 */
[----:B--2---:R-:W-:Y:S01]  /*792d0*/  HMMA.16816.F32 R8, R16, R6, R8 ;  /* 0x000000061008723c */ /* 0x004fe20000001808 */
[----:B-1----:R-:W-:-:S02]  /*792e0*/  IMAD.MOV.U32 R27, RZ, RZ, R6 ;  /* 0x000000ffff1b7224 */ /* 0x002fc400078e0006 */
[----:B------:R-:W-:Y:S11]  /*792f0*/  IMAD.MOV.U32 R26, RZ, RZ, R7 ;  /* 0x000000ffff1a7224 */ /* 0x000ff600078e0007 */
[----:B------:R-:W-:Y:S09]  /*79300*/  @!UPT UIADD3 URZ, URZ, URZ, URZ ;  /* 0x0000003f3f3ff290 */ /* 0x000ff2000fffe03f */
[----:B------:R-:W-:Y:S01]  /*79310*/  STL.64 [R1+0x1000], R8 ;  /* 0x0010000801007387 */ /* 0x000fe20000100a00 */
[----:B------:R0:W-:Y:S03]  /*79320*/  STL.64 [R1+0x1008], R10 ;  /* 0x0010080a01007387 */ /* 0x0001e60000100a00 */
[----:B0-----:R-:W4:Y:S01]  /*79330*/  LDL.LU.64 R10, [R1+0x5810] ;  /* 0x00581000010a7983 */ /* 0x001f220000300a00 */
[----:B------:R-:W4:Y:S02]  /*79340*/  LDL.LU.64 R8, [R1+0x5808] ;  /* 0x0058080001087983 */ /* 0x000f240000300a00 */
[----:B------:R-:W2:Y:S02]  /*79350*/  LDL.LU R4, [R1+0x490] ;  /* 0x0004900001047983 */ /* 0x000ea40000300800 */
[----:B------:R-:W2:Y:S01]  /*79360*/  LDL.LU R5, [R1+0x494] ;  /* 0x0004940001057983 */ /* 0x000ea20000300800 */
[----:B------:R-:W2:Y:S01]  /*79370*/  LDL.LU R6, [R1+0x498] ;  /* 0x0004980001067983 */ /* 0x000ea20000300800 */
[----:B------:R-:W2:Y:S02]  /*79380*/  LDL.LU R7, [R1+0x49c] ;  /* 0x00049c0001077983 */ /* 0x000ea40000300800 */
[----:B------:R0:W-:Y:S02]  /*79390*/  STL.64 [R1+0x5770], R26 ;  /* 0x0057701a01007387 */ /* 0x0001e40000100a00 */
[----:B------:R-:W-:Y:S01]  /*793a0*/  STL.64 [R1+0x5768], R24 ;  /* 0x0057681801007387 */ /* 0x000fe20000100a00 */
[----:B0-----:R-:W3:Y:S04]  /*793b0*/  LDL R26, [R1+0x28] ;  /* 0x00002800011a7983 */ /* 0x001ee80000100800 */
[----:B------:R-:W3:Y:S04]  /*793c0*/  LDL R27, [R1+0x2c] ;  /* 0x00002c00011b7983 */ /* 0x000ee80000100800 */
[----:B---3--:R0:W-:Y:S02]  /*793d0*/  STL.64 [R1+0x5780], R26 ;  /* 0x0057801a01007387 */ /* 0x0081e40000100a00 */
[----:B0-----:R-:W-:-:S02]  /*793e0*/  IMAD.MOV.U32 R26, RZ, RZ, R14 ;  /* 0x000000ffff1a7224 */ /* 0x001fc400078e000e */
[----:B------:R-:W-:Y:S01]  /*793f0*/  IMAD.MOV.U32 R27, RZ, RZ, R15 ;  /* 0x000000ffff1b7224 */ /* 0x000fe200078e000f */
[----:B------:R-:W3:Y:S01]  /*79400*/  LDL.LU R14, [R1+0x5804] ;  /* 0x00580400010e7983 */ /* 0x000ee20000300800 */
[----:B------:R-:W3:Y:S03]  /*79410*/  LDL.LU R15, [R1+0x5800] ;  /* 0x00580000010f7983 */ /* 0x000ee60000300800 */
[----:B------:R0:W-:Y:S04]  /*79420*/  STL.64 [R1+0x5798], R26 ;  /* 0x0057981a01007387 */ /* 0x0001e80000100a00 */
[----:B0-----:R-:W2:Y:S01]  /*79430*/  LDL.64 R26, [R1+0x48] ;  /* 0x00004800011a7983 */ /* 0x001ea20000100a00 */
[----:B----4-:R-:W-:Y:S03]  /*79440*/  HMMA.16816.F32 R8, R16, R22, R8 ;  /* 0x000000161008723c */ /* 0x010fe60000001808 */
[----:B--2---:R0:W-:Y:S04]  /*79450*/  STL.64 [R1+0x57b0], R26 ;  /* 0x0057b01a01007387 */ /* 0x0041e80000100a00 */
[----:B0-----:R-:W2:Y:S04]  /*79460*/  LDL.64 R26, [R1+0x58] ;  /* 0x00005800011a7983 */ /* 0x001ea80000100a00 */
[----:B--2---:R0:W-:Y:S04]  /*79470*/  STL.64 [R1+0x57b8], R26 ;  /* 0x0057b81a01007387 */ /* 0x0041e80000100a00 */
[----:B0-----:R-:W2:Y:S08]  /*79480*/  LDL.64 R26, [R1+0x68] ;  /* 0x00006800011a7983 */ /* 0x001eb00000100a00 */
[----:B------:R0:W-:Y:S02]  /*79490*/  STL.64 [R1+0xfe0], R8 ;  /* 0x000fe00801007387 */ /* 0x0001e40000100a00 */
[----:B------:R1:W-:Y:S02]  /*794a0*/  STL.64 [R1+0xfe8], R10 ;  /* 0x000fe80a01007387 */ /* 0x0003e40000100a00 */
[----:B0-----:R-:W-:Y:S01]  /*794b0*/  IMAD.MOV.U32 R9, RZ, RZ, R22 ;  /* 0x000000ffff097224 */ /* 0x001fe200078e0016 */
[----:B-1----:R-:W4:Y:S01]  /*794c0*/  LDL.LU.64 R10, [R1+0x57f8] ;  /* 0x0057f800010a7983 */ /* 0x002f220000300a00 */
[----:B------:R-:W-:-:S02]  /*794d0*/  IMAD.MOV.U32 R8, RZ, RZ, R23 ;  /* 0x000000ffff087224 */ /* 0x000fc400078e0017 */
[----:B------:R-:W3:Y:S02]  /*794e0*/  LDL.LU.64 R22, [R1+0x57f0] ;  /* 0x0057f00001167983 */ /* 0x000ee40000300a00 */
[----:B------:R-:W3:Y:S02]  /*794f0*/  LDL.LU.64 R20, [R1+0x57e8] ;  /* 0x0057e80001147983 */ /* 0x000ee40000300a00 */
[C---:B---3--:R-:W-:Y:S11]  /*79500*/  HMMA.16816.F32 R20, R16.reuse, R14, R20 ;  /* 0x0000000e1014723c */ /* 0x048ff60000001814 */
[----:B------:R-:W-:Y:S11]  /*79510*/  @!UPT UIADD3 URZ, URZ, URZ, URZ ;  /* 0x0000003f3f3ff290 */ /* 0x000ff6000fffe03f */
[----:B------:R-:W-:Y:S01]  /*79520*/  @!UPT UIADD3 URZ, URZ, URZ, URZ ;  /* 0x0000003f3f3ff290 */ /* 0x000fe2000fffe03f */
[----:B------:R0:W-:Y:S01]  /*79530*/  STL.64 [R1+0xfc0], R20 ;  /* 0x000fc01401007387 */ /* 0x0001e20000100a00 */
[----:B------:R1:W-:Y:S03]  /*79540*/  STL.64 [R1+0xfc8], R22 ;  /* 0x000fc81601007387 */ /* 0x0003e60000100a00 */
[----:B0-----:R-:W3:Y:S01]  /*79550*/  LDL.LU R20, [R1+0x1a0] ;  /* 0x0001a00001147983 */ /* 0x001ee20000300800 */
[----:B------:R-:W3:Y:S02]  /*79560*/  LDL.LU R21, [R1+0x1a4] ;  /* 0x0001a40001157983 */ /* 0x000ee40000300800 */
[----:B-1----:R-:W3:Y:S02]  /*79570*/  LDL.LU R22, [R1+0x1a8] ;  /* 0x0001a80001167983 */ /* 0x002ee40000300800 */
[----:B------:R-:W3:Y:S01]  /*79580*/  LDL.LU R23, [R1+0x1ac] ;  /* 0x0001ac0001177983 */ /* 0x000ee20000300800 */
[----:B------:R0:W-:Y:S01]  /*79590*/  STL.64 [R1+0x56e0], R14 ;  /* 0x0056e00e01007387 */ /* 0x0001e20000100a00 */
[----:B------:R-:W2:Y:S02]  /*795a0*/  LDL.LU R12, [R1+0x120] ;  /* 0x00012000010c7983 */ /* 0x000ea40000300800 */
[----:B------:R-:W2:Y:S01]  /*795b0*/  LDL.LU R13, [R1+0x124] ;  /* 0x00012400010d7983 */ /* 0x000ea20000300800 */
[----:B0-----:R-:W2:Y:S01]  /*795c0*/  LDL.LU R14, [R1+0x128] ;  /* 0x00012800010e7983 */ /* 0x001ea20000300800 */
[----:B------:R-:W2:Y:S01]  /*795d0*/  LDL.LU R15, [R1+0x12c] ;  /* 0x00012c00010f7983 */ /* 0x000ea20000300800 */
[C---:B----4-:R-:W-:Y:S02]  /*795e0*/  HMMA.16816.F32 R4, R16.reuse, R10, R4 ;  /* 0x0000000a1004723c */ /* 0x050fe40000001804 */
[----:B--2---:R-:W-:Y:S01]  /*795f0*/  STL.64 [R1+0x57c8], R14 ;  /* 0x0057c80e01007387 */ /* 0x004fe20000100a00 */
[----:B------:R0:W-:Y:S03]  /*79600*/  STL.64 [R1+0x57c0], R12 ;  /* 0x0057c00c01007387 */ /* 0x0001e60000100a00 */
[----:B0-----:R-:W2:Y:S01]  /*79610*/  LDL.LU R12, [R1+0x130] ;  /* 0x00013000010c7983 */ /* 0x001ea20000300800 */
[----:B------:R-:W2:Y:S02]  /*79620*/  LDL.LU R13, [R1+0x134] ;  /* 0x00013400010d7983 */ /* 0x000ea40000300800 */
[----:B------:R-:W2:Y:S02]  /*79630*/  LDL.LU R14, [R1+0x138] ;  /* 0x00013800010e7983 */ /* 0x000ea40000300800 */
[----:B------:R-:W2:Y:S11]  /*79640*/  LDL.LU R15, [R1+0x13c] ;  /* 0x00013c00010f7983 */ /* 0x000eb60000300800 */
[----:B------:R-:W-:Y:S01]  /*79650*/  @!UPT UIADD3 URZ, URZ, URZ, URZ ;  /* 0x0000003f3f3ff290 */ /* 0x000fe2000fffe03f */
[----:B------:R-:W-:Y:S01]  /*79660*/  STL.64 [R1+0xfa0], R4 ;  /* 0x000fa00401007387 */ /* 0x000fe20000100a00 */
[----:B------:R0:W-:Y:S03]  /*79670*/  STL.64 [R1+0xfa8], R6 ;  /* 0x000fa80601007387 */ /* 0x0001e60000100a00 */
[----:B0-----:R-:W3:Y:S01]  /*79680*/  LDL.LU.64 R6, [R1+0x57e0] ;  /* 0x0057e00001067983 */ /* 0x001ee20000300a00 */
[----:B------:R-:W-:Y:S02]  /*79690*/  STL.64 [R1+0x56d8], R10 ;  /* 0x0056d80a01007387 */ /* 0x000fe40000100a00 */
[----:B------:R0:W-:Y:S02]  /*796a0*/  STL.64 [R1+0x5778], R8 ;  /* 0x0057780801007387 */ /* 0x0001e40000100a00 */
[----:B0-----:R-:W4:Y:S01]  /*796b0*/  LDL.LU R8, [R1+0xf0] ;  /* 0x0000f00001087983 */ /* 0x001f220000300800 */
[----:B------:R-:W4:Y:S02]  /*796c0*/  LDL.LU R9, [R1+0xf4] ;  /* 0x0000f40001097983 */ /* 0x000f240000300800 */
[----:B------:R-:W2:Y:S02]  /*796d0*/  LDL.LU R10, [R1+0xf8] ;  /* 0x0000f800010a7983 */ /* 0x000ea40000300800 */
[----:B------:R-:W2:Y:S02]  /*796e0*/  LDL.LU R11, [R1+0xfc] ;  /* 0x0000fc00010b7983 */ /* 0x000ea40000300800 */
[----:B--2---:R-:W-:Y:S01]  /*796f0*/  STL.64 [R1+0x5790], R10 ;  /* 0x0057900a01007387 */ /* 0x004fe20000100a00 */
[----:B----4-:R0:W-:Y:S03]  /*79700*/  STL.64 [R1+0x5788], R8 ;  /* 0x0057880801007387 */ /* 0x0101e60000100a00 */
[----:B0-----:R-:W2:Y:S01]  /*79710*/  LDL.LU R8, [R1+0x100] ;  /* 0x0001000001087983 */ /* 0x001ea20000300800 */
[----:B------:R-:W2:Y:S02]  /*79720*/  LDL.LU R9, [R1+0x104] ;  /* 0x0001040001097983 */ /* 0x000ea40000300800 */
[----:B------:R-:W4:Y:S02]  /*79730*/  LDL.LU R10, [R1+0x108] ;  /* 0x00010800010a7983 */ /* 0x000f240000300800 */
[----:B------:R-:W4:Y:S01]  /*79740*/  LDL.LU R11, [R1+0x10c] ;  /* 0x00010c00010b7983 */ /* 0x000f220000300800 */
[----:B---3--:R-:W-:Y:S01]  /*79750*/  HMMA.16816.F32 R16, R16, R6, R20 ;  /* 0x000000061010723c */ /* 0x008fe20000001814 */
[----:B----4-:R-:W-:Y:S01]  /*79760*/  STL.64 [R1+0x57a8], R10 ;  /* 0x0057a80a01007387 */ /* 0x010fe20000100a00 */
[----:B--2---:R0:W-:Y:S03]  /*79770*/  STL.64 [R1+0x57a0], R8 ;  /* 0x0057a00801007387 */ /* 0x0041e60000100a00 */
[----:B0-----:R-:W2:Y:S01]  /*79780*/  LDL.LU R8, [R1+0x110] ;  /* 0x0001100001087983 */ /* 0x001ea20000300800 */
[----:B------:R-:W2:Y:S02]  /*79790*/  LDL.LU R9, [R1+0x114] ;  /* 0x0001140001097983 */ /* 0x000ea40000300800 */
[----:B------:R-:W2:Y:S02]  /*797a0*/  LDL.LU R10, [R1+0x118] ;  /* 0x00011800010a7983 */ /* 0x000ea40000300800 */
[----:B------:R-:W2:Y:S01]  /*797b0*/  LDL.LU R11, [R1+0x11c] ;  /* 0x00011c00010b7983 */ /* 0x000ea20000300800 */
[----:B------:R-:W3:Y:S01]  /*797c0*/  LDL.LU.64 R22, [R1+0x57d8] ;  /* 0x0057d80001167983 */ /* 0x000ee20000300a00 */
[----:B------:R-:W3:Y:S11]  /*797d0*/  LDL.LU.64 R20, [R1+0x57d0] ;  /* 0x0057d00001147983 */ /* 0x000ef60000300a00 */
[----:B------:R-:W-:Y:S02]  /*797e0*/  STL.64 [R1+0xf70], R16 ;  /* 0x000f701001007387 */ /* 0x000fe40000100a00 */
[----:B------:R0:W-:Y:S02]  /*797f0*/  STL.64 [R1+0xf78], R18 ;  /* 0x000f781201007387 */ /* 0x0001e40000100a00 */
[----:B0-----:R-:W-:-:S02]  /*79800*/  IMAD.MOV.U32 R18, RZ, RZ, R3 ;  /* 0x000000ffff127224 */ /* 0x001fc400078e0003 */
[----:B------:R-:W-:Y:S02]  /*79810*/  IMAD.MOV.U32 R19, RZ, RZ, R2 ;  /* 0x000000ffff137224 */ /* 0x000fe400078e0002 */
[----:B------:R-:W-:Y:S02]  /*79820*/  IMAD.MOV.U32 R3, RZ, RZ, R26 ;  /* 0x000000ffff037224 */ /* 0x000fe400078e001a */
[----:B------:R-:W-:Y:S01]  /*79830*/  IMAD.MOV.U32 R2, RZ, RZ, R27 ;  /* 0x000000ffff027224 */ /* 0x000fe200078e001b */
        /* <DEDUP_REMOVED lines=11> */
[----:B------:R0:W-:Y:S01]  /*798f0*/  STL.64 [R1+0x1ba0], R12 ;  /* 0x001ba00c01007387 */ /* 0x0001e20000100a00 */
[----:B------:R-:W-:Y:S02]  /*79900*/  STL.64 [R1+0x1ba8], R14 ;  /* 0x001ba80e01007387 */ /* 0x000fe40000100a00 */
[----:B0-----:R-:W-:Y:S02]  /*79910*/  IMAD.MOV.U32 R13, RZ, RZ, R26 ;  /* 0x000000ffff0d7224 */ /* 0x001fe400078e001a */
        /* <DEDUP_REMOVED lines=11> */
[----:B------:R-:W-:Y:S01]  /*799d0*/  STL.64 [R1+0x56d0], R6 ;  /* 0x0056d00601007387 */ /* 0x000fe20000100a00 */
[----:B------:R0:W-:Y:S04]  /*799e0*/  STL.64 [R1+0x56c8], R4 ;  /* 0x0056c80401007387 */ /* 0x0001e80000100a00 */
[----:B0-----:R-:W3:Y:S01]  /*799f0*/  LDL.LU R4, [R1+0xe0] ;  /* 0x0000e00001047983 */ /* 0x001ee20000300800 */
[----:B------:R-:W3:Y:S02]  /*79a00*/  LDL.LU R5, [R1+0xe4] ;  /* 0x0000e40001057983 */ /* 0x000ee40000300800 */
[----:B------:R-:W3:Y:S02]  /*79a10*/  LDL.LU R6, [R1+0xe8] ;  /* 0x0000e80001067983 */ /* 0x000ee40000300800 */
[----:B------:R-:W3:Y:S01]  /*79a20*/  LDL.LU R7, [R1+0xec] ;  /* 0x0000ec0001077983 */ /* 0x000ee20000300800 */
[C---:B--2---:R-:W-:Y:S01]  /*79a30*/  HMMA.16816.F32 R24, R20.reuse, R26, R8 ;  /* 0x0000001a1418723c */ /* 0x044fe20000001808 */
[----:B------:R-:W2:Y:S01]  /*79a40*/  LDL.LU.64 R10, [R1+0x5790] ;  /* 0x00579000010a7983 */ /* 0x000ea20000300a00 */
[----:B------:R-:W2:Y:S11]  /*79a50*/  LDL.LU.64 R8, [R1+0x5788] ;  /* 0x0057880001087983 */ /* 0x000eb60000300a00 */
[----:B------:R-:W-:Y:S10]  /*79a60*/  @!UPT UIADD3 URZ, URZ, URZ, URZ ;  /* 0x0000003f3f3ff290 */ /* 0x000ff4000fffe03f */
[----:B------:R-:W-:Y:S01]  /*79a70*/  STL.64 [R1+0x1b80], R24 ;  /* 0x001b801801007387 */ /* 0x000fe20000100a00 */
[----:B------:R0:W-:Y:S03]  /*79a80*/  STL.64 [R1+0x1b88], R26 ;  /* 0x001b881a01007387 */ /* 0x0001e60000100a00 */
[----:B0-----:R-:W2:Y:S01]  /*79a90*/  LDL.LU.64 R26, [R1+0x5780] ;  /* 0x00578000011a7983 */ /* 0x001ea20000300a00 */
[C---:B---3--:R-:W-:Y:S08]  /*79aa0*/  HMMA.16816.F32 R4, R20.reuse, R18, R4 ;  /* 0x000000121404723c */ /* 0x048ff00000001804 */
[----:B--2---:R-:W-:Y:S01]  /*79ab0*/  HMMA.16816.F32 R24, R20, R26, R8 ;  /* 0x0000001a1418723c */ /* 0x004fe20000001808 */
[----:B------:R-:W2:Y:S11]  /*79ac0*/  LDL.LU.64 R8, [R1+0x5778] ;  /* 0x0057780001087983 */ /* 0x000eb60000300a00 */
[----:B------:R-:W-:Y:S11]  /*79ad0*/  @!UPT UIADD3 URZ, URZ, URZ, URZ ;  /* 0x0000003f3f3ff290 */ /* 0x000ff6000fffe03f */
[----:B------:R-:W-:Y:S01]  /*79ae0*/  STL.64 [R1+0x1b70], R24 ;  /* 0x001b701801007387 */ /* 0x000fe20000100a00 */
[----:B------:R0:W-:Y:S03]  /*79af0*/  STL.64 [R1+0x1b78], R26 ;  /* 0x001b781a01007387 */ /* 0x0001e60000100a00 */
[----:B0-----:R-:W3:Y:S01]  /*79b00*/  LDL.LU.64 R26, [R1+0x5770] ;  /* 0x00577000011a7983 */ /* 0x001ee20000300a00 */
[----:B------:R-:W4:Y:S02]  /*79b10*/  LDL.LU.64 R24, [R1+0x5768] ;  /* 0x0057680001187983 */ /* 0x000f240000300a00 */
[----:B------:R-:W-:Y:S02]  /*79b20*/  STL.64 [R1+0x1b60], R4 ;  /* 0x001b600401007387 */ /* 0x000fe40000100a00 */
[----:B------:R-:W-:Y:S02]  /*79b30*/  STL.64 [R1+0x1b68], R6 ;  /* 0x001b680601007387 */ /* 0x000fe40000100a00 */
[----:B--2---:R-:W-:-:S02]  /*79b40*/  IMAD.MOV.U32 R14, RZ, RZ, R9 ;  /* 0x000000ffff0e7224 */ /* 0x004fc400078e0009 */
[----:B------:R-:W-:-:S05]  /*79b50*/  IMAD.MOV.U32 R15, RZ, RZ, R8 ;  /* 0x000000ffff0f7224 */ /* 0x000fca00078e0008 */
[----:B------:R3:W-:Y:S01]  /*79b60*/  STL.64 [R1+0x56f8], R14 ;  /* 0x0056f80e01007387 */ /* 0x0007e20000100a00 */
[----:B------:R-:W2:Y:S02]  /*79b70*/  LDL.LU R8, [R1+0x3e0] ;  /* 0x0003e00001087983 */ /* 0x000ea40000300800 */
[----:B------:R-:W2:Y:S02]  /*79b80*/  LDL.LU R9, [R1+0x3e4] ;  /* 0x0003e40001097983 */ /* 0x000ea40000300800 */
[----:B------:R-:W2:Y:S01]  /*79b90*/  LDL.LU R10, [R1+0x3e8] ;  /* 0x0003e800010a7983 */ /* 0x000ea20000300800 */
[----:B------:R-:W2:Y:S01]  /*79ba0*/  LDL.LU R11, [R1+0x3ec] ;  /* 0x0003ec00010b7983 */ /* 0x000ea20000300800 */
[----:B---3--:R-:W-:Y:S02]  /*79bb0*/  IMAD.MOV.U32 R14, RZ, RZ, R27 ;  /* 0x000000ffff0e7224 */ /* 0x008fe400078e001b */
[----:B------:R-:W-:-:S05]  /*79bc0*/  IMAD.MOV.U32 R15, RZ, RZ, R26 ;  /* 0x000000ffff0f7224 */ /* 0x000fca00078e001a */
[----:B------:R-:W-:Y:S04]  /*79bd0*/  STL.64 [R1+0x5710], R14 ;  /* 0x0057100e01007387 */ /* 0x000fe80000100a00 */
[----:B--2---:R-:W-:Y:S01]  /*79be0*/  STL.64 [R1+0x56f0], R10 ;  /* 0x0056f00a01007387 */ /* 0x004fe20000100a00 */
[----:B------:R0:W-:Y:S03]  /*79bf0*/  STL.64 [R1+0x56e8], R8 ;  /* 0x0056e80801007387 */ /* 0x0001e60000100a00 */
[----:B0-----:R-:W2:Y:S01]  /*79c00*/  LDL.LU R8, [R1+0x3f0] ;  /* 0x0003f00001087983 */ /* 0x001ea20000300800 */
[----:B------:R-:W2:Y:S02]  /*79c10*/  LDL.LU R9, [R1+0x3f4] ;  /* 0x0003f40001097983 */ /* 0x000ea40000300800 */
[----:B------:R-:W3:Y:S02]  /*79c20*/  LDL.LU R10, [R1+0x3f8] ;  /* 0x0003f800010a7983 */ /* 0x000ee40000300800 */
[----:B------:R-:W3:Y:S01]  /*79c30*/  LDL.LU R11, [R1+0x3fc] ;  /* 0x0003fc00010b7983 */ /* 0x000ee20000300800 */
[----:B------:R-:W2:Y:S01]  /*79c40*/  LDL.LU R4, [R1+0x440] ;  /* 0x0004400001047983 */ /* 0x000ea20000300800 */
[----:B------:R-:W2:Y:S02]  /*79c50*/  LDL.LU R5, [R1+0x444] ;  /* 0x0004440001057983 */ /* 0x000ea40000300800 */
[----:B------:R-:W2:Y:S02]  /*79c60*/  LDL.LU R6, [R1+0x448] ;  /* 0x0004480001067983 */ /* 0x000ea40000300800 */
[----:B----4-:R-:W-:-:S02]  /*79c70*/  IMAD.MOV.U32 R14, RZ, RZ, R25 ;  /* 0x000000ffff0e7224 */ /* 0x010fc400078e0019 */
[----:B------:R-:W-:Y:S01]  /*79c80*/  IMAD.MOV.U32 R15, RZ, RZ, R24 ;  /* 0x000000ffff0f7224 */ /* 0x000fe200078e0018 */
[----:B------:R-:W4:Y:S01]  /*79c90*/  LDL.LU R7, [R1+0x44c] ;  /* 0x00044c0001077983 */ /* 0x000f220000300800 */
[----:B------:R-:W4:Y:S02]  /*79ca0*/  LDL.LU R24, [R1+0x450] ;  /* 0x0004500001187983 */ /* 0x000f240000300800 */
[----:B------:R-:W4:Y:S02]  /*79cb0*/  LDL.LU R25, [R1+0x454] ;  /* 0x0004540001197983 */ /* 0x000f240000300800 */
[----:B------:R-:W4:Y:S01]  /*79cc0*/  LDL.LU R26, [R1+0x458] ;  /* 0x00045800011a7983 */ /* 0x000f220000300800 */
[----:B------:R-:W4:Y:S01]  /*79cd0*/  LDL.LU R27, [R1+0x45c] ;  /* 0x00045c00011b7983 */ /* 0x000f220000300800 */
[----:B------:R-:W-:Y:S03]  /*79ce0*/  STL.64 [R1+0x5728], R14 ;  /* 0x0057280e01007387 */ /* 0x000fe60000100a00 */
[----:B---3--:R-:W-:Y:S01]  /*79cf0*/  STL.64 [R1+0x5708], R10 ;  /* 0x0057080a01007387 */ /* 0x008fe20000100a00 */
[----:B--2---:R0:W-:Y:S03]  /*79d00*/  STL.64 [R1+0x5700], R8 ;  /* 0x0057000801007387 */ /* 0x0041e60000100a00 */
[----:B0-----:R-:W2:Y:S01]  /*79d10*/  LDL.LU R8, [R1+0x400] ;  /* 0x0004000001087983 */ /* 0x001ea20000300800 */
[----:B------:R-:W2:Y:S02]  /*79d20*/  LDL.LU R9, [R1+0x404] ;  /* 0x0004040001097983 */ /* 0x000ea40000300800 */
[----:B------:R-:W3:Y:S02]  /*79d30*/  LDL.LU R10, [R1+0x408] ;  /* 0x00040800010a7983 */ /* 0x000ee40000300800 */
[----:B------:R-:W3:Y:S01]  /*79d40*/  LDL.LU R11, [R1+0x40c] ;  /* 0x00040c00010b7983 */ /* 0x000ee20000300800 */
[----:B------:R-:W2:Y:S04]  /*79d50*/  LDL.64 R14, [R1+0xa8] ;  /* 0x0000a800010e7983 */ /* 0x000ea80000100a00 */
[----:B--2---:R0:W-:Y:S02]  /*79d60*/  STL.64 [R1+0x5740], R14 ;  /* 0x0057400e01007387 */ /* 0x0041e40000100a00 */
[----:B0-----:R-:W-:-:S02]  /*79d70*/  IMAD.MOV.U32 R14, RZ, RZ, R28 ;  /* 0x000000ffff0e7224 */ /* 0x001fc400078e001c */
[----:B------:R-:W-:Y:S01]  /*79d80*/  IMAD.MOV.U32 R15, RZ, RZ, R29 ;  /* 0x000000ffff0f7224 */ /* 0x000fe200078e001d */
[----:B------:R-:W2:Y:S01]  /*79d90*/  LDL.LU R28, [R1+0x5764] ;  /* 0x00576400011c7983 */ /* 0x000ea20000300800 */
[----:B------:R-:W2:Y:S02]  /*79da0*/  LDL.LU R29, [R1+0x5760] ;  /* 0x00576000011d7983 */ /* 0x000ea40000300800 */
[----:B---3--:R-:W-:Y:S02]  /*79db0*/  STL.64 [R1+0x5720], R10 ;  /* 0x0057200a01007387 */ /* 0x008fe40000100a00 */
[----:B------:R0:W-:Y:S02]  /*79dc0*/  STL.64 [R1+0x5718], R8 ;  /* 0x0057180801007387 */ /* 0x0001e40000100a00 */
[----:B0-----:R-:W3:Y:S01]  /*79dd0*/  LDL.LU R8, [R1+0x410] ;  /* 0x0004100001087983 */ /* 0x001ee20000300800 */
[----:B------:R-:W3:Y:S02]  /*79de0*/  LDL.LU R9, [R1+0x414] ;  /* 0x0004140001097983 */ /* 0x000ee40000300800 */
[----:B------:R-:W3:Y:S02]  /*79df0*/  LDL.LU R10, [R1+0x418] ;  /* 0x00041800010a7983 */ /* 0x000ee40000300800 */
[----:B------:R-:W3:Y:S01]  /*79e00*/  LDL.LU R11, [R1+0x41c] ;  /* 0x00041c00010b7983 */ /* 0x000ee20000300800 */
[----:B--2---:R-:W0:Y:S04]  /*79e10*/  LDSM.16.MT88.4 R16, [R29+0x22080] ;  /* 0x022080001d10783b */ /* 0x004e280000004200 */
[----:B---3--:R-:W-:Y:S01]  /*79e20*/  STL.64 [R1+0x5738], R10 ;  /* 0x0057380a01007387 */ /* 0x008fe20000100a00 */
[----:B------:R1:W-:Y:S03]  /*79e30*/  STL.64 [R1+0x5730], R8 ;  /* 0x0057300801007387 */ /* 0x0003e60000100a00 */
[----:B-1----:R-:W2:Y:S01]  /*79e40*/  LDL.LU R8, [R1+0x420] ;  /* 0x0004200001087983 */ /* 0x002ea20000300800 */
[----:B------:R-:W2:Y:S02]  /*79e50*/  LDL.LU R9, [R1+0x424] ;  /* 0x0004240001097983 */ /* 0x000ea40000300800 */
[----:B------:R-:W3:Y:S02]  /*79e60*/  LDL.LU R10, [R1+0x428] ;  /* 0x00042800010a7983 */ /* 0x000ee40000300800 */
[----:B------:R-:W3:Y:S02]  /*79e70*/  LDL.LU R11, [R1+0x42c] ;  /* 0x00042c00010b7983 */ /* 0x000ee40000300800 */
[----:B---3--:R-:W-:Y:S01]  /*79e80*/  STL.64 [R1+0x5750], R10 ;  /* 0x0057500a01007387 */ /* 0x008fe20000100a00 */
[----:B--2---:R1:W-:Y:S03]  /*79e90*/  STL.64 [R1+0x5748], R8 ;  /* 0x0057480801007387 */ /* 0x0043e60000100a00 */
[----:B-1----:R-:W2:Y:S01]  /*79ea0*/  LDL.LU R8, [R1+0x430] ;  /* 0x0004300001087983 */ /* 0x002ea20000300800 */
[----:B------:R-:W2:Y:S02]  /*79eb0*/  LDL.LU R9, [R1+0x434] ;  /* 0x0004340001097983 */ /* 0x000ea40000300800 */
[----:B------:R-:W2:Y:S02]  /*79ec0*/  LDL.LU R10, [R1+0x438] ;  /* 0x00043800010a7983 */ /* 0x000ea40000300800 */
[----:B------:R-:W2:Y:S01]  /*79ed0*/  LDL.LU R11, [R1+0x43c] ;  /* 0x00043c00010b7983 */ /* 0x000ea20000300800 */
[----:B0-----:R0:W-:Y:S01]  /*79ee0*/  STL.64 [R1+0x55c0], R18 ;  /* 0x0055c01201007387 */ /* 0x0011e20000100a00 */
[----:B------:R4:W-:Y:S02]  /*79ef0*/  STL.64 [R1+0x55b8], R16 ;  /* 0x0055b81001007387 */ /* 0x0009e40000100a00 */
[----:B0-----:R-:W-:-:S02]  /*79f00*/  IMAD.MOV.U32 R18, RZ, RZ, R28 ;  /* 0x000000ffff127224 */ /* 0x001fc400078e001c */
[----:B------:R-:W-:-:S07]  /*79f10*/  IMAD.MOV.U32 R19, RZ, RZ, R0 ;  /* 0x000000ffff137224 */ /* 0x000fce00078e0000 */
[C---:B----4-:R-:W-:Y:S01]  /*79f20*/  HMMA.16816.F32 R16, R20.reuse, R18, R24 ;  /* 0x000000121410723c */ /* 0x050fe20000001818 */
[----:B------:R-:W3:Y:S11]  /*79f30*/  LDL.LU.64 R26, [R1+0x5758] ;  /* 0x00575800011a7983 */ /* 0x000ef60000300a00 */
[----:B------:R-:W-:Y:S11]  /*79f40*/  @!UPT UIADD3 URZ, URZ, URZ, URZ ;  /* 0x0000003f3f3ff290 */ /* 0x000ff6000fffe03f */
[----:B------:R-:W-:Y:S01]  /*79f50*/  STL.64 [R1+0x1b50], R16 ;  /* 0x001b501001007387 */ /* 0x000fe20000100a00 */
[----:B------:R0:W-:Y:S01]  /*79f60*/  STL.64 [R1+0x1b58], R18 ;  /* 0x001b581201007387 */ /* 0x0001e20000100a00 */
[----:B---3--:R-:W-:Y:S01]  /*79f70*/  HMMA.16816.F32 R4, R20, R26, R4 ;  /* 0x0000001a1404723c */ /* 0x008fe20000001804 */
[----:B0-----:R-:W-:Y:S02]  /*79f80*/  IMAD.MOV.U32 R18, RZ, RZ, R26 ;  /* 0x000000ffff127224 */ /* 0x001fe400078e001a */
[----:B------:R-:W-:Y:S11]  /*79f90*/  IMAD.MOV.U32 R0, RZ, RZ, R27 ;  /* 0x000000ffff007224 */ /* 0x000ff600078e001b */
[----:B------:R-:W-:Y:S09]  /*79fa0*/  @!UPT UIADD3 URZ, URZ, URZ, URZ ;  /* 0x0000003f3f3ff290 */ /* 0x000ff2000fffe03f */
[----:B------:R0:W-:Y:S01]  /*79fb0*/  STL.64 [R1+0x1b40], R4 ;  /* 0x001b400401007387 */ /* 0x0001e20000100a00 */
[----:B------:R1:W-:Y:S03]  /*79fc0*/  STL.64 [R1+0x1b48], R6 ;  /* 0x001b480601007387 */ /* 0x0003e60000100a00 */
[----:B0-----:R-:W3:Y:S01]  /*79fd0*/  LDL.LU R4, [R1+0x3d0] ;  /* 0x0003d00001047983 */ /* 0x001ee20000300800 */
[----:B------:R-:W3:Y:S02]  /*79fe0*/  LDL.LU R5, [R1+0x3d4] ;  /* 0x0003d40001057983 */ /* 0x000ee40000300800 */
[----:B-1----:R-:W3:Y:S02]  /*79ff0*/  LDL.LU R6, [R1+0x3d8] ;  /* 0x0003d80001067983 */ /* 0x002ee40000300800 */
[----:B------:R-:W3:Y:S01]  /*7a000*/  LDL.LU R7, [R1+0x3dc] ;  /* 0x0003dc0001077983 */ /* 0x000ee20000300800 */
[----:B------:R-:W4:Y:S01]  /*7a010*/  LDL.LU R24, [R1+0xd0] ;  /* 0x0000d00001187983 */ /* 0x000f220000300800 */
[----:B------:R-:W4:Y:S02]  /*7a020*/  LDL.LU R25, [R1+0xd4] ;  /* 0x0000d40001197983 */ /* 0x000f240000300800 */
[----:B------:R-:W4:Y:S02]  /*7a030*/  LDL.LU R26, [R1+0xd8] ;  /* 0x0000d800011a7983 */ /* 0x000f240000300800 */
[----:B------:R-:W4:Y:S01]  /*7a040*/  LDL.LU R27, [R1+0xdc] ;  /* 0x0000dc00011b7983 */ /* 0x000f220000300800 */
[----:B------:R0:W-:Y:S04]  /*7a050*/  STL [R1+0x5688], R18 ;  /* 0x0056881201007387 */ /* 0x0001e80000100800 */
[----:B0-----:R-:W2:Y:S04]  /*7a060*/  LDL.64 R18, [R1+0x38] ;  /* 0x0000380001127983 */ /* 0x001ea80000100a00 */
[----:B--2---:R0:W-:Y:S02]  /*7a070*/  STL.64 [R1+0x5690], R18 ;  /* 0x0056901201007387 */ /* 0x0041e40000100a00 */
[----:B0-----:R-:W-:-:S02]  /*7a080*/  IMAD.MOV.U32 R18, RZ, RZ, R13 ;  /* 0x000000ffff127224 */ /* 0x001fc400078e000d */
[----:B------:R-:W-:Y:S02]  /*7a090*/  IMAD.MOV.U32 R19, RZ, RZ, R12 ;  /* 0x000000ffff137224 */ /* 0x000fe400078e000c */
[C---:B------:R-:W-:Y:S03]  /*7a0a0*/  HMMA.16816.F32 R12, R20.reuse, R14, R8 ;  /* 0x0000000e140c723c */ /* 0x040fe60000001808 */
[----:B------:R-:W-:Y:S01]  /*7a0b0*/  STL.64 [R1+0x56a0], R18 ;  /* 0x0056a01201007387 */ /* 0x000fe20000100a00 */
[----:B------:R-:W2:Y:S02]  /*7a0c0*/  LDL.LU.64 R10, [R1+0x5750] ;  /* 0x00575000010a7983 */ /* 0x000ea40000300a00 */
[----:B------:R-:W2:Y:S11]  /*7a0d0*/  LDL.LU.64 R8, [R1+0x5748] ;  /* 0x0057480001087983 */ /* 0x000eb60000300a00 */
[----:B------:R-:W-:Y:S06]  /*7a0e0*/  @!UPT UIADD3 URZ, URZ, URZ, URZ ;  /* 0x0000003f3f3ff290 */ /* 0x000fec000fffe03f */
[----:B------:R-:W-:Y:S01]  /*7a0f0*/  STL.64 [R1+0x1b30], R12 ;  /* 0x001b300c01007387 */ /* 0x000fe20000100a00 */
[----:B------:R0:W-:Y:S03]  /*7a100*/  STL.64 [R1+0x1b38], R14 ;  /* 0x001b380e01007387 */ /* 0x0001e60000100a00 */
        /* <DEDUP_REMOVED lines=33> */
[C---:B--2---:R-:W-:Y:S11]  /*7a320*/  HMMA.16816.F32 R8, R20.reuse, R14, R8 ;  /* 0x0000000e1408723c */ /* 0x044ff60000001808 */
[----:B------:R-:W-:Y:S11]  /*7a330*/  @!UPT UIADD3 URZ, URZ, URZ, URZ ;  /* 0x0000003f3f3ff290 */ /* 0x000ff6000fffe03f */
[----:B------:R-:W-:Y:S01]  /*7a340*/  @!UPT UIADD3 URZ, URZ, URZ, URZ ;  /* 0x0000003f3f3ff290 */ /* 0x000fe2000fffe03f */
[----:B------:R-:W-:Y:S01]  /*7a350*/  STL.64 [R1+0x1ae0], R8 ;  /* 0x001ae00801007387 */ /* 0x000fe20000100a00 */
[----:B------:R0:W-:Y:S03]  /*7a360*/  STL.64 [R1+0x1ae8], R10 ;  /* 0x001ae80a01007387 */ /* 0x0001e60000100a00 */
[----:B0-----:R-:W3:Y:S01]  /*7a370*/  LDL.LU.64 R10, [R1+0x56d8] ;  /* 0x0056d800010a7983 */ /* 0x001ee20000300a00 */
[----:B------:R0:W-:Y:S02]  /*7a380*/  STL.64 [R1+0x5698], R14 ;  /* 0x0056980e01007387 */ /* 0x0001e40000100a00 */
[----:B------:R-:W2:Y:S02]  /*7a390*/  LDL.LU R12, [R1+0x340] ;  /* 0x00034000010c7983 */ /* 0x000ea40000300800 */
[----:B------:R-:W2:Y:S01]  /*7a3a0*/  LDL.LU R13, [R1+0x344] ;  /* 0x00034400010d7983 */ /* 0x000ea20000300800 */
[----:B0-----:R-:W2:Y:S01]  /*7a3b0*/  LDL.LU R14, [R1+0x348] ;  /* 0x00034800010e7983 */ /* 0x001ea20000300800 */
[----:B------:R-:W2:Y:S01]  /*7a3c0*/  LDL.LU R15, [R1+0x34c] ;  /* 0x00034c00010f7983 */ /* 0x000ea20000300800 */
[C---:B---3--:R-:W-:Y:S02]  /*7a3d0*/  HMMA.16816.F32 R4, R20.reuse, R10, R4 ;  /* 0x0000000a1404723c */ /* 0x048fe40000001804 */
        /* <DEDUP_REMOVED lines=9> */
[----:B0-----:R-:W4:Y:S01]  /*7a470*/  LDL.LU.64 R6, [R1+0x56d0] ;  /* 0x0056d00001067983 */ /* 0x001f220000300a00 */
[----:B------:R-:W3:Y:S02]  /*7a480*/  LDL.LU.64 R4, [R1+0x56c8] ;  /* 0x0056c80001047983 */ /* 0x000ee40000300a00 */
[----:B------:R0:W-:Y:S02]  /*7a490*/  STL.64 [R1+0x5668], R10 ;  /* 0x0056680a01007387 */ /* 0x0001e40000100a00 */
[----:B------:R-:W2:Y:S01]  /*7a4a0*/  LDL.LU R8, [R1+0x320] ;  /* 0x0003200001087983 */ /* 0x000ea20000300800 */
[----:B------:R-:W2:Y:S04]  /*7a4b0*/  LDL.LU R9, [R1+0x324] ;  /* 0x0003240001097983 */ /* 0x000ea80000300800 */
[----:B0-----:R-:W2:Y:S01]  /*7a4c0*/  LDL.LU R10, [R1+0x328] ;  /* 0x00032800010a7983 */ /* 0x001ea20000300800 */
[----:B------:R-:W2:Y:S01]  /*7a4d0*/  LDL.LU R11, [R1+0x32c] ;  /* 0x00032c00010b7983 */ /* 0x000ea20000300800 */
[----:B----4-:R-:W-:Y:S02]  /*7a4e0*/  HMMA.16816.F32 R20, R20, R6, R24 ;  /* 0x000000061414723c */ /* 0x010fe40000001818 */
[----:B------:R-:W2:Y:S01]  /*7a4f0*/  LDL.LU.64 R26, [R1+0x56c0] ;  /* 0x0056c000011a7983 */ /* 0x000ea20000300a00 */
[----:B------:R-:W2:Y:S11]  /*7a500*/  LDL.LU.64 R24, [R1+0x56b8] ;  /* 0x0056b80001187983 */ /* 0x000eb60000300a00 */
[----:B------:R-:W-:Y:S09]  /*7a510*/  @!UPT UIADD3 URZ, URZ, URZ, URZ ;  /* 0x0000003f3f3ff290 */ /* 0x000ff2000fffe03f */
[----:B------:R-:W-:Y:S01]  /*7a520*/  STL.64 [R1+0x1ac0], R20 ;  /* 0x001ac01401007387 */ /* 0x000fe20000100a00 */
[----:B------:R3:W-:Y:S02]  /*7a530*/  STL.64 [R1+0x1ac8], R22 ;  /* 0x001ac81601007387 */ /* 0x0007e40000100a00 */
[----:B------:R0:W-:Y:S02]  /*7a540*/  STL.64 [R1+0x55c8], R6 ;  /* 0x0055c80601007387 */ /* 0x0001e40000100a00 */
[----:B---3--:R-:W-:Y:S02]  /*7a550*/  IMAD.MOV.U32 R23, RZ, RZ, R4 ;  /* 0x000000ffff177224 */ /* 0x008fe400078e0004 */
[----:B------:R-:W-:Y:S01]  /*7a560*/  IMAD.MOV.U32 R22, RZ, RZ, R5 ;  /* 0x000000ffff167224 */ /* 0x000fe200078e0005 */
[----:B------:R-:W3:Y:S01]  /*7a570*/  LDL.LU R4, [R1+0x330] ;  /* 0x0003300001047983 */ /* 0x000ee20000300800 */
[----:B------:R-:W3:Y:S02]  /*7a580*/  LDL.LU R5, [R1+0x334] ;  /* 0x0003340001057983 */ /* 0x000ee40000300800 */
[----:B0-----:R-:W3:Y:S02]  /*7a590*/  LDL.LU R6, [R1+0x338] ;  /* 0x0003380001067983 */ /* 0x001ee40000300800 */
[----:B------:R-:W3:Y:S01]  /*7a5a0*/  LDL.LU R7, [R1+0x33c] ;  /* 0x00033c0001077983 */ /* 0x000ee20000300800 */
        /* <DEDUP_REMOVED lines=13> */
[C---:B---3--:R-:W-:Y:S11]  /*7a680*/  HMMA.16816.F32 R20, R24.reuse, R22, R4 ;  /* 0x000000161814723c */ /* 0x048ff60000001804 */
[----:B------:R-:W-:Y:S11]  /*7a690*/  @!UPT UIADD3 URZ, URZ, URZ, URZ ;  /* 0x0000003f3f3ff290 */ /* 0x000ff6000fffe03f */
[----:B------:R-:W-:Y:S01]  /*7a6a0*/  @!UPT UIADD3 URZ, URZ, URZ, URZ ;  /* 0x0000003f3f3ff290 */ /* 0x000fe2000fffe03f */
[----:B------:R-:W-:Y:S01]  /*7a6b0*/  STL.64 [R1+0xd00], R20 ;  /* 0x000d001401007387 */ /* 0x000fe20000100a00 */
[----:B------:R-:W-:Y:S01]  /*7a6c0*/  STL.64 [R1+0xd08], R22 ;  /* 0x000d081601007387 */ /* 0x000fe20000100a00 */
[----:B----4-:R-:W-:Y:S01]  /*7a6d0*/  HMMA.16816.F32 R4, R24, R18, R8 ;  /* 0x000000121804723c */ /* 0x010fe20000001808 */
[----:B------:R-:W-:Y:S02]  /*7a6e0*/  IMAD.MOV.U32 R13, RZ, RZ, R18 ;  /* 0x000000ffff0d7224 */ /* 0x000fe400078e0012 */
[----:B------:R-:W-:Y:S11]  /*7a6f0*/  IMAD.MOV.U32 R12, RZ, RZ, R19 ;  /* 0x000000ffff0c7224 */ /* 0x000ff600078e0013 */
[----:B------:R-:W-:Y:S09]  /*7a700*/  @!UPT UIADD3 URZ, URZ, URZ, URZ ;  /* 0x0000003f3f3ff290 */ /* 0x000ff2000fffe03f */
[----:B------:R-:W-:Y:S01]  /*7a710*/  STL.64 [R1+0xce0], R4 ;  /* 0x000ce00401007387 */ /* 0x000fe20000100a00 */
[----:B------:R-:W-:Y:S02]  /*7a720*/  STL.64 [R1+0xce8], R6 ;  /* 0x000ce80601007387 */ /* 0x000fe40000100a00 */
[----:B--2---:R-:W-:Y:S02]  /*7a730*/  STL.64 [R1+0x55e8], R14 ;  /* 0x0055e80e01007387 */ /* 0x004fe40000100a00 */
[----:B------:R0:W-:Y:S02]  /*7a740*/  STL.64 [R1+0x55e0], R12 ;  /* 0x0055e00c01007387 */ /* 0x0001e40000100a00 */
[----:B0-----:R-:W2:Y:S01]  /*7a750*/  LDL.LU R12, [R1+0x660] ;  /* 0x00066000010c7983 */ /* 0x001ea20000300800 */
[----:B------:R-:W2:Y:S02]  /*7a760*/  LDL.LU R13, [R1+0x664] ;  /* 0x00066400010d7983 */ /* 0x000ea40000300800 */
[----:B------:R-:W3:Y:S02]  /*7a770*/  LDL.LU R14, [R1+0x668] ;  /* 0x00066800010e7983 */ /* 0x000ee40000300800 */
[----:B------:R-:W3:Y:S02]  /*7a780*/  LDL.LU R15, [R1+0x66c] ;  /* 0x00066c00010f7983 */ /* 0x000ee40000300800 */
[----:B---3--:R0:W-:Y:S01]  /*7a790*/  STL.64 [R1+0x55f8], R14 ;  /* 0x0055f80e01007387 */ /* 0x0081e20000100a00 */
[----:B--2---:R-:W-:Y:S03]  /*7a7a0*/  STL.64 [R1+0x55f0], R12 ;  /* 0x0055f00c01007387 */ /* 0x004fe60000100a00 */
[----:B0-----:R-:W2:Y:S04]  /*7a7b0*/  LDL.64 R14, [R1+0x88] ;  /* 0x00008800010e7983 */ /* 0x001ea80000100a00 */
[----:B--2---:R0:W-:Y:S04]  /*7a7c0*/  STL.64 [R1+0x5608], R14 ;  /* 0x0056080e01007387 */ /* 0x0041e80000100a00 */
[----:B0-----:R-:W2:Y:S04]  /*7a7d0*/  LDL.64 R14, [R1+0x98] ;  /* 0x00009800010e7983 */ /* 0x001ea80000100a00 */
[----:B--2---:R0:W-:Y:S02]  /*7a7e0*/  STL.64 [R1+0x5620], R14 ;  /* 0x0056200e01007387 */ /* 0x0041e40000100a00 */
[----:B0-----:R-:W-:-:S02]  /*7a7f0*/  IMAD.MOV.U32 R14, RZ, RZ, R3 ;  /* 0x000000ffff0e7224 */ /* 0x001fc400078e0003 */
[----:B------:R-:W-:-:S05]  /*7a800*/  IMAD.MOV.U32 R15, RZ, RZ, R2 ;  /* 0x000000ffff0f7224 */ /* 0x000fca00078e0002 */
[----:B------:R0:W-:Y:S04]  /*7a810*/  STL.64 [R1+0x5638], R14 ;  /* 0x0056380e01007387 */ /* 0x0001e80000100a00 */
[----:B0-----:R-:W2:Y:S04]  /*7a820*/  LDL.64 R14, [R1+0xb8] ;  /* 0x0000b800010e7983 */ /* 0x001ea80000100a00 */
[----:B--2---:R-:W-:Y:S01]  /*7a830*/  STL.64 [R1+0x5650], R14 ;  /* 0x0056500e01007387 */ /* 0x004fe20000100a00 */
[----:B------:R-:W2:Y:S03]  /*7a840*/  LDL.64 R6, [R1+0x78] ;  /* 0x0000780001067983 */ /* 0x000ea60000100a00 */
[----:B--2---:R0:W-:Y:S01]  /*7a850*/  STL.64 [R1+0x5600], R6 ;  /* 0x0056000601007387 */ /* 0x0041e20000100a00 */
[----:B------:R-:W2:Y:S02]  /*7a860*/  LDL.LU R4, [R1+0x670] ;  /* 0x0006700001047983 */ /* 0x000ea40000300800 */
[----:B------:R-:W2:Y:S01]  /*7a870*/  LDL.LU R5, [R1+0x674] ;  /* 0x0006740001057983 */ /* 0x000ea20000300800 */
[----:B0-----:R-:W3:Y:S01]  /*7a880*/  LDL.LU R6, [R1+0x678] ;  /* 0x0006780001067983 */ /* 0x001ee20000300800 */
[----:B------:R-:W3:Y:S02]  /*7a890*/  LDL.LU R7, [R1+0x67c] ;  /* 0x00067c0001077983 */ /* 0x000ee40000300800 */
[----:B------:R-:W4:Y:S02]  /*7a8a0*/  LDL.64 R22, [R1+0x18] ;  /* 0x0000180001167983 */ /* 0x000f240000100a00 */
[----:B----4-:R0:W-:Y:S01]  /*7a8b0*/  STL.64 [R1+0x5680], R22 ;  /* 0x0056801601007387 */ /* 0x0101e20000100a00 */
[----:B------:R-:W4:Y:S02]  /*7a8c0*/  LDL.LU R12, [R1+0x6b0] ;  /* 0x0006b000010c7983 */ /* 0x000f240000300800 */
[----:B------:R-:W4:Y:S02]  /*7a8d0*/  LDL.LU R13, [R1+0x6b4] ;  /* 0x0006b400010d7983 */ /* 0x000f240000300800 */
[----:B------:R-:W2:Y:S01]  /*7a8e0*/  LDL.LU R14, [R1+0x6b8] ;  /* 0x0006b800010e7983 */ /* 0x000ea20000300800 */
[----:B------:R-:W2:Y:S01]  /*7a8f0*/  LDL.LU R15, [R1+0x6bc] ;  /* 0x0006bc00010f7983 */ /* 0x000ea20000300800 */
[----:B------:R-:W2:Y:S02]  /*7a900*/  LDL.LU R16, [R1+0x310] ;  /* 0x0003100001107983 */ /* 0x000ea40000300800 */
[----:B------:R-:W2:Y:S02]  /*7a910*/  LDL.LU R17, [R1+0x314] ;  /* 0x0003140001117983 */ /* 0x000ea40000300800 */
[----:B------:R-:W2:Y:S01]  /*7a920*/  LDL.LU R18, [R1+0x318] ;  /* 0x0003180001127983 */ /* 0x000ea20000300800 */
[----:B------:R-:W2:Y:S04]  /*7a930*/  LDL.LU R19, [R1+0x31c] ;  /* 0x00031c0001137983 */ /* 0x000ea80000300800 */
[----:B0-----:R-:W2:Y:S01]  /*7a940*/  LDL.64 R22, [R1+0x28] ;  /* 0x0000280001167983 */ /* 0x001ea20000100a00 */
[----:B------:R-:W2:Y:S02]  /*7a950*/  LDL.LU R8, [R1+0x6c0] ;  /* 0x0006c00001087983 */ /* 0x000ea40000300800 */
[----:B------:R-:W2:Y:S02]  /*7a960*/  LDL.LU R9, [R1+0x6c4] ;  /* 0x0006c40001097983 */ /* 0x000ea40000300800 */
[----:B------:R-:W2:Y:S01]  /*7a970*/  LDL.LU R10, [R1+0x6c8] ;  /* 0x0006c800010a7983 */ /* 0x000ea20000300800 */
[----:B------:R-:W2:Y:S04]  /*7a980*/  LDL.LU R11, [R1+0x6cc] ;  /* 0x0006cc00010b7983 */ /* 0x000ea80000300800 */
[----:B--2---:R-:W-:Y:S01]  /*7a990*/  STL.64 [R1+0x5678], R10 ;  /* 0x0056780a01007387 */ /* 0x004fe20000100a00 */
[----:B------:R0:W-:Y:S03]  /*7a9a0*/  STL.64 [R1+0x5670], R8 ;  /* 0x0056700801007387 */ /* 0x0001e60000100a00 */
[----:B0-----:R-:W2:Y:S01]  /*7a9b0*/  LDL.LU R8, [R1+0x300] ;  /* 0x0003000001087983 */ /* 0x001ea20000300800 */
[----:B------:R-:W2:Y:S02]  /*7a9c0*/  LDL.LU R9, [R1+0x304] ;  /* 0x0003040001097983 */ /* 0x000ea40000300800 */
[----:B------:R-:W2:Y:S02]  /*7a9d0*/  LDL.LU R10, [R1+0x308] ;  /* 0x00030800010a7983 */ /* 0x000ea40000300800 */
[----:B------:R-:W2:Y:S01]  /*7a9e0*/  LDL.LU R11, [R1+0x30c] ;  /* 0x00030c00010b7983 */ /* 0x000ea20000300800 */
[----:B------:R0:W-:Y:S01]  /*7a9f0*/  STL.64 [R1+0x5660], R14 ;  /* 0x0056600e01007387 */ /* 0x0001e20000100a00 */
[----:B----4-:R-:W-:Y:S03]  /*7aa00*/  STL.64 [R1+0x5658], R12 ;  /* 0x0056580c01007387 */ /* 0x010fe60000100a00 */
[----:B0-----:R-:W4:Y:S01]  /*7aa10*/  LDL.64 R14, [R1+0x8] ;  /* 0x00000800010e7983 */ /* 0x001f220000100a00 */
[----:B---3--:R-:W-:Y:S02]  /*7aa20*/  STL.64 [R1+0x5618], R6 ;  /* 0x0056180601007387 */ /* 0x008fe40000100a00 */
[----:B------:R0:W-:Y:S02]  /*7aa30*/  STL.64 [R1+0x5610], R4 ;  /* 0x0056100401007387 */ /* 0x0001e40000100a00 */
[----:B0-----:R-:W3:Y:S01]  /*7aa40*/  LDL.LU R4, [R1+0x680] ;  /* 0x0006800001047983 */ /* 0x001ee20000300800 */
[----:B------:R-:W3:Y:S02]  /*7aa50*/  LDL.LU R5, [R1+0x684] ;  /* 0x0006840001057983 */ /* 0x000ee40000300800 */
[----:B------:R-:W2:Y:S02]  /*7aa60*/  LDL.LU R6, [R1+0x688] ;  /* 0x0006880001067983 */ /* 0x000ea40000300800 */
[----:B------:R-:W2:Y:S01]  /*7aa70*/  LDL.LU R7, [R1+0x68c] ;  /* 0x00068c0001077983 */ /* 0x000ea20000300800 */
[----:B------:R-:W-:Y:S01]  /*7aa80*/  HMMA.16816.F32 R16, R24, R22, R16 ;  /* 0x000000161810723c */ /* 0x000fe20000001810 */
[----:B--2---:R-:W-:Y:S01]  /*7aa90*/  STL.64 [R1+0x5630], R6 ;  /* 0x0056300601007387 */ /* 0x004fe20000100a00 */
        /* <DEDUP_REMOVED lines=11> */
[----:B------:R0:W-:Y:S01]  /*7ab50*/  STL.64 [R1+0xcc0], R16 ;  /* 0x000cc01001007387 */ /* 0x0001e20000100a00 */
[----:B------:R1:W-:Y:S02]  /*7ab60*/  STL.64 [R1+0xcc8], R18 ;  /* 0x000cc81201007387 */ /* 0x0003e40000100a00 */
[----:B0-----:R-:W-:Y:S01]  /*7ab70*/  IMAD.MOV.U32 R17, RZ, RZ, R22 ;  /* 0x000000ffff117224 */ /* 0x001fe200078e0016 */
[----:B-1----:R-:W3:Y:S01]  /*7ab80*/  LDL.LU R18, [R1+0x5688] ;  /* 0x0056880001127983 */ /* 0x002ee20000300800 */
[----:B------:R-:W-:-:S02]  /*7ab90*/  IMAD.MOV.U32 R16, RZ, RZ, R23 ;  /* 0x000000ffff107224 */ /* 0x000fc400078e0017 */
[----:B------:R-:W2:Y:S02]  /*7aba0*/  LDL.LU.64 R22, [R1+0x5680] ;  /* 0x0056800001167983 */ /* 0x000ea40000300a00 */
[C---:B--2---:R-:W-:Y:S11]  /*7abb0*/  HMMA.16816.F32 R8, R24.reuse, R22, R8 ;  /* 0x000000161808723c */ /* 0x044ff60000001808 */
[----:B------:R-:W-:Y:S11]  /*7abc0*/  @!UPT UIADD3 URZ, URZ, URZ, URZ ;  /* 0x0000003f3f3ff290 */ /* 0x000ff6000fffe03f */
[----:B------:R-:W-:Y:S01]  /*7abd0*/  @!UPT UIADD3 URZ, URZ, URZ, URZ ;  /* 0x0000003f3f3ff290 */ /* 0x000fe2000fffe03f */
[----:B------:R-:W-:Y:S01]  /*7abe0*/  STL.64 [R1+0xca0], R8 ;  /* 0x000ca00801007387 */ /* 0x000fe20000100a00 */
[----:B------:R0:W-:Y:S03]  /*7abf0*/  STL.64 [R1+0xca8], R10 ;  /* 0x000ca80a01007387 */ /* 0x0001e60000100a00 */
[----:B0-----:R-:W4:Y:S01]  /*7ac00*/  LDL.LU.64 R10, [R1+0x5678] ;  /* 0x00567800010a7983 */ /* 0x001f220000300a00 */
[----:B------:R-:W4:Y:S02]  /*7ac10*/  LDL.LU.64 R8, [R1+0x5670] ;  /* 0x0056700001087983 */ /* 0x000f240000300a00 */
[----:B------:R-:W-:Y:S02]  /*7ac20*/  IMAD.MOV.U32 R3, RZ, RZ, R22 ;  /* 0x000000ffff037224 */ /* 0x000fe400078e0016 */
[----:B------:R-:W-:Y:S02]  /*7ac30*/  IMAD.MOV.U32 R2, RZ, RZ, R23 ;  /* 0x000000ffff027224 */ /* 0x000fe400078e0017 */
[----:B------:R-:W0:Y:S04]  /*7ac40*/  LDSM.16.MT88.4 R20, [R29+0x22100] ;  /* 0x022100001d14783b */ /* 0x000e280000004200 */
[----:B0-----:R-:W-:Y:S01]  /*7ac50*/  STL.64 [R1+0x54a8], R22 ;  /* 0x0054a81601007387 */ /* 0x001fe20000100a00 */
[----:B------:R-:W-:Y:S01]  /*7ac60*/  STL.64 [R1+0x54a0], R20 ;  /* 0x0054a01401007387 */ /* 0x000fe20000100a00 */
[----:B----4-:R-:W-:Y:S11]  /*7ac70*/  HMMA.16816.F32 R8, R24, R14, R8 ;  /* 0x0000000e1808723c */ /* 0x010ff60000001808 */
        /* <DEDUP_REMOVED lines=8> */
[----:B------:R-:W4:Y:S02]  /*7ad00*/  LDL.LU.64 R12, [R1+0x5658] ;  /* 0x00565800010c7983 */ /* 0x000f240000300a00 */
[----:B---3--:R-:W-:-:S02]  /*7ad10*/  IMAD.MOV.U32 R22, RZ, RZ, R18 ;  /* 0x000000ffff167224 */ /* 0x008fc400078e0012 */
[----:B------:R-:W-:Y:S01]  /*7ad20*/  IMAD.MOV.U32 R23, RZ, RZ, R0 ;  /* 0x000000ffff177224 */ /* 0x000fe200078e0000 */
[----:B------:R-:W-:Y:S01]  /*7ad30*/  STL [R1+0x5548], R8 ;  /* 0x0055480801007387 */ /* 0x000fe20000100800 */
[----:B------:R-:W-:Y:S05]  /*7ad40*/  STL [R1+0x5544], R9 ;  /* 0x0055440901007387 */ /* 0x000fea0000100800 */
[C---:B----4-:R-:W-:Y:S01]  /*7ad50*/  HMMA.16816.F32 R20, R24.reuse, R22, R12 ;  /* 0x000000161814723c */ /* 0x050fe2000000180c */
[----:B------:R-:W3:Y:S11]  /*7ad60*/  LDL.LU.64 R14, [R1+0x5650] ;  /* 0x00565000010e7983 */ /* 0x000ef60000300a00 */
[----:B------:R-:W-:Y:S11]  /*7ad70*/  @!UPT UIADD3 URZ, URZ, URZ, URZ ;  /* 0x0000003f3f3ff290 */ /* 0x000ff6000fffe03f */
[----:B------:R-:W-:Y:S01]  /*7ad80*/  STL.64 [R1+0xc70], R20 ;  /* 0x000c701401007387 */ /* 0x000fe20000100a00 */
[----:B------:R0:W-:Y:S03]  /*7ad90*/  STL.64 [R1+0xc78], R22 ;  /* 0x000c781601007387 */ /* 0x0001e60000100a00 */
[----:B0-----:R-:W4:Y:S01]  /*7ada0*/  LDL R23, [R1+0x33f4] ;  /* 0x0033f40001177983 */ /* 0x001f220000100800 */
[C---:B---3--:R-:W-:Y:S01]  /*7adb0*/  HMMA.16816.F32 R4, R24.reuse, R14, R4 ;  /* 0x0000000e1804723c */ /* 0x048fe20000001804 */
[----:B------:R-:W-:Y:S02]  /*7adc0*/  IMAD.MOV.U32 R9, RZ, RZ, R14 ;  /* 0x000000ffff097224 */ /* 0x000fe400078e000e */
[----:B------:R-:W-:Y:S11]  /*7add0*/  IMAD.MOV.U32 R0, RZ, RZ, R15 ;  /* 0x000000ffff007224 */ /* 0x000ff600078e000f */
[----:B------:R-:W-:Y:S09]  /*7ade0*/  @!UPT UIADD3 URZ, URZ, URZ, URZ ;  /* 0x0000003f3f3ff290 */ /* 0x000ff2000fffe03f */
[----:B------:R-:W-:Y:S01]  /*7adf0*/  STL.64 [R1+0xc50], R4 ;  /* 0x000c500401007387 */ /* 0x000fe20000100a00 */
[----:B------:R0:W-:Y:S03]  /*7ae00*/  STL.64 [R1+0xc58], R6 ;  /* 0x000c580601007387 */ /* 0x0001e60000100a00 */
[----:B0-----:R-:W3:Y:S01]  /*7ae10*/  LDL.LU.64 R6, [R1+0x5648] ;  /* 0x0056480001067983 */ /* 0x001ee20000300a00 */
[----:B------:R-:W3:Y:S02]  /*7ae20*/  LDL.LU.64 R4, [R1+0x5640] ;  /* 0x0056400001047983 */ /* 0x000ee40000300a00 */
[----:B------:R-:W3:Y:S02]  /*7ae30*/  LDL.LU.64 R14, [R1+0x5638] ;  /* 0x00563800010e7983 */ /* 0x000ee40000300a00 */
[C---:B---3--:R-:W-:Y:S01]  /*7ae40*/  HMMA.16816.F32 R12, R24.reuse, R14, R4 ;  /* 0x0000000e180c723c */ /* 0x048fe20000001804 */
[----:B------:R-:W3:Y:S01]  /*7ae50*/  LDL.LU.64 R6, [R1+0x5630] ;  /* 0x0056300001067983 */ /* 0x000ee20000300a00 */
[----:B------:R-:W3:Y:S11]  /*7ae60*/  LDL.LU.64 R4, [R1+0x5628] ;  /* 0x0056280001047983 */ /* 0x000ef60000300a00 */
[----:B------:R-:W-:Y:S10]  /*7ae70*/  @!UPT UIADD3 URZ, URZ, URZ, URZ ;  /* 0x0000003f3f3ff290 */ /* 0x000ff4000fffe03f */
[----:B------:R-:W-:Y:S01]  /*7ae80*/  STL.64 [R1+0xc30], R12 ;  /* 0x000c300c01007387 */ /* 0x000fe20000100a00 */
[----:B------:R0:W-:Y:S03]  /*7ae90*/  STL.64 [R1+0xc38], R14 ;  /* 0x000c380e01007387 */ /* 0x0001e60000100a00 */
[----:B0-----:R-:W3:Y:S02]  /*7aea0*/  LDL.LU.64 R14, [R1+0x5620] ;  /* 0x00562000010e7983 */ /* 0x001ee40000300a00 */
        /* <DEDUP_REMOVED lines=10> */
[----:B------:R-:W-:Y:S11]  /*7af50*/  IMAD.MOV.U32 R8, RZ, RZ, R15 ;  /* 0x000000ffff087224 */ /* 0x000ff600078e000f */
[----:B------:R-:W-:Y:S11]  /*7af60*/  @!UPT UIADD3 URZ, URZ, URZ, URZ ;  /* 0x0000003f3f3ff290 */ /* 0x000ff6000fffe03f */
[----:B------:R-:W-:Y:S01]  /*7af70*/  STL.64 [R1+0xbe0], R4 ;  /* 0x000be00401007387 */ /* 0x000fe20000100a00 */
[----:B------:R0:W-:Y:S03]  /*7af80*/  STL.64 [R1+0xbe8], R6 ;  /* 0x000be80601007387 */ /* 0x0001e60000100a00 */
[----:B0-----:R-:W3:Y:S01]  /*7af90*/  LDL.LU.64 R6, [R1+0x5600] ;  /* 0x0056000001067983 */ /* 0x001ee20000300a00 */
[----:B------:R-:W3:Y:S02]  /*7afa0*/  LDL.LU.64 R14, [R1+0x55f8] ;  /* 0x0055f800010e7983 */ /* 0x000ee40000300a00 */
[----:B------:R-:W3:Y:S02]  /*7afb0*/  LDL.LU.64 R12, [R1+0x55f0] ;  /* 0x0055f000010c7983 */ /* 0x000ee40000300a00 */
[----:B--2---:R-:W-:Y:S01]  /*7afc0*/  STL.64 [R1+0x55d8], R10 ;  /* 0x0055d80a01007387 */ /* 0x004fe20000100a00 */
[----:B------:R0:W-:Y:S04]  /*7afd0*/  STL.64 [R1+0x55d0], R8 ;  /* 0x0055d00801007387 */ /* 0x0001e80000100a00 */
[----:B0-----:R-:W2:Y:S01]  /*7afe0*/  LDL.LU R8, [R1+0x650] ;  /* 0x0006500001087983 */ /* 0x001ea20000300800 */
[----:B------:R-:W2:Y:S02]  /*7aff0*/  LDL.LU R9, [R1+0x654] ;  /* 0x0006540001097983 */ /* 0x000ea40000300800 */
[----:B------:R-:W2:Y:S02]  /*7b000*/  LDL.LU R10, [R1+0x658] ;  /* 0x00065800010a7983 */ /* 0x000ea40000300800 */
[----:B------:R-:W2:Y:S01]  /*7b010*/  LDL.LU R11, [R1+0x65c] ;  /* 0x00065c00010b7983 */ /* 0x000ea20000300800 */
[----:B---3--:R-:W-:Y:S01]  /*7b020*/  HMMA.16816.F32 R12, R24, R6, R12 ;  /* 0x00000006180c723c */ /* 0x008fe2000000180c */
[----:B------:R-:W-:-:S02]  /*7b030*/  IMAD.MOV.U32 R21, RZ, RZ, R6 ;  /* 0x000000ffff157224 */ /* 0x000fc400078e0006 */
[----:B------:R-:W-:Y:S11]  /*7b040*/  IMAD.MOV.U32 R20, RZ, RZ, R7 ;  /* 0x000000ffff147224 */ /* 0x000ff600078e0007 */
[----:B------:R-:W-:Y:S09]  /*7b050*/  @!UPT UIADD3 URZ, URZ, URZ, URZ ;  /* 0x0000003f3f3ff290 */ /* 0x000ff2000fffe03f */
[----:B------:R-:W-:Y:S01]  /*7b060*/  STL.64 [R1+0xbc0], R12 ;  /* 0x000bc00c01007387 */ /* 0x000fe20000100a00 */
[----:B------:R0:W-:Y:S03]  /*7b070*/  STL.64 [R1+0xbc8], R14 ;  /* 0x000bc80e01007387 */ /* 0x0001e60000100a00 */
[----:B0-----:R-:W2:Y:S01]  /*7b080*/  LDL.LU.64 R14, [R1+0x55e8] ;  /* 0x0055e800010e7983 */ /* 0x001ea20000300a00 */
[----:B------:R-:W3:Y:S02]  /*7b090*/  LDL.LU.64 R12, [R1+0x55e0] ;  /* 0x0055e000010c7983 */ /* 0x000ee40000300a00 */
[----:B------:R-:W2:Y:S02]  /*7b0a0*/  LDL.LU R4, [R1+0x640] ;  /* 0x0006400001047983 */ /* 0x000ea40000300800 */
[----:B------:R-:W2:Y:S01]  /*7b0b0*/  LDL.LU R5, [R1+0x644] ;  /* 0x0006440001057983 */ /* 0x000ea20000300800 */
[----:B------:R-:W2:Y:S01]  /*7b0c0*/  LDL.LU R6, [R1+0x648] ;  /* 0x0006480001067983 */ /* 0x000ea20000300800 */
[----:B------:R-:W2:Y:S02]  /*7b0d0*/  LDL.LU R7, [R1+0x64c] ;  /* 0x00064c0001077983 */ /* 0x000ea40000300800 */
[----:B----4-:R-:W-:Y:S02]  /*7b0e0*/  STL [R1+0x5558], R23 ;  /* 0x0055581701007387 */ /* 0x010fe40000100800 */
[----:B------:R0:W-:Y:S02]  /*7b0f0*/  STL.64 [R1+0x5550], R20 ;  /* 0x0055501401007387 */ /* 0x0001e40000100a00 */
[----:B0-----:R-:W4:Y:S01]  /*7b100*/  LDL.LU R20, [R1+0x220] ;  /* 0x0002200001147983 */ /* 0x001f220000300800 */
[----:B------:R-:W4:Y:S02]  /*7b110*/  LDL.LU R21, [R1+0x224] ;  /* 0x0002240001157983 */ /* 0x000f240000300800 */
[----:B------:R-:W2:Y:S02]  /*7b120*/  LDL.LU R22, [R1+0x228] ;  /* 0x0002280001167983 */ /* 0x000ea40000300800 */
[----:B------:R-:W2:Y:S02]  /*7b130*/  LDL.LU R23, [R1+0x22c] ;  /* 0x00022c0001177983 */ /* 0x000ea40000300800 */
[----:B--2---:R0:W-:Y:S01]  /*7b140*/  STL.64 [R1+0x5568], R22 ;  /* 0x0055681601007387 */ /* 0x0041e20000100a00 */
[----:B----4-:R-:W-:Y:S02]  /*7b150*/  STL.64 [R1+0x5560], R20 ;  /* 0x0055601401007387 */ /* 0x010fe40000100a00 */
[----:B0-----:R-:W-:-:S02]  /*7b160*/  IMAD.MOV.U32 R22, RZ, RZ, R17 ;  /* 0x000000ffff167224 */ /* 0x001fc400078e0011 */
        /* <DEDUP_REMOVED lines=8> */
[----:B------:R0:W-:Y:S04]  /*7b1f0*/  STL.64 [R1+0x5590], R22 ;  /* 0x0055901601007387 */ /* 0x0001e80000100a00 */
[----:B0-----:R-:W3:Y:S01]  /*7b200*/  LDL.64 R22, [R1+0x48] ;  /* 0x0000480001167983 */ /* 0x001ee20000100a00 */
[C---:B------:R-:W-:Y:S03]  /*7b210*/  HMMA.16816.F32 R8, R24.reuse, R14, R8 ;  /* 0x0000000e1808723c */ /* 0x040fe60000001808 */
[----:B---3--:R0:W-:Y:S04]  /*7b220*/  STL.64 [R1+0x5598], R22 ;  /* 0x0055981601007387 */ /* 0x0081e80000100a00 */
[----:B0-----:R-:W3:Y:S04]  /*7b230*/  LDL.64 R22, [R1+0x58] ;  /* 0x0000580001167983 */ /* 0x001ee80000100a00 */
[----:B---3--:R0:W-:Y:S04]  /*7b240*/  STL.64 [R1+0x55a0], R22 ;  /* 0x0055a01601007387 */ /* 0x0081e80000100a00 */
[----:B0-----:R-:W3:Y:S08]  /*7b250*/  LDL.64 R22, [R1+0x68] ;  /* 0x0000680001167983 */ /* 0x001ef00000100a00 */
[----:B------:R-:W-:Y:S02]  /*7b260*/  STL.64 [R1+0xba0], R8 ;  /* 0x000ba00801007387 */ /* 0x000fe40000100a00 */
[----:B------:R0:W-:Y:S02]  /*7b270*/  STL.64 [R1+0xba8], R10 ;  /* 0x000ba80a01007387 */ /* 0x0001e40000100a00 */
[----:B0-----:R-:W4:Y:S01]  /*7b280*/  LDL.LU.64 R10, [R1+0x55d8] ;  /* 0x0055d800010a7983 */ /* 0x001f220000300a00 */
[----:B------:R-:W2:Y:S02]  /*7b290*/  LDL.LU.64 R8, [R1+0x55d0] ;  /* 0x0055d00001087983 */ /* 0x000ea40000300a00 */
[----:B------:R0:W-:Y:S02]  /*7b2a0*/  STL.64 [R1+0x54b8], R14 ;  /* 0x0054b80e01007387 */ /* 0x0001e40000100a00 */
[----:B------:R-:W2:Y:S01]  /*7b2b0*/  LDL.LU R12, [R1+0x250] ;  /* 0x00025000010c7983 */ /* 0x000ea20000300800 */
[----:B------:R-:W2:Y:S04]  /*7b2c0*/  LDL.LU R13, [R1+0x254] ;  /* 0x00025400010d7983 */ /* 0x000ea80000300800 */
        /* <DEDUP_REMOVED lines=13> */
[----:B------:R-:W-:Y:S02]  /*7b3a0*/  STL.64 [R1+0x54c0], R10 ;  /* 0x0054c00a01007387 */ /* 0x000fe40000100a00 */
[----:B------:R0:W-:Y:S02]  /*7b3b0*/  STL.64 [R1+0x5570], R8 ;  /* 0x0055700801007387 */ /* 0x0001e40000100a00 */
[----:B0-----:R-:W2:Y:S01]  /*7b3c0*/  LDL.LU R8, [R1+0x230] ;  /* 0x0002300001087983 */ /* 0x001ea20000300800 */
[----:B------:R-:W2:Y:S02]  /*7b3d0*/  LDL.LU R9, [R1+0x234] ;  /* 0x0002340001097983 */ /* 0x000ea40000300800 */
[----:B------:R-:W2:Y:S02]  /*7b3e0*/  LDL.LU R10, [R1+0x238] ;  /* 0x00023800010a7983 */ /* 0x000ea40000300800 */
[----:B------:R-:W2:Y:S01]  /*7b3f0*/  LDL.LU R11, [R1+0x23c] ;  /* 0x00023c00010b7983 */ /* 0x000ea20000300800 */
[----:B----4-:R-:W-:Y:S01]  /*7b400*/  HMMA.16816.F32 R24, R24, R6, R16 ;  /* 0x000000061818723c */ /* 0x010fe20000001810 */
[----:B--2---:R-:W-:Y:S01]  /*7b410*/  STL.64 [R1+0x5588], R10 ;  /* 0x0055880a01007387 */ /* 0x004fe20000100a00 */
[----:B------:R0:W-:Y:S03]  /*7b420*/  STL.64 [R1+0x5580], R8 ;  /* 0x0055800801007387 */ /* 0x0001e60000100a00 */
[----:B0-----:R-:W2:Y:S01]  /*7b430*/  LDL.LU R8, [R1+0x240] ;  /* 0x0002400001087983 */ /* 0x001ea20000300800 */
[----:B------:R-:W2:Y:S02]  /*7b440*/  LDL.LU R9, [R1+0x244] ;  /* 0x0002440001097983 */ /* 0x000ea40000300800 */
[----:B------:R-:W2:Y:S02]  /*7b450*/  LDL.LU R10, [R1+0x248] ;  /* 0x00024800010a7983 */ /* 0x000ea40000300800 */
[----:B------:R-:W2:Y:S01]  /*7b460*/  LDL.LU R11, [R1+0x24c] ;  /* 0x00024c00010b7983 */ /* 0x000ea20000300800 */
[----:B------:R-:W4:Y:S01]  /*7b470*/  LDL.LU.64 R18, [R1+0x55c0] ;  /* 0x0055c00001127983 */ /* 0x000f220000300a00 */
[----:B------:R-:W4:Y:S11]  /*7b480*/  LDL.LU.64 R16, [R1+0x55b8] ;  /* 0x0055b80001107983 */ /* 0x000f360000300a00 */
[----:B------:R-:W-:Y:S02]  /*7b490*/  STL.64 [R1+0xb40], R24 ;  /* 0x000b401801007387 */ /* 0x000fe40000100a00 */
[----:B------:R-:W-:Y:S01]  /*7b4a0*/  STL.64 [R1+0xb48], R26 ;  /* 0x000b481a01007387 */ /* 0x000fe20000100a00 */
[----:B------:R0:W-:Y:S01]  /*7b4b0*/  STL.64 [R1+0x54b0], R6 ;  /* 0x0054b00601007387 */ /* 0x0001e20000100a00 */
[----:B------:R-:W2:Y:S02]  /*7b4c0*/  LDL.LU R4, [R1+0x260] ;  /* 0x0002600001047983 */ /* 0x000ea40000300800 */
[----:B------:R-:W2:Y:S01]  /*7b4d0*/  LDL.LU R5, [R1+0x264] ;  /* 0x0002640001057983 */ /* 0x000ea20000300800 */
[----:B0-----:R-:W2:Y:S01]  /*7b4e0*/  LDL.LU R6, [R1+0x268] ;  /* 0x0002680001067983 */ /* 0x001ea20000300800 */
[----:B------:R-:W2:Y:S02]  /*7b4f0*/  LDL.LU R7, [R1+0x26c] ;  /* 0x00026c0001077983 */ /* 0x000ea40000300800 */
[----:B------:R-:W-:-:S02]  /*7b500*/  IMAD.MOV.U32 R26, RZ, RZ, R3 ;  /* 0x000000ffff1a7224 */ /* 0x000fc400078e0003 */
[----:B------:R-:W-:Y:S02]  /*7b510*/  IMAD.MOV.U32 R27, RZ, RZ, R2 ;  /* 0x000000ffff1b7224 */ /* 0x000fe400078e0002 */
[----:B---3--:R-:W-:Y:S02]  /*7b520*/  IMAD.MOV.U32 R3, RZ, RZ, R22 ;  /* 0x000000ffff037224 */ /* 0x008fe400078e0016 */
[----:B------:R-:W-:Y:S01]  /*7b530*/  IMAD.MOV.U32 R2, RZ, RZ, R23 ;  /* 0x000000ffff027224 */ /* 0x000fe200078e0017 */
[C---:B----4-:R-:W-:Y:S11]  /*7b540*/  HMMA.16816.F32 R12, R16.reuse, R22, R12 ;  /* 0x00000016100c723c */ /* 0x050ff6000000180c */
[----:B------:R-:W-:Y:S11]  /*7b550*/  @!UPT UIADD3 URZ, URZ, URZ, URZ ;  /* 0x0000003f3f3ff290 */ /* 0x000ff6000fffe03f */
[----:B------:R-:W-:Y:S01]  /*7b560*/  @!UPT UIADD3 URZ, URZ, URZ, URZ ;  /* 0x0000003f3f3ff290 */ /* 0x000fe2000fffe03f */
[----:B------:R-:W-:Y:S01]  /*7b570*/  STL.64 [R1+0xb20], R12 ;  /* 0x000b200c01007387 */ /* 0x000fe20000100a00 */
[----:B------:R0:W-:Y:S03]  /*7b580*/  STL.64 [R1+0xb28], R14 ;  /* 0x000b280e01007387 */ /* 0x0001e60000100a00 */
[----:B0-----:R-:W3:Y:S01]  /*7b590*/  LDL.LU.64 R14, [R1+0x55b0] ;  /* 0x0055b000010e7983 */ /* 0x001ee20000300a00 */
[----:B------:R-:W3:Y:S02]  /*7b5a0*/  LDL.LU.64 R12, [R1+0x55a8] ;  /* 0x0055a800010c7983 */ /* 0x000ee40000300a00 */
[----:B------:R-:W2:Y:S02]  /*7b5b0*/  LDL.LU.64 R22, [R1+0x55a0] ;  /* 0x0055a00001167983 */ /* 0x000ea40000300a00 */
[C---:B--2---:R-:W-:Y:S11]  /*7b5c0*/  HMMA.16816.F32 R4, R16.reuse, R22, R4 ;  /* 0x000000161004723c */ /* 0x044ff60000001804 */
[----:B------:R-:W-:Y:S11]  /*7b5d0*/  @!UPT UIADD3 URZ, URZ, URZ, URZ ;  /* 0x0000003f3f3ff290 */ /* 0x000ff6000fffe03f */
[----:B------:R-:W-:Y:S01]  /*7b5e0*/  @!UPT UIADD3 URZ, URZ, URZ, URZ ;  /* 0x0000003f3f3ff290 */ /* 0x000fe2000fffe03f */
[----:B------:R0:W-:Y:S01]  /*7b5f0*/  STL.64 [R1+0xb10], R4 ;  /* 0x000b100401007387 */ /* 0x0001e20000100a00 */
[----:B------:R-:W-:Y:S02]  /*7b600*/  STL.64 [R1+0xb18], R6 ;  /* 0x000b180601007387 */ /* 0x000fe40000100a00 */
[----:B0-----:R-:W-:Y:S02]  /*7b610*/  IMAD.MOV.U32 R5, RZ, RZ, R22 ;  /* 0x000000ffff057224 */ /* 0x001fe400078e0016 */
[----:B------:R-:W-:Y:S02]  /*7b620*/  IMAD.MOV.U32 R4, RZ, RZ, R23 ;  /* 0x000000ffff047224 */ /* 0x000fe400078e0017 */
        /* <DEDUP_REMOVED lines=21> */
[----:B0-----:R-:W3:Y:S01]  /*7b780*/  LDL.LU.64 R22, [R1+0x5568] ;  /* 0x0055680001167983 */ /* 0x001ee20000300a00 */
[----:B------:R-:W3:Y:S02]  /*7b790*/  LDL.LU.64 R20, [R1+0x5560] ;  /* 0x0055600001147983 */ /* 0x000ee40000300a00 */
[----:B---3--:R-:W-:Y:S01]  /*7b7a0*/  HMMA.16816.F32 R24, R16, R26, R20 ;  /* 0x0000001a1018723c */ /* 0x008fe20000001814 */
[----:B------:R-:W3:Y:S01]  /*7b7b0*/  LDL.LU R23, [R1+0x5558] ;  /* 0x0055580001177983 */ /* 0x000ee20000300800 */
[----:B------:R-:W4:Y:S11]  /*7b7c0*/  LDL.LU.64 R20, [R1+0x5550] ;  /* 0x0055500001147983 */ /* 0x000f360000300a00 */
[----:B------:R-:W-:Y:S10]  /*7b7d0*/  @!UPT UIADD3 URZ, URZ, URZ, URZ ;  /* 0x0000003f3f3ff290 */ /* 0x000ff4000fffe03f */
[----:B------:R-:W-:Y:S01]  /*7b7e0*/  STL.64 [R1+0xa90], R24 ;  /* 0x000a901801007387 */ /* 0x000fe20000100a00 */
[----:B------:R-:W-:Y:S03]  /*7b7f0*/  STL.64 [R1+0xa98], R26 ;  /* 0x000a981a01007387 */ /* 0x000fe60000100a00 */
[----:B---3--:R0:W1:Y:S01]  /*7b800*/  LDSM.16.MT88.4 R24, [R23+0x22180] ;  /* 0x022180001718783b */ /* 0x0080620000004200 */
[----:B----4-:R-:W-:Y:S02]  /*7b810*/  IMAD.MOV.U32 R6, RZ, RZ, R21 ;  /* 0x000000ffff067224 */ /* 0x010fe400078e0015 */
[----:B------:R-:W-:-:S05]  /*7b820*/  IMAD.MOV.U32 R7, RZ, RZ, R20 ;  /* 0x000000ffff077224 */ /* 0x000fca00078e0014 */
[----:B------:R-:W-:Y:S01]  /*7b830*/  STL.64 [R1+0x54c8], R6 ;  /* 0x0054c80601007387 */ /* 0x000fe20000100a00 */
[----:B------:R-:W3:Y:S02]  /*7b840*/  LDL.LU R20, [R1+0x530] ;  /* 0x0005300001147983 */ /* 0x000ee40000300800 */
[----:B------:R-:W3:Y:S02]  /*7b850*/  LDL.LU R21, [R1+0x534] ;  /* 0x0005340001157983 */ /* 0x000ee40000300800 */
[----:B------:R-:W4:Y:S01]  /*7b860*/  LDL.LU R22, [R1+0x538] ;  /* 0x0005380001167983 */ /* 0x000f220000300800 */
[----:B0-----:R-:W4:Y:S01]  /*7b870*/  LDL.LU R23, [R1+0x53c] ;  /* 0x00053c0001177983 */ /* 0x001f220000300800 */
[----:B--2---:R-:W-:-:S03]  /*7b880*/  IMAD.MOV.U32 R15, RZ, RZ, R8 ;  /* 0x000000ffff0f7224 */ /* 0x004fc600078e0008 */
[----:B----4-:R-:W-:Y:S01]  /*7b890*/  STL.64 [R1+0x54d8], R22 ;  /* 0x0054d81601007387 */ /* 0x010fe20000100a00 */
[----:B---3--:R-:W-:Y:S02]  /*7b8a0*/  STL.64 [R1+0x54d0], R20 ;  /* 0x0054d01401007387 */ /* 0x008fe40000100a00 */
[----:B------:R-:W2:Y:S02]  /*7b8b0*/  LDL R14, [R1+0x88] ;  /* 0x00008800010e7983 */ /* 0x000ea40000100800 */
[----:B------:R-:W3:Y:S01]  /*7b8c0*/  LDL.LU R8, [R1+0x5548] ;  /* 0x0055480001087983 */ /* 0x000ee20000300800 */
[----:B--2---:R0:W-:Y:S01]  /*7b8d0*/  STL.64 [R1+0x54e8], R14 ;  /* 0x0054e80e01007387 */ /* 0x0041e20000100a00 */
[----:B------:R-:W-:Y:S03]  /*7b8e0*/  STL.64 [R1+0x54e0], R12 ;  /* 0x0054e00c01007387 */ /* 0x000fe60000100a00 */
[----:B0-----:R-:W2:Y:S04]  /*7b8f0*/  LDL.64 R14, [R1+0xa8] ;  /* 0x0000a800010e7983 */ /* 0x001ea80000100a00 */
[----:B--2---:R0:W-:Y:S02]  /*7b900*/  STL.64 [R1+0x5500], R14 ;  /* 0x0055000e01007387 */ /* 0x0041e40000100a00 */
[----:B0-----:R-:W-:-:S02]  /*7b910*/  IMAD.MOV.U32 R14, RZ, RZ, R9 ;  /* 0x000000ffff0e7224 */ /* 0x001fc400078e0009 */
[----:B------:R-:W-:Y:S01]  /*7b920*/  IMAD.MOV.U32 R15, RZ, RZ, R0 ;  /* 0x000000ffff0f7224 */ /* 0x000fe200078e0000 */
[----:B------:R-:W2:Y:S01]  /*7b930*/  LDL.LU R9, [R1+0x5544] ;  /* 0x0055440001097983 */ /* 0x000ea20000300800 */
[----:B------:R-:W4:Y:S03]  /*7b940*/  LDL.LU R0, [R1+0x5540] ;  /* 0x0055400001007983 */ /* 0x000f260000300800 */
[----:B------:R0:W-:Y:S01]  /*7b950*/  STL.64 [R1+0x5518], R14 ;  /* 0x0055180e01007387 */ /* 0x0001e20000100a00 */
[----:B------:R-:W2:Y:S02]  /*7b960*/  LDL.LU R12, [R1+0x590] ;  /* 0x00059000010c7983 */ /* 0x000ea40000300800 */
[----:B------:R-:W2:Y:S01]  /*7b970*/  LDL.LU R13, [R1+0x594] ;  /* 0x00059400010d7983 */ /* 0x000ea20000300800 */
[----:B0-----:R-:W2:Y:S01]  /*7b980*/  LDL.LU R14, [R1+0x598] ;  /* 0x00059800010e7983 */ /* 0x001ea20000300800 */
[----:B------:R-:W2:Y:S03]  /*7b990*/  LDL.LU R15, [R1+0x59c] ;  /* 0x00059c00010f7983 */ /* 0x000ea60000300800 */
[----:B--2---:R3:W-:Y:S01]  /*7b9a0*/  STL.64 [R1+0x5528], R14 ;  /* 0x0055280e01007387 */ /* 0x0047e20000100a00 */
[----:B------:R-:W-:Y:S02]  /*7b9b0*/  STL.64 [R1+0x5520], R12 ;  /* 0x0055200c01007387 */ /* 0x000fe40000100a00 */
[----:B---3--:R-:W-:-:S02]  /*7b9c0*/  IMAD.MOV.U32 R15, RZ, RZ, R8 ;  /* 0x000000ffff0f7224 */ /* 0x008fc400078e0008 */
[----:B------:R-:W-:Y:S01]  /*7b9d0*/  IMAD.MOV.U32 R14, RZ, RZ, R9 ;  /* 0x000000ffff0e7224 */ /* 0x000fe200078e0009 */
[----:B------:R-:W2:Y:S01]  /*7b9e0*/  LDL.LU R8, [R1+0x550] ;  /* 0x0005500001087983 */ /* 0x000ea20000300800 */
[----:B------:R-:W2:Y:S02]  /*7b9f0*/  LDL.LU R9, [R1+0x554] ;  /* 0x0005540001097983 */ /* 0x000ea40000300800 */
[----:B------:R-:W3:Y:S02]  /*7ba00*/  LDL.LU R10, [R1+0x558] ;  /* 0x00055800010a7983 */ /* 0x000ee40000300800 */
[----:B------:R-:W3:Y:S02]  /*7ba10*/  LDL.LU R11, [R1+0x55c] ;  /* 0x00055c00010b7983 */ /* 0x000ee40000300800 */
[----:B---3--:R-:W-:Y:S01]  /*7ba20*/  STL.64 [R1+0x54f8], R10 ;  /* 0x0054f80a01007387 */ /* 0x008fe20000100a00 */
[----:B--2---:R0:W-:Y:S03]  /*7ba30*/  STL.64 [R1+0x54f0], R8 ;  /* 0x0054f00801007387 */ /* 0x0041e60000100a00 */
        /* <DEDUP_REMOVED lines=15> */
[----:B------:R-:W2:Y:S01]  /*7bb30*/  LDL.LU R11, [R1+0x5ac] ;  /* 0x0005ac00010b7983 */ /* 0x000ea20000300800 */
[----:B------:R-:W3:Y:S01]  /*7bb40*/  LDL.LU R20, [R1+0x560] ;  /* 0x0005600001147983 */ /* 0x000ee20000300800 */
[----:B------:R-:W3:Y:S02]  /*7bb50*/  LDL.LU R21, [R1+0x564] ;  /* 0x0005640001157983 */ /* 0x000ee40000300800 */
[----:B------:R-:W3:Y:S02]  /*7bb60*/  LDL.LU R22, [R1+0x568] ;  /* 0x0005680001167983 */ /* 0x000ee40000300800 */
[----:B------:R-:W3:Y:S01]  /*7bb70*/  LDL.LU R23, [R1+0x56c] ;  /* 0x00056c0001177983 */ /* 0x000ee20000300800 */
[----:B-1----:R0:W-:Y:S01]  /*7bb80*/  STL.64 [R1+0x5388], R26 ;  /* 0x0053881a01007387 */ /* 0x0021e20000100a00 */
[----:B------:R-:W-:Y:S03]  /*7bb90*/  STL.64 [R1+0x5380], R24 ;  /* 0x0053801801007387 */ /* 0x000fe60000100a00 */
[----:B0-----:R-:W3:Y:S01]  /*7bba0*/  LDL.64 R26, [R1+0xc8] ;  /* 0x0000c800011a7983 */ /* 0x001ee20000100a00 */
[C---:B--2---:R-:W-:Y:S03]  /*7bbb0*/  HMMA.16816.F32 R12, R16.reuse, R14, R8 ;  /* 0x0000000e100c723c */ /* 0x044fe60000001808 */
[----:B------:R-:W2:Y:S01]  /*7bbc0*/  LDL.LU.64 R10, [R1+0x5538] ;  /* 0x00553800010a7983 */ /* 0x000ea20000300a00 */
[----:B------:R-:W2:Y:S11]  /*7bbd0*/  LDL.LU.64 R8, [R1+0x5530] ;  /* 0x0055300001087983 */ /* 0x000eb60000300a00 */
[----:B------:R-:W-:Y:S08]  /*7bbe0*/  @!UPT UIADD3 URZ, URZ, URZ, URZ ;  /* 0x0000003f3f3ff290 */ /* 0x000ff0000fffe03f */
[----:B------:R-:W-:Y:S01]  /*7bbf0*/  STL.64 [R1+0xa80], R12 ;  /* 0x000a800c01007387 */ /* 0x000fe20000100a00 */
[----:B------:R0:W-:Y:S03]  /*7bc00*/  STL.64 [R1+0xa88], R14 ;  /* 0x000a880e01007387 */ /* 0x0001e60000100a00 */
[----:B0-----:R-:W3:Y:S01]  /*7bc10*/  LDL.LU.64 R14, [R1+0x5528] ;  /* 0x00552800010e7983 */ /* 0x001ee20000300a00 */
[----:B------:R-:W3:Y:S02]  /*7bc20*/  LDL.LU.64 R12, [R1+0x5520] ;  /* 0x00552000010c7983 */ /* 0x000ee40000300a00 */
[C---:B---3--:R-:W-:Y:S11]  /*7bc30*/  HMMA.16816.F32 R12, R16.reuse, R26, R12 ;  /* 0x0000001a100c723c */ /* 0x048ff6000000180c */
[----:B------:R-:W-:Y:S11]  /*7bc40*/  @!UPT UIADD3 URZ, URZ, URZ, URZ ;  /* 0x0000003f3f3ff290 */ /* 0x000ff6000fffe03f */
[----:B------:R-:W-:Y:S01]  /*7bc50*/  @!UPT UIADD3 URZ, URZ, URZ, URZ ;  /* 0x0000003f3f3ff290 */ /* 0x000fe2000fffe03f */
        /* <DEDUP_REMOVED lines=10> */
[----:B--2---:R-:W-:Y:S01]  /*7bd00*/  HMMA.16816.F32 R8, R16, R14, R8 ;  /* 0x0000000e1008723c */ /* 0x004fe20000001808 */
        /* <DEDUP_REMOVED lines=8> */
[----:B------:R-:W3:Y:S01]  /*7bd90*/  LDL.LU.64 R12, [R1+0x54e0] ;  /* 0x0054e000010c7983 */ /* 0x000ee20000300a00 */
[----:B------:R-:W-:Y:S01]  /*7bda0*/  STL.64 [R1+0x5420], R26 ;  /* 0x0054201a01007387 */ /* 0x000fe20000100a00 */
[----:B------:R0:W-:Y:S03]  /*7bdb0*/  STL.64 [R1+0x5418], R24 ;  /* 0x0054181801007387 */ /* 0x0001e60000100a00 */
[----:B0-----:R-:W2:Y:S01]  /*7bdc0*/  LDL.LU R24, [R1+0x140] ;  /* 0x0001400001187983 */ /* 0x001ea20000300800 */
[----:B------:R-:W2:Y:S02]  /*7bdd0*/  LDL.LU R25, [R1+0x144] ;  /* 0x0001440001197983 */ /* 0x000ea40000300800 */
[----:B------:R-:W2:Y:S02]  /*7bde0*/  LDL.LU R26, [R1+0x148] ;  /* 0x00014800011a7983 */ /* 0x000ea40000300800 */
[----:B------:R-:W2:Y:S02]  /*7bdf0*/  LDL.LU R27, [R1+0x14c] ;  /* 0x00014c00011b7983 */ /* 0x000ea40000300800 */
[----:B--2---:R0:W-:Y:S01]  /*7be00*/  STL.64 [R1+0x5430], R26 ;  /* 0x0054301a01007387 */ /* 0x0041e20000100a00 */
[----:B------:R-:W-:Y:S03]  /*7be10*/  STL.64 [R1+0x5428], R24 ;  /* 0x0054281801007387 */ /* 0x000fe60000100a00 */
[----:B0-----:R-:W2:Y:S04]  /*7be20*/  LDL.64 R26, [R1+0x28] ;  /* 0x00002800011a7983 */ /* 0x001ea80000100a00 */
[----:B--2---:R0:W-:Y:S04]  /*7be30*/  STL.64 [R1+0x5440], R26 ;  /* 0x0054401a01007387 */ /* 0x0041e80000100a00 */
[----:B0-----:R-:W2:Y:S01]  /*7be40*/  LDL.64 R26, [R1+0x38] ;  /* 0x00003800011a7983 */ /* 0x001ea20000100a00 */
[----:B------:R-:W-:-:S02]  /*7be50*/  IMAD.MOV.U32 R6, RZ, RZ, R29 ;  /* 0x000000ffff067224 */ /* 0x000fc400078e001d */
[----:B------:R-:W-:Y:S01]  /*7be60*/  IMAD.MOV.U32 R7, RZ, RZ, R28 ;  /* 0x000000ffff077224 */ /* 0x000fe200078e001c */
[----:B--2---:R3:W-:Y:S02]  /*7be70*/  STL.64 [R1+0x5458], R26 ;  /* 0x0054581a01007387 */ /* 0x0047e40000100a00 */
[----:B---3--:R-:W-:Y:S02]  /*7be80*/  IMAD.MOV.U32 R26, RZ, RZ, R13 ;  /* 0x000000ffff1a7224 */ /* 0x008fe400078e000d */
[----:B------:R-:W-:-:S05]  /*7be90*/  IMAD.MOV.U32 R27, RZ, RZ, R12 ;  /* 0x000000ffff1b7224 */ /* 0x000fca00078e000c */
[----:B------:R0:W-:Y:S01]  /*7bea0*/  STL.64 [R1+0x5470], R26 ;  /* 0x0054701a01007387 */ /* 0x0001e20000100a00 */
[----:B------:R-:W-:Y:S01]  /*7beb0*/  HMMA.16816.F32 R12, R16, R14, R8 ;  /* 0x0000000e100c723c */ /* 0x000fe20000001808 */
[----:B0-----:R-:W-:Y:S02]  /*7bec0*/  IMAD.MOV.U32 R26, RZ, RZ, R5 ;  /* 0x000000ffff1a7224 */ /* 0x001fe400078e0005 */
[----:B------:R-:W-:-:S05]  /*7bed0*/  IMAD.MOV.U32 R27, RZ, RZ, R4 ;  /* 0x000000ffff1b7224 */ /* 0x000fca00078e0004 */
[C---:B------:R-:W-:Y:S01]  /*7bee0*/  HMMA.16816.F32 R4, R16.reuse, R6, R20 ;  /* 0x000000061004723c */ /* 0x040fe20000001814 */
[----:B------:R0:W-:Y:S01]  /*7bef0*/  STL.64 [R1+0x5488], R26 ;  /* 0x0054881a01007387 */ /* 0x0001e20000100a00 */
[----:B------:R-:W2:Y:S02]  /*7bf00*/  LDL.LU R24, [R1+0x540] ;  /* 0x0005400001187983 */ /* 0x000ea40000300800 */
[----:B------:R-:W2:Y:S01]  /*7bf10*/  LDL.LU R25, [R1+0x544] ;  /* 0x0005440001197983 */ /* 0x000ea20000300800 */
[----:B0-----:R-:W2:Y:S01]  /*7bf20*/  LDL.LU R26, [R1+0x548] ;  /* 0x00054800011a7983 */ /* 0x001ea20000300800 */
[----:B------:R-:W2:Y:S02]  /*7bf30*/  LDL.LU R27, [R1+0x54c] ;  /* 0x00054c00011b7983 */ /* 0x000ea40000300800 */
[----:B------:R-:W3:Y:S02]  /*7bf40*/  LDL.LU.64 R22, [R1+0x54d8] ;  /* 0x0054d80001167983 */ /* 0x000ee40000300a00 */
[----:B------:R-:W3:Y:S11]  /*7bf50*/  LDL.LU.64 R20, [R1+0x54d0] ;  /* 0x0054d00001147983 */ /* 0x000ef60000300a00 */
[----:B------:R-:W-:Y:S02]  /*7bf60*/  @!UPT UIADD3 URZ, URZ, URZ, URZ ;  /* 0x0000003f3f3ff290 */ /* 0x000fe4000fffe03f */
[----:B------:R-:W-:Y:S01]  /*7bf70*/  STL.64 [R1+0x9e0], R4 ;  /* 0x0009e00401007387 */ /* 0x000fe20000100a00 */
[----:B------:R0:W-:Y:S03]  /*7bf80*/  STL.64 [R1+0x9e8], R6 ;  /* 0x0009e80601007387 */ /* 0x0001e60000100a00 */
[----:B0-----:R-:W2:Y:S01]  /*7bf90*/  LDL.LU.64 R6, [R1+0x54c8] ;  /* 0x0054c80001067983 */ /* 0x001ea20000300a00 */
[----:B------:R-:W3:Y:S02]  /*7bfa0*/  LDL.LU.64 R10, [R1+0x54c0] ;  /* 0x0054c000010a7983 */ /* 0x000ee40000300a00 */
[----:B------:R-:W-:Y:S02]  /*7bfb0*/  STL.64 [R1+0x9c0], R12 ;  /* 0x0009c00c01007387 */ /* 0x000fe40000100a00 */
[----:B------:R0:W-:Y:S02]  /*7bfc0*/  STL.64 [R1+0x9c8], R14 ;  /* 0x0009c80e01007387 */ /* 0x0001e40000100a00 */
[----:B0-----:R-:W3:Y:S01]  /*7bfd0*/  LDL.LU.64 R14, [R1+0x54b8] ;  /* 0x0054b800010e7983 */ /* 0x001ee20000300a00 */
[C---:B--2---:R-:W-:Y:S08]  /*7bfe0*/  HMMA.16816.F32 R24, R16.reuse, R6, R24 ;  /* 0x000000061018723c */ /* 0x044ff00000001818 */
[C---:B---3--:R-:W-:Y:S11]  /*7bff0*/  HMMA.16816.F32 R4, R16.reuse, R14, R20 ;  /* 0x0000000e1004723c */ /* 0x048ff60000001814 */
[----:B------:R-:W-:Y:S04]  /*7c000*/  @!UPT UIADD3 URZ, URZ, URZ, URZ ;  /* 0x0000003f3f3ff290 */ /* 0x000fe8000fffe03f */
[----:B------:R-:W-:Y:S01]  /*7c010*/  STL.64 [R1+0x9a0], R24 ;  /* 0x0009a01801007387 */ /* 0x000fe20000100a00 */
[----:B------:R-:W-:Y:S07]  /*7c020*/  STL.64 [R1+0x9a8], R26 ;  /* 0x0009a81a01007387 */ /* 0x000fee0000100a00 */
[----:B------:R0:W-:Y:S01]  /*7c030*/  STL.64 [R1+0x980], R4 ;  /* 0x0009800401007387 */ /* 0x0001e20000100a00 */
[----:B------:R1:W-:Y:S03]  /*7c040*/  STL.64 [R1+0x988], R6 ;  /* 0x0009880601007387 */ /* 0x0003e60000100a00 */
[----:B0-----:R-:W2:Y:S01]  /*7c050*/  LDL.LU R4, [R1+0x520] ;  /* 0x0005200001047983 */ /* 0x001ea20000300800 */
[----:B------:R-:W2:Y:S02]  /*7c060*/  LDL.LU R5, [R1+0x524] ;  /* 0x0005240001057983 */ /* 0x000ea40000300800 */
[----:B-1----:R-:W2:Y:S02]  /*7c070*/  LDL.LU R6, [R1+0x528] ;  /* 0x0005280001067983 */ /* 0x002ea40000300800 */
[----:B------:R-:W2:Y:S01]  /*7c080*/  LDL.LU R7, [R1+0x52c] ;  /* 0x00052c0001077983 */ /* 0x000ea20000300800 */
[----:B------:R-:W3:Y:S01]  /*7c090*/  LDL.LU R20, [R1+0x210] ;  /* 0x0002100001147983 */ /* 0x000ee20000300800 */
[----:B------:R-:W3:Y:S02]  /*7c0a0*/  LDL.LU R21, [R1+0x214] ;  /* 0x0002140001157983 */ /* 0x000ee40000300800 */
[----:B------:R-:W3:Y:S02]  /*7c0b0*/  LDL.LU R22, [R1+0x218] ;  /* 0x0002180001167983 */ /* 0x000ee40000300800 */
[----:B------:R-:W3:Y:S01]  /*7c0c0*/  LDL.LU R23, [R1+0x21c] ;  /* 0x00021c0001177983 */ /* 0x000ee20000300800 */
[----:B------:R0:W-:Y:S01]  /*7c0d0*/  STL.64 [R1+0x5438], R14 ;  /* 0x0054380e01007387 */ /* 0x0001e20000100a00 */
[----:B------:R-:W2:Y:S02]  /*7c0e0*/  LDL.LU R12, [R1+0x150] ;  /* 0x00015000010c7983 */ /* 0x000ea40000300800 */
[----:B------:R-:W2:Y:S01]  /*7c0f0*/  LDL.LU R13, [R1+0x154] ;  /* 0x00015400010d7983 */ /* 0x000ea20000300800 */
[----:B0-----:R-:W2:Y:S01]  /*7c100*/  LDL.LU R14, [R1+0x158] ;  /* 0x00015800010e7983 */ /* 0x001ea20000300800 */
[----:B------:R-:W2:Y:S03]  /*7c110*/  LDL.LU R15, [R1+0x15c] ;  /* 0x00015c00010f7983 */ /* 0x000ea60000300800 */
[----:B--2---:R-:W-:Y:S01]  /*7c120*/  STL.64 [R1+0x5450], R14 ;  /* 0x0054500e01007387 */ /* 0x004fe20000100a00 */
[----:B------:R0:W-:Y:S03]  /*7c130*/  STL.64 [R1+0x5448], R12 ;  /* 0x0054480c01007387 */ /* 0x0001e60000100a00 */
[----:B0-----:R-:W2:Y:S01]  /*7c140*/  LDL.LU R12, [R1+0x160] ;  /* 0x00016000010c7983 */ /* 0x001ea20000300800 */
[----:B------:R-:W2:Y:S02]  /*7c150*/  LDL.LU R13, [R1+0x164] ;  /* 0x00016400010d7983 */ /* 0x000ea40000300800 */
[----:B------:R-:W2:Y:S02]  /*7c160*/  LDL.LU R14, [R1+0x168] ;  /* 0x00016800010e7983 */ /* 0x000ea40000300800 */
[----:B------:R-:W2:Y:S02]  /*7c170*/  LDL.LU R15, [R1+0x16c] ;  /* 0x00016c00010f7983 */ /* 0x000ea40000300800 */
[----:B--2---:R-:W-:Y:S01]  /*7c180*/  STL.64 [R1+0x5468], R14 ;  /* 0x0054680e01007387 */ /* 0x004fe20000100a00 */
[----:B------:R0:W-:Y:S03]  /*7c190*/  STL.64 [R1+0x5460], R12 ;  /* 0x0054600c01007387 */ /* 0x0001e60000100a00 */
[----:B0-----:R-:W2:Y:S01]  /*7c1a0*/  LDL.LU R12, [R1+0x170] ;  /* 0x00017000010c7983 */ /* 0x001ea20000300800 */
[----:B------:R-:W2:Y:S02]  /*7c1b0*/  LDL.LU R13, [R1+0x174] ;  /* 0x00017400010d7983 */ /* 0x000ea40000300800 */
[----:B------:R-:W2:Y:S02]  /*7c1c0*/  LDL.LU R14, [R1+0x178] ;  /* 0x00017800010e7983 */ /* 0x000ea40000300800 */
[----:B------:R-:W2:Y:S01]  /*7c1d0*/  LDL.LU R15, [R1+0x17c] ;  /* 0x00017c00010f7983 */ /* 0x000ea20000300800 */
[----:B------:R-:W-:Y:S01]  /*7c1e0*/  HMMA.16816.F32 R4, R16, R10, R4 ;  /* 0x0000000a1004723c */ /* 0x000fe20000001804 */
        /* <DEDUP_REMOVED lines=11> */
[----:B------:R-:W2:Y:S02]  /*7c2a0*/  LDL.LU R15, [R1+0x19c] ;  /* 0x00019c00010f7983 */ /* 0x000ea40000300800 */
[----:B------:R-:W-:Y:S01]  /*7c2b0*/  STL.64 [R1+0x950], R4 ;  /* 0x0009500401007387 */ /* 0x000fe20000100a00 */
[----:B------:R0:W-:Y:S03]  /*7c2c0*/  STL.64 [R1+0x958], R6 ;  /* 0x0009580601007387 */ /* 0x0001e60000100a00 */
[----:B0-----:R-:W3:Y:S01]  /*7c2d0*/  LDL.LU.64 R6, [R1+0x54b0] ;  /* 0x0054b00001067983 */ /* 0x001ee20000300a00 */
[----:B------:R-:W-:-:S02]  /*7c2e0*/  IMAD.MOV.U32 R26, RZ, RZ, R3 ;  /* 0x000000ffff1a7224 */ /* 0x000fc400078e0003 */
[----:B------:R-:W-:Y:S01]  /*7c2f0*/  IMAD.MOV.U32 R27, RZ, RZ, R2 ;  /* 0x000000ffff1b7224 */ /* 0x000fe200078e0002 */
[----:B---3--:R-:W-:Y:S01]  /*7c300*/  HMMA.16816.F32 R16, R16, R6, R20 ;  /* 0x000000061010723c */ /* 0x008fe20000001814 */
[----:B------:R-:W2:Y:S01]  /*7c310*/  LDL.LU.64 R22, [R1+0x54a8] ;  /* 0x0054a80001167983 */ /* 0x000ea20000300a00 */
[----:B------:R-:W2:Y:S11]  /*7c320*/  LDL.LU.64 R20, [R1+0x54a0] ;  /* 0x0054a00001147983 */ /* 0x000eb60000300a00 */
[----:B------:R-:W-:Y:S10]  /*7c330*/  @!UPT UIADD3 URZ, URZ, URZ, URZ ;  /* 0x0000003f3f3ff290 */ /* 0x000ff4000fffe03f */
[----:B------:R-:W-:Y:S01]  /*7c340*/  STL.64 [R1+0x930], R16 ;  /* 0x0009301001007387 */ /* 0x000fe20000100a00 */
[----:B------:R0:W-:Y:S03]  /*7c350*/  STL.64 [R1+0x938], R18 ;  /* 0x0009381201007387 */ /* 0x0001e60000100a00 */
[----:B0-----:R-:W3:Y:S01]  /*7c360*/  LDL.64 R18, [R1+0x18] ;  /* 0x0000180001127983 */ /* 0x001ee20000100a00 */
[----:B------:R0:W-:Y:S02]  /*7c370*/  STL.64 [R1+0x53c0], R6 ;  /* 0x0053c00601007387 */ /* 0x0001e40000100a00 */
[----:B------:R-:W3:Y:S02]  /*7c380*/  LDL.LU R4, [R1+0x470] ;  /* 0x0004700001047983 */ /* 0x000ee40000300800 */
[----:B------:R-:W3:Y:S01]  /*7c390*/  LDL.LU R5, [R1+0x474] ;  /* 0x0004740001057983 */ /* 0x000ee20000300800 */
[----:B0-----:R-:W3:Y:S01]  /*7c3a0*/  LDL.LU R6, [R1+0x478] ;  /* 0x0004780001067983 */ /* 0x001ee20000300800 */
[----:B------:R-:W3:Y:S01]  /*7c3b0*/  LDL.LU R7, [R1+0x47c] ;  /* 0x00047c0001077983 */ /* 0x000ee20000300800 */
        /* <DEDUP_REMOVED lines=30> */
[----:B------:R-:W-:Y:S01]  /*7c5a0*/  STL [R1+0x5344], R2 ;  /* 0x0053440201007387 */ /* 0x000fe20000100800 */
[----:B------:R-:W-:Y:S01]  /*7c5b0*/  STL [R1+0x5340], R3 ;  /* 0x0053400301007387 */ /* 0x000fe20000100800 */
        /* <DEDUP_REMOVED lines=9> */
[----:B------:R0:W-:Y:S01]  /*7c650*/  STL.64 [R1+0x53a8], R10 ;  /* 0x0053a80a01007387 */ /* 0x0001e20000100a00 */
[----:B------:R-:W-:Y:S01]  /*7c660*/  STL.64 [R1+0x53a0], R8 ;  /* 0x0053a00801007387 */ /* 0x000fe20000100a00 */
[----:B---3--:R-:W-:-:S02]  /*7c670*/  IMAD.MOV.U32 R13, RZ, RZ, R18 ;  /* 0x000000ffff0d7224 */ /* 0x008fc400078e0012 */
[----:B------:R-:W-:Y:S01]  /*7c680*/  IMAD.MOV.U32 R12, RZ, RZ, R19 ;  /* 0x000000ffff0c7224 */ /* 0x000fe200078e0013 */
[----:B0-----:R-:W3:Y:S01]  /*7c690*/  LDL.64 R10, [R1+0x8] ;  /* 0x00000800010a7983 */ /* 0x001ee20000100a00 */
[----:B--2---:R-:W-:Y:S03]  /*7c6a0*/  HMMA.16816.F32 R24, R20, R18, R24 ;  /* 0x000000121418723c */ /* 0x004fe60000001818 */
[----:B----4-:R-:W0:Y:S11]  /*7c6b0*/  LDSM.16.MT88.4 R16, [R0+0x22000] ;  /* 0x022000000010783b */ /* 0x010e360000004200 */
[----:B------:R-:W-:Y:S09]  /*7c6c0*/  @!UPT UIADD3 URZ, URZ, URZ, URZ ;  /* 0x0000003f3f3ff290 */ /* 0x000ff2000fffe03f */
[----:B------:R-:W-:Y:S01]  /*7c6d0*/  STL.64 [R1+0x690], R24 ;  /* 0x0006901801007387 */ /* 0x000fe20000100a00 */
[----:B------:R1:W-:Y:S03]  /*7c6e0*/  STL.64 [R1+0x698], R26 ;  /* 0x0006981a01007387 */ /* 0x0003e60000100a00 */
[----:B-1----:R-:W2:Y:S01]  /*7c6f0*/  LDL.LU.64 R26, [R1+0x5420] ;  /* 0x00542000011a7983 */ /* 0x002ea20000300a00 */
[----:B------:R-:W4:Y:S02]  /*7c700*/  LDL.LU.64 R24, [R1+0x5418] ;  /* 0x0054180001187983 */ /* 0x000f240000300a00 */
[----:B------:R-:W-:Y:S02]  /*7c710*/  STL.64 [R1+0x53b8], R14 ;  /* 0x0053b80e01007387 */ /* 0x000fe40000100a00 */
[----:B------:R1:W-:Y:S02]  /*7c720*/  STL.64 [R1+0x53b0], R12 ;  /* 0x0053b00c01007387 */ /* 0x0003e40000100a00 */
[----:B-1----:R-:W4:Y:S01]  /*7c730*/  LDL.LU R12, [R1+0x480] ;  /* 0x00048000010c7983 */ /* 0x002f220000300800 */
[----:B------:R-:W4:Y:S02]  /*7c740*/  LDL.LU R13, [R1+0x484] ;  /* 0x00048400010d7983 */ /* 0x000f240000300800 */
[----:B------:R-:W4:Y:S02]  /*7c750*/  LDL.LU R14, [R1+0x488] ;  /* 0x00048800010e7983 */ /* 0x000f240000300800 */
[----:B------:R-:W4:Y:S01]  /*7c760*/  LDL.LU R15, [R1+0x48c] ;  /* 0x00048c00010f7983 */ /* 0x000f220000300800 */
[----:B0-----:R-:W-:Y:S01]  /*7c770*/  STL.64 [R1+0x5268], R18 ;  /* 0x0052681201007387 */ /* 0x001fe20000100a00 */
[----:B------:R3:W-:Y:S02]  /*7c780*/  STL.64 [R1+0x5260], R16 ;  /* 0x0052601001007387 */ /* 0x0007e40000100a00 */
[----:B---3--:R-:W-:-:S02]  /*7c790*/  IMAD.MOV.U32 R17, RZ, RZ, R10 ;  /* 0x000000ffff117224 */ /* 0x008fc400078e000a */
[----:B------:R-:W-:Y:S01]  /*7c7a0*/  IMAD.MOV.U32 R16, RZ, RZ, R11 ;  /* 0x000000ffff107224 */ /* 0x000fe200078e000b */
[C---:B--2---:R-:W-:Y:S08]  /*7c7b0*/  HMMA.16816.F32 R4, R20.reuse, R26, R4 ;  /* 0x0000001a1404723c */ /* 0x044ff00000001804 */
[----:B----4-:R-:W-:Y:S01]  /*7c7c0*/  HMMA.16816.F32 R12, R20, R10, R12 ;  /* 0x0000000a140c723c */ /* 0x010fe2000000180c */
[----:B------:R-:W-:-:S02]  /*7c7d0*/  IMAD.MOV.U32 R18, RZ, RZ, R25 ;  /* 0x000000ffff127224 */ /* 0x000fc400078e0019 */
[----:B------:R-:W-:Y:S02]  /*7c7e0*/  IMAD.MOV.U32 R19, RZ, RZ, R24 ;  /* 0x000000ffff137224 */ /* 0x000fe400078e0018 */
[----:B------:R-:W-:Y:S02]  /*7c7f0*/  IMAD.MOV.U32 R29, RZ, RZ, R26 ;  /* 0x000000ffff1d7224 */ /* 0x000fe400078e001a */
[----:B------:R-:W-:Y:S11]  /*7c800*/  IMAD.MOV.U32 R28, RZ, RZ, R27 ;  /* 0x000000ffff1c7224 */ /* 0x000ff600078e001b */
[----:B------:R-:W-:Y:S05]  /*7c810*/  @!UPT UIADD3 URZ, URZ, URZ, URZ ;  /* 0x0000003f3f3ff290 */ /* 0x000fea000fffe03f */
[----:B------:R-:W-:Y:S01]  /*7c820*/  STL.64 [R1+0x680], R12 ;  /* 0x0006800c01007387 */ /* 0x000fe20000100a00 */
[----:B------:R-:W-:Y:S02]  /*7c830*/  STL.64 [R1+0x688], R14 ;  /* 0x0006880e01007387 */ /* 0x000fe40000100a00 */
[----:B------:R0:W-:Y:S02]  /*7c840*/  STL.64 [R1+0x5400], R18 ;  /* 0x0054001201007387 */ /* 0x0001e40000100a00 */
[----:B------:R-:W-:Y:S01]  /*7c850*/  STL.64 [R1+0x53f8], R16 ;  /* 0x0053f81001007387 */ /* 0x000fe20000100a00 */
[----:B------:R-:W-:Y:S01]  /*7c860*/  STL.64 [R1+0x670], R4 ;  /* 0x0006700401007387 */ /* 0x000fe20000100a00 */
[----:B------:R-:W-:Y:S03]  /*7c870*/  STL.64 [R1+0x678], R6 ;  /* 0x0006780601007387 */ /* 0x000fe60000100a00 */
[----:B0-----:R-:W2:Y:S01]  /*7c880*/  LDL.64 R18, [R1+0xb8] ;  /* 0x0000b80001127983 */ /* 0x001ea20000100a00 */
[----:B------:R-:W3:Y:S02]  /*7c890*/  LDL.LU R24, [R1+0x760] ;  /* 0x0007600001187983 */ /* 0x000ee40000300800 */
[----:B------:R-:W3:Y:S02]  /*7c8a0*/  LDL.LU R25, [R1+0x764] ;  /* 0x0007640001197983 */ /* 0x000ee40000300800 */
[----:B------:R-:W4:Y:S01]  /*7c8b0*/  LDL.LU R26, [R1+0x768] ;  /* 0x00076800011a7983 */ /* 0x000f220000300800 */
[----:B------:R-:W4:Y:S04]  /*7c8c0*/  LDL.LU R27, [R1+0x76c] ;  /* 0x00076c00011b7983 */ /* 0x000f280000300800 */
[----:B----4-:R-:W-:Y:S01]  /*7c8d0*/  STL.64 [R1+0x5410], R26 ;  /* 0x0054101a01007387 */ /* 0x010fe20000100a00 */
[----:B---3--:R0:W-:Y:S03]  /*7c8e0*/  STL.64 [R1+0x5408], R24 ;  /* 0x0054081801007387 */ /* 0x0081e60000100a00 */
[----:B0-----:R-:W2:Y:S01]  /*7c8f0*/  LDL.LU R24, [R1+0x460] ;  /* 0x0004600001187983 */ /* 0x001ea20000300800 */
[----:B------:R-:W2:Y:S02]  /*7c900*/  LDL.LU R25, [R1+0x464] ;  /* 0x0004640001197983 */ /* 0x000ea40000300800 */
[----:B------:R-:W2:Y:S02]  /*7c910*/  LDL.LU R26, [R1+0x468] ;  /* 0x00046800011a7983 */ /* 0x000ea40000300800 */
[----:B------:R-:W2:Y:S01]  /*7c920*/  LDL.LU R27, [R1+0x46c] ;  /* 0x00046c00011b7983 */ /* 0x000ea20000300800 */
[----:B------:R-:W3:Y:S01]  /*7c930*/  LDL.LU R4, [R1+0x790] ;  /* 0x0007900001047983 */ /* 0x000ee20000300800 */
[----:B------:R-:W3:Y:S02]  /*7c940*/  LDL.LU R5, [R1+0x794] ;  /* 0x0007940001057983 */ /* 0x000ee40000300800 */
[----:B------:R-:W4:Y:S02]  /*7c950*/  LDL.LU R6, [R1+0x798] ;  /* 0x0007980001067983 */ /* 0x000f240000300800 */
[----:B------:R-:W4:Y:S02]  /*7c960*/  LDL.LU R7, [R1+0x79c] ;  /* 0x00079c0001077983 */ /* 0x000f240000300800 */
[----:B----4-:R0:W-:Y:S01]  /*7c970*/  STL.64 [R1+0x53d0], R6 ;  /* 0x0053d00601007387 */ /* 0x0101e20000100a00 */
[----:B---3--:R-:W-:Y:S03]  /*7c980*/  STL.64 [R1+0x53c8], R4 ;  /* 0x0053c80401007387 */ /* 0x008fe60000100a00 */
[----:B0-----:R-:W3:Y:S04]  /*7c990*/  LDL R6, [R1+0x88] ;  /* 0x0000880001067983 */ /* 0x001ee80000100800 */
[----:B------:R-:W3:Y:S04]  /*7c9a0*/  LDL R7, [R1+0x8c] ;  /* 0x00008c0001077983 */ /* 0x000ee80000100800 */
[----:B---3--:R-:W-:Y:S01]  /*7c9b0*/  STL.64 [R1+0x53e0], R6 ;  /* 0x0053e00601007387 */ /* 0x008fe20000100a00 */
[----:B------:R-:W3:Y:S01]  /*7c9c0*/  LDL.64 R14, [R1+0x78] ;  /* 0x00007800010e7983 */ /* 0x000ee20000100a00 */
[----:B--2---:R-:W-:Y:S02]  /*7c9d0*/  HMMA.16816.F32 R24, R20, R18, R24 ;  /* 0x000000121418723c */ /* 0x004fe40000001818 */
[----:B---3--:R0:W-:Y:S01]  /*7c9e0*/  STL.64 [R1+0x53d8], R14 ;  /* 0x0053d80e01007387 */ /* 0x0081e20000100a00 */
[----:B------:R-:W2:Y:S02]  /*7c9f0*/  LDL.LU R12, [R1+0x780] ;  /* 0x00078000010c7983 */ /* 0x000ea40000300800 */
[----:B------:R-:W2:Y:S01]  /*7ca00*/  LDL.LU R13, [R1+0x784] ;  /* 0x00078400010d7983 */ /* 0x000ea20000300800 */
[----:B0-----:R-:W3:Y:S01]  /*7ca10*/  LDL.LU R14, [R1+0x788] ;  /* 0x00078800010e7983 */ /* 0x001ee20000300800 */
[----:B------:R-:W3:Y:S02]  /*7ca20*/  LDL.LU R15, [R1+0x78c] ;  /* 0x00078c00010f7983 */ /* 0x000ee40000300800 */
[----:B------:R-:W-:-:S02]  /*7ca30*/  IMAD.MOV.U32 R2, RZ, RZ, R18 ;  /* 0x000000ffff027224 */ /* 0x000fc400078e0012 */
[----:B------:R-:W-:Y:S01]  /*7ca40*/  IMAD.MOV.U32 R3, RZ, RZ, R19 ;  /* 0x000000ffff037224 */ /* 0x000fe200078e0013 */
[----:B---3--:R-:W-:Y:S01]  /*7ca50*/  STL.64 [R1+0x53f0], R14 ;  /* 0x0053f00e01007387 */ /* 0x008fe20000100a00 */
[----:B--2---:R0:W-:Y:S02]  /*7ca60*/  STL.64 [R1+0x53e8], R12 ;  /* 0x0053e80c01007387 */ /* 0x0041e40000100a00 */
[----:B------:R-:W2:Y:S02]  /*7ca70*/  LDL R6, [R1+0x98] ;  /* 0x0000980001067983 */ /* 0x000ea40000100800 */
[----:B------:R-:W2:Y:S01]  /*7ca80*/  LDL R7, [R1+0x9c] ;  /* 0x00009c0001077983 */ /* 0x000ea20000100800 */
        /* <DEDUP_REMOVED lines=8> */
[----:B------:R-:W-:Y:S01]  /*7cb10*/  STL.64 [R1+0x660], R24 ;  /* 0x0006601801007387 */ /* 0x000fe20000100a00 */
[----:B------:R0:W-:Y:S03]  /*7cb20*/  STL.64 [R1+0x668], R26 ;  /* 0x0006681a01007387 */ /* 0x0001e60000100a00 */
[----:B0-----:R-:W4:Y:S01]  /*7cb30*/  LDL.LU.64 R26, [R1+0x5410] ;  /* 0x00541000011a7983 */ /* 0x001f220000300a00 */
[----:B------:R-:W4:Y:S02]  /*7cb40*/  LDL.LU.64 R24, [R1+0x5408] ;  /* 0x0054080001187983 */ /* 0x000f240000300a00 */
[----:B------:R-:W4:Y:S02]  /*7cb50*/  LDL.LU.64 R18, [R1+0x5400] ;  /* 0x0054000001127983 */ /* 0x000f240000300a00 */
[----:B------:R-:W2:Y:S01]  /*7cb60*/  LDL.LU.64 R16, [R1+0x53f8] ;  /* 0x0053f80001107983 */ /* 0x000ea20000300a00 */
[C---:B----4-:R-:W-:Y:S11]  /*7cb70*/  HMMA.16816.F32 R24, R20.reuse, R18, R24 ;  /* 0x000000121418723c */ /* 0x050ff60000001818 */
[----:B------:R-:W-:Y:S11]  /*7cb80*/  @!UPT UIADD3 URZ, URZ, URZ, URZ ;  /* 0x0000003f3f3ff290 */ /* 0x000ff6000fffe03f */
[----:B------:R-:W-:Y:S01]  /*7cb90*/  @!UPT UIADD3 URZ, URZ, URZ, URZ ;  /* 0x0000003f3f3ff290 */ /* 0x000fe2000fffe03f */
[----:B------:R0:W-:Y:S01]  /*7cba0*/  STL.64 [R1+0x650], R24 ;  /* 0x0006501801007387 */ /* 0x0001e20000100a00 */
[----:B------:R1:W-:Y:S03]  /*7cbb0*/  STL.64 [R1+0x658], R26 ;  /* 0x0006581a01007387 */ /* 0x0003e60000100a00 */
[----:B0-----:R-:W4:Y:S01]  /*7cbc0*/  LDL.LU R24, [R1+0x7b0] ;  /* 0x0007b00001187983 */ /* 0x001f220000300800 */
[----:B------:R-:W4:Y:S02]  /*7cbd0*/  LDL.LU R25, [R1+0x7b4] ;  /* 0x0007b40001197983 */ /* 0x000f240000300800 */
[----:B-1----:R-:W2:Y:S02]  /*7cbe0*/  LDL.LU R26, [R1+0x7b8] ;  /* 0x0007b800011a7983 */ /* 0x002ea40000300800 */
[----:B------:R-:W2:Y:S02]  /*7cbf0*/  LDL.LU R27, [R1+0x7bc] ;  /* 0x0007bc00011b7983 */ /* 0x000ea40000300800 */
[----:B--2---:R-:W-:Y:S01]  /*7cc00*/  STL.64 [R1+0x5398], R26 ;  /* 0x0053981a01007387 */ /* 0x004fe20000100a00 */
[----:B----4-:R0:W-:Y:S03]  /*7cc10*/  STL.64 [R1+0x5390], R24 ;  /* 0x0053901801007387 */ /* 0x0101e60000100a00 */
[----:B0-----:R-:W2:Y:S01]  /*7cc20*/  LDL.LU R24, [R1+0x7c0] ;  /* 0x0007c00001187983 */ /* 0x001ea20000300800 */
[----:B------:R-:W2:Y:S02]  /*7cc30*/  LDL.LU R25, [R1+0x7c4] ;  /* 0x0007c40001197983 */ /* 0x000ea40000300800 */
[----:B------:R-:W2:Y:S02]  /*7cc40*/  LDL.LU R26, [R1+0x7c8] ;  /* 0x0007c800011a7983 */ /* 0x000ea40000300800 */
[----:B------:R-:W2:Y:S01]  /*7cc50*/  LDL.LU R27, [R1+0x7cc] ;  /* 0x0007cc00011b7983 */ /* 0x000ea20000300800 */
[----:B------:R-:W-:Y:S01]  /*7cc60*/  STL.64 [R1+0x52c0], R18 ;  /* 0x0052c01201007387 */ /* 0x000fe20000100a00 */
[----:B------:R0:W-:Y:S03]  /*7cc70*/  STL.64 [R1+0x5348], R16 ;  /* 0x0053481001007387 */ /* 0x0001e60000100a00 */
[----:B0-----:R-:W4:Y:S01]  /*7cc80*/  LDL.LU R16, [R1+0x810] ;  /* 0x0008100001107983 */ /* 0x001f220000300800 */
[----:B------:R-:W4:Y:S02]  /*7cc90*/  LDL.LU R17, [R1+0x814] ;  /* 0x0008140001117983 */ /* 0x000f240000300800 */
[----:B------:R-:W2:Y:S02]  /*7cca0*/  LDL.LU R18, [R1+0x818] ;  /* 0x0008180001127983 */ /* 0x000ea40000300800 */
[----:B------:R-:W2:Y:S01]  /*7ccb0*/  LDL.LU R19, [R1+0x81c] ;  /* 0x00081c0001137983 */ /* 0x000ea20000300800 */
[C---:B------:R-:W-:Y:S01]  /*7ccc0*/  HMMA.16816.F32 R4, R20.reuse, R6, R12 ;  /* 0x000000061404723c */ /* 0x040fe2000000180c */
[----:B--2---:R0:W-:Y:S01]  /*7ccd0*/  STL.64 [R1+0x5358], R18 ;  /* 0x0053581201007387 */ /* 0x0041e20000100a00 */
[----:B----4-:R-:W-:Y:S03]  /*7cce0*/  STL.64 [R1+0x5350], R16 ;  /* 0x0053501001007387 */ /* 0x010fe60000100a00 */
[----:B0-----:R-:W2:Y:S04]  /*7ccf0*/  LDL R18, [R1+0x58] ;  /* 0x0000580001127983 */ /* 0x001ea80000100800 */
[----:B------:R-:W2:Y:S04]  /*7cd00*/  LDL R19, [R1+0x5c] ;  /* 0x00005c0001137983 */ /* 0x000ea80000100800 */
[----:B--2---:R0:W-:Y:S04]  /*7cd10*/  STL.64 [R1+0x5368], R18 ;  /* 0x0053681201007387 */ /* 0x0041e80000100a00 */
[----:B0-----:R-:W2:Y:S04]  /*7cd20*/  LDL R18, [R1+0x68] ;  /* 0x0000680001127983 */ /* 0x001ea80000100800 */
[----:B------:R-:W2:Y:S01]  /*7cd30*/  LDL R19, [R1+0x6c] ;  /* 0x00006c0001137983 */ /* 0x000ea20000100800 */
[----:B------:R-:W4:Y:S02]  /*7cd40*/  LDL.LU.64 R14, [R1+0x53f0] ;  /* 0x0053f000010e7983 */ /* 0x000f240000300a00 */
[----:B------:R-:W4:Y:S02]  /*7cd50*/  LDL.LU.64 R12, [R1+0x53e8] ;  /* 0x0053e800010c7983 */ /* 0x000f240000300a00 */
[----:B------:R-:W-:Y:S01]  /*7cd60*/  STL.64 [R1+0x640], R4 ;  /* 0x0006400401007387 */ /* 0x000fe20000100a00 */
[----:B------:R0:W-:Y:S04]  /*7cd70*/  STL.64 [R1+0x648], R6 ;  /* 0x0006480601007387 */ /* 0x0001e80000100a00 */
[----:B0-----:R-:W4:Y:S02]  /*7cd80*/  LDL.LU.64 R6, [R1+0x53e0] ;  /* 0x0053e00001067983 */ /* 0x001f240000300a00 */
[C---:B----4-:R-:W-:Y:S02]  /*7cd90*/  HMMA.16816.F32 R4, R20.reuse, R6, R12 ;  /* 0x000000061404723c */ /* 0x050fe4000000180c */
[----:B------:R-:W4:Y:S11]  /*7cda0*/  LDL.LU.64 R14, [R1+0x53d8] ;  /* 0x0053d800010e7983 */ /* 0x000f360000300a00 */
[----:B------:R-:W-:Y:S10]  /*7cdb0*/  @!UPT UIADD3 URZ, URZ, URZ, URZ ;  /* 0x0000003f3f3ff290 */ /* 0x000ff4000fffe03f */
[----:B------:R-:W-:Y:S01]  /*7cdc0*/  STL.64 [R1+0x630], R4 ;  /* 0x0006300401007387 */ /* 0x000fe20000100a00 */
[----:B------:R0:W-:Y:S03]  /*7cdd0*/  STL.64 [R1+0x638], R6 ;  /* 0x0006380601007387 */ /* 0x0001e60000100a00 */
[----:B0-----:R-:W4:Y:S01]  /*7cde0*/  LDL.LU.64 R6, [R1+0x53d0] ;  /* 0x0053d00001067983 */ /* 0x001f220000300a00 */
[----:B------:R-:W4:Y:S02]  /*7cdf0*/  LDL.LU.64 R4, [R1+0x53c8] ;  /* 0x0053c80001047983 */ /* 0x000f240000300a00 */
[C---:B----4-:R-:W-:Y:S11]  /*7ce00*/  HMMA.16816.F32 R4, R20.reuse, R14, R4 ;  /* 0x0000000e1404723c */ /* 0x050ff60000001804 */
[----:B------:R-:W-:Y:S11]  /*7ce10*/  @!UPT UIADD3 URZ, URZ, URZ, URZ ;  /* 0x0000003f3f3ff290 */ /* 0x000ff6000fffe03f */
[----:B------:R-:W-:Y:S01]  /*7ce20*/  @!UPT UIADD3 URZ, URZ, URZ, URZ ;  /* 0x0000003f3f3ff290 */ /* 0x000fe2000fffe03f */
[----:B------:R0:W-:Y:S01]  /*7ce30*/  STL.64 [R1+0x620], R4 ;  /* 0x0006200401007387 */ /* 0x0001e20000100a00 */
[----:B------:R1:W-:Y:S02]  /*7ce40*/  STL.64 [R1+0x628], R6 ;  /* 0x0006280601007387 */ /* 0x0003e40000100a00 */
[----:B0-----:R-:W-:Y:S01]  /*7ce50*/  IMAD.MOV.U32 R5, RZ, RZ, R14 ;  /* 0x000000ffff057224 */ /* 0x001fe200078e000e */
[----:B-1----:R-:W4:Y:S01]  /*7ce60*/  LDL.LU.64 R6, [R1+0x53c0] ;  /* 0x0053c00001067983 */ /* 0x002f220000300a00 */
[----:B------:R-:W-:Y:S02]  /*7ce70*/  IMAD.MOV.U32 R4, RZ, RZ, R15 ;  /* 0x000000ffff047224 */ /* 0x000fe400078e000f */
[----:B------:R-:W3:Y:S02]  /*7ce80*/  LDL.LU.64 R14, [R1+0x53b8] ;  /* 0x0053b800010e7983 */ /* 0x000ee40000300a00 */
[----:B------:R-:W2:Y:S01]  /*7ce90*/  LDL.LU.64 R12, [R1+0x53b0] ;  /* 0x0053b000010c7983 */ /* 0x000ea20000300a00 */
[C---:B---3--:R-:W-:Y:S11]  /*7cea0*/  HMMA.16816.F32 R8, R20.reuse, R14, R8 ;  /* 0x0000000e1408723c */ /* 0x048ff60000001808 */
[----:B------:R-:W-:Y:S11]  /*7ceb0*/  @!UPT UIADD3 URZ, URZ, URZ, URZ ;  /* 0x0000003f3f3ff290 */ /* 0x000ff6000fffe03f */
[----:B------:R-:W-:Y:S01]  /*7cec0*/  @!UPT UIADD3 URZ, URZ, URZ, URZ ;  /* 0x0000003f3f3ff290 */ /* 0x000fe2000fffe03f */
[----:B------:R-:W-:Y:S01]  /*7ced0*/  STL.64 [R1+0x610], R8 ;  /* 0x0006100801007387 */ /* 0x000fe20000100a00 */
[----:B------:R0:W-:Y:S03]  /*7cee0*/  STL.64 [R1+0x618], R10 ;  /* 0x0006180a01007387 */ /* 0x0001e60000100a00 */
[----:B0-----:R-:W3:Y:S01]  /*7cef0*/  LDL.LU.64 R10, [R1+0x53a8] ;  /* 0x0053a800010a7983 */ /* 0x001ee20000300a00 */
[----:B------:R-:W4:Y:S02]  /*7cf00*/  LDL.LU.64 R8, [R1+0x53a0] ;  /* 0x0053a00001087983 */ /* 0x000f240000300a00 */
[----:B------:R-:W-:Y:S02]  /*7cf10*/  STL.64 [R1+0x5280], R14 ;  /* 0x0052800e01007387 */ /* 0x000fe40000100a00 */
[----:B--2---:R0:W-:Y:S02]  /*7cf20*/  STL.64 [R1+0x5360], R12 ;  /* 0x0053600c01007387 */ /* 0x0041e40000100a00 */
[----:B0-----:R-:W2:Y:S01]  /*7cf30*/  LDL.LU R12, [R1+0x820] ;  /* 0x00082000010c7983 */ /* 0x001ea20000300800 */
[----:B------:R-:W2:Y:S02]  /*7cf40*/  LDL.LU R13, [R1+0x824] ;  /* 0x00082400010d7983 */ /* 0x000ea40000300800 */
[----:B------:R-:W2:Y:S02]  /*7cf50*/  LDL.LU R14, [R1+0x828] ;  /* 0x00082800010e7983 */ /* 0x000ea40000300800 */
[----:B------:R-:W2:Y:S01]  /*7cf60*/  LDL.LU R15, [R1+0x82c] ;  /* 0x00082c00010f7983 */ /* 0x000ea20000300800 */
[C---:B---3--:R-:W-:Y:S01]  /*7cf70*/  HMMA.16816.F32 R24, R20.reuse, R10, R24 ;  /* 0x0000000a1418723c */ /* 0x048fe20000001818 */
[----:B--2---:R-:W-:Y:S01]  /*7cf80*/  STL.64 [R1+0x5378], R14 ;  /* 0x0053780e01007387 */ /* 0x004fe20000100a00 */
[----:B------:R0:W-:Y:S03]  /*7cf90*/  STL.64 [R1+0x5370], R12 ;  /* 0x0053700c01007387 */ /* 0x0001e60000100a00 */
[----:B0-----:R-:W2:Y:S01]  /*7cfa0*/  LDL.LU R12, [R1+0x830] ;  /* 0x00083000010c7983 */ /* 0x001ea20000300800 */
[----:B------:R-:W2:Y:S02]  /*7cfb0*/  LDL.LU R13, [R1+0x834] ;  /* 0x00083400010d7983 */ /* 0x000ea40000300800 */
[----:B------:R-:W2:Y:S02]  /*7cfc0*/  LDL.LU R14, [R1+0x838] ;  /* 0x00083800010e7983 */ /* 0x000ea40000300800 */
[----:B------:R-:W2:Y:S11]  /*7cfd0*/  LDL.LU R15, [R1+0x83c] ;  /* 0x00083c00010f7983 */ /* 0x000eb60000300800 */
[----:B------:R-:W-:Y:S02]  /*7cfe0*/  @!UPT UIADD3 URZ, URZ, URZ, URZ ;  /* 0x0000003f3f3ff290 */ /* 0x000fe4000fffe03f */
[----:B------:R-:W-:Y:S01]  /*7cff0*/  STL.64 [R1+0x600], R24 ;  /* 0x0006001801007387 */ /* 0x000fe20000100a00 */
[----:B------:R0:W-:Y:S03]  /*7d000*/  STL.64 [R1+0x608], R26 ;  /* 0x0006081a01007387 */ /* 0x0001e60000100a00 */
[----:B0-----:R-:W4:Y:S01]  /*7d010*/  LDL.LU.64 R26, [R1+0x5398] ;  /* 0x00539800011a7983 */ /* 0x001f220000300a00 */
[----:B------:R-:W4:Y:S02]  /*7d020*/  LDL.LU.64 R24, [R1+0x5390] ;  /* 0x0053900001187983 */ /* 0x000f240000300a00 */
[----:B------:R-:W-:Y:S01]  /*7d030*/  STL.64 [R1+0x5288], R10 ;  /* 0x0052880a01007387 */ /* 0x000fe20000100a00 */
[----:B----4-:R-:W-:Y:S01]  /*7d040*/  HMMA.16816.F32 R20, R20, R6, R24 ;  /* 0x000000061414723c */ /* 0x010fe20000001818 */
[----:B------:R-:W2:Y:S01]  /*7d050*/  LDL.LU.64 R26, [R1+0x5388] ;  /* 0x00538800011a7983 */ /* 0x000ea20000300a00 */
[----:B------:R-:W2:Y:S11]  /*7d060*/  LDL.LU.64 R24, [R1+0x5380] ;  /* 0x0053800001187983 */ /* 0x000eb60000300a00 */
[----:B------:R-:W-:Y:S10]  /*7d070*/  @!UPT UIADD3 URZ, URZ, URZ, URZ ;  /* 0x0000003f3f3ff290 */ /* 0x000ff4000fffe03f */
[----:B------:R-:W-:Y:S01]  /*7d080*/  STL.64 [R1+0x540], R20 ;  /* 0x0005401401007387 */ /* 0x000fe20000100a00 */
[----:B------:R0:W-:Y:S03]  /*7d090*/  STL.64 [R1+0x548], R22 ;  /* 0x0005481601007387 */ /* 0x0001e60000100a00 */
[----:B0-----:R-:W3:Y:S04]  /*7d0a0*/  LDL R22, [R1+0x48] ;  /* 0x0000480001167983 */ /* 0x001ee80000100800 */
[----:B------:R-:W3:Y:S01]  /*7d0b0*/  LDL R23, [R1+0x4c] ;  /* 0x00004c0001177983 */ /* 0x000ee20000100800 */
[----:B------:R-:W-:Y:S01]  /*7d0c0*/  STL.64 [R1+0x5298], R6 ;  /* 0x0052980601007387 */ /* 0x000fe20000100a00 */
        /* <DEDUP_REMOVED lines=14> */
[----:B------:R-:W-:Y:S02]  /*7d1b0*/  IMAD.MOV.U32 R15, RZ, RZ, R4 ;  /* 0x000000ffff0f7224 */ /* 0x000fe400078e0004 */
[----:B------:R-:W-:Y:S01]  /*7d1c0*/  IMAD.MOV.U32 R14, RZ, RZ, R5 ;  /* 0x000000ffff0e7224 */ /* 0x000fe200078e0005 */
[----:B---3--:R-:W-:Y:S01]  /*7d1d0*/  HMMA.16816.F32 R20, R24, R22, R16 ;  /* 0x000000161814723c */ /* 0x008fe20000001810 */
[----:B------:R-:W3:Y:S11]  /*7d1e0*/  LDL.LU.64 R16, [R1+0x5348] ;  /* 0x0053480001107983 */ /* 0x000ef60000300a00 */
[----:B------:R-:W-:Y:S11]  /*7d1f0*/  @!UPT UIADD3 URZ, URZ, URZ, URZ ;  /* 0x0000003f3f3ff290 */ /* 0x000ff6000fffe03f */
[----:B------:R-:W-:Y:S01]  /*7d200*/  STL.64 [R1+0x1a90], R20 ;  /* 0x001a901401007387 */ /* 0x000fe20000100a00 */
[----:B------:R-:W-:Y:S02]  /*7d210*/  STL.64 [R1+0x1a98], R22 ;  /* 0x001a981601007387 */ /* 0x000fe40000100a00 */
[----:B------:R-:W4:Y:S02]  /*7d220*/  LDL.LU R4, [R1+0x880] ;  /* 0x0008800001047983 */ /* 0x000f240000300800 */
[----:B------:R-:W4:Y:S01]  /*7d230*/  LDL.LU R5, [R1+0x884] ;  /* 0x0008840001057983 */ /* 0x000f220000300800 */
[----:B------:R-:W2:Y:S01]  /*7d240*/  LDL.LU R6, [R1+0x888] ;  /* 0x0008880001067983 */ /* 0x000ea20000300800 */
[----:B------:R-:W2:Y:S02]  /*7d250*/  LDL.LU R7, [R1+0x88c] ;  /* 0x00088c0001077983 */ /* 0x000ea40000300800 */
[----:B------:R-:W-:Y:S02]  /*7d260*/  IMAD.MOV.U32 R18, RZ, RZ, R2 ;  /* 0x000000ffff127224 */ /* 0x000fe400078e0002 */
[----:B------:R-:W-:Y:S01]  /*7d270*/  IMAD.MOV.U32 R19, RZ, RZ, R3 ;  /* 0x000000ffff137224 */ /* 0x000fe200078e0003 */
[----:B------:R-:W3:Y:S01]  /*7d280*/  LDL.LU R2, [R1+0x5344] ;  /* 0x0053440001027983 */ /* 0x000ee20000300800 */
[----:B------:R-:W3:Y:S03]  /*7d290*/  LDL.LU R3, [R1+0x5340] ;  /* 0x0053400001037983 */ /* 0x000ee60000300800 */
[----:B------:R0:W-:Y:S02]  /*7d2a0*/  STL.64 [R1+0x52d8], R18 ;  /* 0x0052d81201007387 */ /* 0x0001e40000100a00 */
[----:B0-----:R-:W-:-:S02]  /*7d2b0*/  IMAD.MOV.U32 R18, RZ, RZ, R29 ;  /* 0x000000ffff127224 */ /* 0x001fc400078e001d */
[----:B------:R-:W-:-:S05]  /*7d2c0*/  IMAD.MOV.U32 R19, RZ, RZ, R28 ;  /* 0x000000ffff137224 */ /* 0x000fca00078e001c */
[----:B------:R-:W-:Y:S04]  /*7d2d0*/  STL.64 [R1+0x52f0], R18 ;  /* 0x0052f01201007387 */ /* 0x000fe80000100a00 */
[----:B--2---:R0:W-:Y:S01]  /*7d2e0*/  STL.64 [R1+0x52a8], R6 ;  /* 0x0052a80601007387 */ /* 0x0041e20000100a00 */
[----:B----4-:R1:W-:Y:S03]  /*7d2f0*/  STL.64 [R1+0x52a0], R4 ;  /* 0x0052a00401007387 */ /* 0x0103e60000100a00 */
[----:B0-----:R-:W2:Y:S01]  /*7d300*/  LDL.64 R6, [R1+0x98] ;  /* 0x0000980001067983 */ /* 0x001ea20000100a00 */
[----:B---3--:R-:W-:Y:S02]  /*7d310*/  IMAD.MOV.U32 R18, RZ, RZ, R17 ;  /* 0x000000ffff127224 */ /* 0x008fe400078e0011 */
[----:B------:R-:W-:-:S02]  /*7d320*/  IMAD.MOV.U32 R19, RZ, RZ, R16 ;  /* 0x000000ffff137224 */ /* 0x000fc400078e0010 */
[----:B------:R-:W-:Y:S02]  /*7d330*/  IMAD.MOV.U32 R22, RZ, RZ, R13 ;  /* 0x000000ffff167224 */ /* 0x000fe400078e000d */
[----:B------:R-:W-:Y:S01]  /*7d340*/  IMAD.MOV.U32 R23, RZ, RZ, R12 ;  /* 0x000000ffff177224 */ /* 0x000fe200078e000c */
[----:B--2---:R0:W-:Y:S01]  /*7d350*/  STL.64 [R1+0x52b8], R6 ;  /* 0x0052b80601007387 */ /* 0x0041e20000100a00 */
[----:B-1----:R-:W2:Y:S02]  /*7d360*/  LDL.LU R4, [R1+0x8a0] ;  /* 0x0008a00001047983 */ /* 0x002ea40000300800 */
[----:B------:R-:W2:Y:S01]  /*7d370*/  LDL.LU R5, [R1+0x8a4] ;  /* 0x0008a40001057983 */ /* 0x000ea20000300800 */
[----:B0-----:R-:W3:Y:S01]  /*7d380*/  LDL.LU R6, [R1+0x8a8] ;  /* 0x0008a80001067983 */ /* 0x001ee20000300800 */
[----:B------:R-:W3:Y:S02]  /*7d390*/  LDL.LU R7, [R1+0x8ac] ;  /* 0x0008ac0001077983 */ /* 0x000ee40000300800 */
[----:B------:R0:W-:Y:S02]  /*7d3a0*/  STL.64 [R1+0x5308], R18 ;  /* 0x0053081201007387 */ /* 0x0001e40000100a00 */
[----:B------:R1:W-:Y:S01]  /*7d3b0*/  STL.64 [R1+0x5310], R22 ;  /* 0x0053101601007387 */ /* 0x0003e20000100a00 */
[----:B------:R-:W4:Y:S01]  /*7d3c0*/  LDL.LU R16, [R1+0x7e0] ;  /* 0x0007e00001107983 */ /* 0x000f220000300800 */
[----:B------:R-:W4:Y:S03]  /*7d3d0*/  LDL.LU R17, [R1+0x7e4] ;  /* 0x0007e40001117983 */ /* 0x000f260000300800 */
[----:B0-----:R-:W2:Y:S01]  /*7d3e0*/  LDL.LU R18, [R1+0x7e8] ;  /* 0x0007e80001127983 */ /* 0x001ea20000300800 */
[----:B------:R-:W2:Y:S02]  /*7d3f0*/  LDL.LU R19, [R1+0x7ec] ;  /* 0x0007ec0001137983 */ /* 0x000ea40000300800 */
[----:B-1----:R-:W-:-:S02]  /*7d400*/  IMAD.MOV.U32 R22, RZ, RZ, R9 ;  /* 0x000000ffff167224 */ /* 0x002fc400078e0009 */
[----:B------:R-:W-:Y:S01]  /*7d410*/  IMAD.MOV.U32 R23, RZ, RZ, R8 ;  /* 0x000000ffff177224 */ /* 0x000fe200078e0008 */
[----:B--2---:R-:W-:Y:S01]  /*7d420*/  STL.64 [R1+0x5320], R18 ;  /* 0x0053201201007387 */ /* 0x004fe20000100a00 */
[----:B----4-:R0:W-:Y:S03]  /*7d430*/  STL.64 [R1+0x5318], R16 ;  /* 0x0053181001007387 */ /* 0x0101e60000100a00 */
[----:B------:R-:W-:Y:S01]  /*7d440*/  STL.64 [R1+0x5328], R22 ;  /* 0x0053281601007387 */ /* 0x000fe20000100a00 */
[----:B0-----:R-:W2:Y:S01]  /*7d450*/  LDL.LU R16, [R1+0x7f0] ;  /* 0x0007f00001107983 */ /* 0x001ea20000300800 */
[----:B------:R-:W2:Y:S02]  /*7d460*/  LDL.LU R17, [R1+0x7f4] ;  /* 0x0007f40001117983 */ /* 0x000ea40000300800 */
[----:B------:R-:W4:Y:S02]  /*7d470*/  LDL.LU R18, [R1+0x7f8] ;  /* 0x0007f80001127983 */ /* 0x000f240000300800 */
[----:B------:R-:W4:Y:S02]  /*7d480*/  LDL.LU R19, [R1+0x7fc] ;  /* 0x0007fc0001137983 */ /* 0x000f240000300800 */
[----:B----4-:R-:W-:Y:S01]  /*7d490*/  STL.64 [R1+0x5338], R18 ;  /* 0x0053381201007387 */ /* 0x010fe20000100a00 */
[----:B--2---:R0:W-:Y:S03]  /*7d4a0*/  STL.64 [R1+0x5330], R16 ;  /* 0x0053301001007387 */ /* 0x0041e60000100a00 */
[----:B0-----:R-:W2:Y:S01]  /*7d4b0*/  LDL.LU R16, [R1+0x800] ;  /* 0x0008000001107983 */ /* 0x001ea20000300800 */
[----:B------:R-:W2:Y:S02]  /*7d4c0*/  LDL.LU R17, [R1+0x804] ;  /* 0x0008040001117983 */ /* 0x000ea40000300800 */
[----:B------:R-:W2:Y:S02]  /*7d4d0*/  LDL.LU R18, [R1+0x808] ;  /* 0x0008080001127983 */ /* 0x000ea40000300800 */
[----:B------:R-:W2:Y:S01]  /*7d4e0*/  LDL.LU R19, [R1+0x80c] ;  /* 0x00080c0001137983 */ /* 0x000ea20000300800 */
[----:B---3--:R-:W-:Y:S01]  /*7d4f0*/  STL.64 [R1+0x52d0], R6 ;  /* 0x0052d00601007387 */ /* 0x008fe20000100a00 */
[----:B------:R0:W-:Y:S03]  /*7d500*/  STL.64 [R1+0x52c8], R4 ;  /* 0x0052c80401007387 */ /* 0x0001e60000100a00 */
[----:B0-----:R-:W3:Y:S01]  /*7d510*/  LDL.LU R4, [R1+0x8b0] ;  /* 0x0008b00001047983 */ /* 0x001ee20000300800 */
[----:B------:R-:W3:Y:S02]  /*7d520*/  LDL.LU R5, [R1+0x8b4] ;  /* 0x0008b40001057983 */ /* 0x000ee40000300800 */
[----:B------:R-:W4:Y:S02]  /*7d530*/  LDL.LU R6, [R1+0x8b8] ;  /* 0x0008b80001067983 */ /* 0x000f240000300800 */
[----:B------:R-:W4:Y:S02]  /*7d540*/  LDL.LU R7, [R1+0x8bc] ;  /* 0x0008bc0001077983 */ /* 0x000f240000300800 */
[----:B----4-:R-:W-:Y:S01]  /*7d550*/  STL.64 [R1+0x52e8], R6 ;  /* 0x0052e80601007387 */ /* 0x010fe20000100a00 */
[----:B---3--:R0:W-:Y:S03]  /*7d560*/  STL.64 [R1+0x52e0], R4 ;  /* 0x0052e00401007387 */ /* 0x0081e60000100a00 */
[----:B0-----:R-:W3:Y:S01]  /*7d570*/  LDL.LU R4, [R1+0x8c0] ;  /* 0x0008c00001047983 */ /* 0x001ee20000300800 */
[----:B------:R-:W3:Y:S02]  /*7d580*/  LDL.LU R5, [R1+0x8c4] ;  /* 0x0008c40001057983 */ /* 0x000ee40000300800 */
[----:B------:R-:W4:Y:S02]  /*7d590*/  LDL.LU R6, [R1+0x8c8] ;  /* 0x0008c80001067983 */ /* 0x000f240000300800 */
[----:B------:R-:W4:Y:S02]  /*7d5a0*/  LDL.LU R7, [R1+0x8cc] ;  /* 0x0008cc0001077983 */ /* 0x000f240000300800 */
[----:B------:R-:W-:-:S02]  /*7d5b0*/  IMAD.MOV.U32 R22, RZ, RZ, R3 ;  /* 0x000000ffff167224 */ /* 0x000fc400078e0003 */
[----:B------:R-:W-:Y:S01]  /*7d5c0*/  IMAD.MOV.U32 R23, RZ, RZ, R2 ;  /* 0x000000ffff177224 */ /* 0x000fe200078e0002 */
[----:B----4-:R-:W-:Y:S01]  /*7d5d0*/  STL.64 [R1+0x5300], R6 ;  /* 0x0053000601007387 */ /* 0x010fe20000100a00 */
[----:B---3--:R0:W-:Y:S03]  /*7d5e0*/  STL.64 [R1+0x52f8], R4 ;  /* 0x0052f80401007387 */ /* 0x0081e60000100a00 */
[----:B0-----:R-:W3:Y:S01]  /*7d5f0*/  LDL.LU R4, [R1+0x8d0] ;  /* 0x0008d00001047983 */ /* 0x001ee20000300800 */
[----:B------:R-:W3:Y:S02]  /*7d600*/  LDL.LU R5, [R1+0x8d4] ;  /* 0x0008d40001057983 */ /* 0x000ee40000300800 */
[----:B------:R-:W3:Y:S02]  /*7d610*/  LDL.LU R6, [R1+0x8d8] ;  /* 0x0008d80001067983 */ /* 0x000ee40000300800 */
[----:B------:R-:W3:Y:S01]  /*7d620*/  LDL.LU R7, [R1+0x8dc] ;  /* 0x0008dc0001077983 */ /* 0x000ee20000300800 */
[----:B------:R0:W-:Y:S04]  /*7d630*/  STL.64 [R1+0x5290], R14 ;  /* 0x0052900e01007387 */ /* 0x0001e80000100a00 */
[----:B0-----:R-:W4:Y:S01]  /*7d640*/  LDL.64 R14, [R1+0x88] ;  /* 0x00008800010e7983 */ /* 0x001f220000100a00 */
[C---:B--2---:R-:W-:Y:S03]  /*7d650*/  HMMA.16816.F32 R20, R24.reuse, R22, R16 ;  /* 0x000000161814723c */ /* 0x044fe60000001810 */
[----:B----4-:R0:W-:Y:S01]  /*7d660*/  STL.64 [R1+0x52b0], R14 ;  /* 0x0052b00e01007387 */ /* 0x0101e20000100a00 */
[----:B------:R-:W2:Y:S02]  /*7d670*/  LDL.LU R12, [R1+0x890] ;  /* 0x00089000010c7983 */ /* 0x000ea40000300800 */
[----:B------:R-:W2:Y:S01]  /*7d680*/  LDL.LU R13, [R1+0x894] ;  /* 0x00089400010d7983 */ /* 0x000ea20000300800 */
[----:B0-----:R-:W2:Y:S01]  /*7d690*/  LDL.LU R14, [R1+0x898] ;  /* 0x00089800010e7983 */ /* 0x001ea20000300800 */
[----:B------:R-:W2:Y:S02]  /*7d6a0*/  LDL.LU R15, [R1+0x89c] ;  /* 0x00089c00010f7983 */ /* 0x000ea40000300800 */
[----:B------:R-:W4:Y:S02]  /*7d6b0*/  LDL.LU R8, [R1+0x870] ;  /* 0x0008700001087983 */ /* 0x000f240000300800 */
[----:B------:R-:W4:Y:S01]  /*7d6c0*/  LDL.LU R9, [R1+0x874] ;  /* 0x0008740001097983 */ /* 0x000f220000300800 */
[----:B------:R-:W4:Y:S01]  /*7d6d0*/  LDL.LU R10, [R1+0x878] ;  /* 0x00087800010a7983 */ /* 0x000f220000300800 */
[----:B------:R-:W4:Y:S02]  /*7d6e0*/  LDL.LU R11, [R1+0x87c] ;  /* 0x00087c00010b7983 */ /* 0x000f240000300800 */
[----:B------:R-:W2:Y:S02]  /*7d6f0*/  LDL.LU.64 R18, [R1+0x5338] ;  /* 0x0053380001127983 */ /* 0x000ea40000300a00 */
[----:B------:R-:W2:Y:S05]  /*7d700*/  LDL.LU.64 R16, [R1+0x5330] ;  /* 0x0053300001107983 */ /* 0x000eaa0000300a00 */
        /* <DEDUP_REMOVED lines=11> */
[----:B------:R-:W3:Y:S11]  /*7d7c0*/  LDL.LU.64 R18, [R1+0x5308] ;  /* 0x0053080001127983 */ /* 0x000ef60000300a00 */
[----:B------:R-:W-:Y:S10]  /*7d7d0*/  @!UPT UIADD3 URZ, URZ, URZ, URZ ;  /* 0x0000003f3f3ff290 */ /* 0x000ff4000fffe03f */
[----:B------:R-:W-:Y:S01]  /*7d7e0*/  STL.64 [R1+0x1a60], R20 ;  /* 0x001a601401007387 */ /* 0x000fe20000100a00 */
[----:B------:R-:W-:Y:S02]  /*7d7f0*/  STL.64 [R1+0x1a68], R22 ;  /* 0x001a681601007387 */ /* 0x000fe40000100a00 */
[----:B------:R-:W0:Y:S02]  /*7d800*/  LDSM.16.MT88.4 R20, [R0+0x22080] ;  /* 0x022080000014783b */ /* 0x000e240000004200 */
[----:B0-----:R-:W-:Y:S02]  /*7d810*/  STL.64 [R1+0x5168], R22 ;  /* 0x0051681601007387 */ /* 0x001fe40000100a00 */
[----:B------:R0:W-:Y:S02]  /*7d820*/  STL.64 [R1+0x5160], R20 ;  /* 0x0051601401007387 */ /* 0x0001e40000100a00 */
[----:B0-----:R-:W2:Y:S01]  /*7d830*/  LDL.LU R20, [R1+0x860] ;  /* 0x0008600001147983 */ /* 0x001ea20000300800 */
[----:B------:R-:W2:Y:S02]  /*7d840*/  LDL.LU R21, [R1+0x864] ;  /* 0x0008640001157983 */ /* 0x000ea40000300800 */
[----:B------:R-:W2:Y:S02]  /*7d850*/  LDL.LU R22, [R1+0x868] ;  /* 0x0008680001167983 */ /* 0x000ea40000300800 */
[----:B------:R-:W2:Y:S01]  /*7d860*/  LDL.LU R23, [R1+0x86c] ;  /* 0x00086c0001177983 */ /* 0x000ea20000300800 */
[C---:B---3--:R-:W-:Y:S01]  /*7d870*/  HMMA.16816.F32 R16, R24.reuse, R18, R4 ;  /* 0x000000121810723c */ /* 0x048fe20000001804 */
[----:B------:R-:W3:Y:S01]  /*7d880*/  LDL.LU.64 R6, [R1+0x5300] ;  /* 0x0053000001067983 */ /* 0x000ee20000300a00 */
[----:B------:R-:W3:Y:S11]  /*7d890*/  LDL.LU.64 R4, [R1+0x52f8] ;  /* 0x0052f80001047983 */ /* 0x000ef60000300a00 */
[----:B------:R-:W-:Y:S10]  /*7d8a0*/  @!UPT UIADD3 URZ, URZ, URZ, URZ ;  /* 0x0000003f3f3ff290 */ /* 0x000ff4000fffe03f */
[----:B------:R-:W-:Y:S01]  /*7d8b0*/  STL.64 [R1+0x1a50], R16 ;  /* 0x001a501001007387 */ /* 0x000fe20000100a00 */
[----:B------:R0:W-:Y:S03]  /*7d8c0*/  STL.64 [R1+0x1a58], R18 ;  /* 0x001a581201007387 */ /* 0x0001e60000100a00 */
        /* <DEDUP_REMOVED lines=16> */
[----:B------:R-:W3:Y:S11]  /*7d9d0*/  LDL.LU.64 R6, [R1+0x52b8] ;  /* 0x0052b80001067983 */ /* 0x000ef60000300a00 */
[----:B------:R-:W-:Y:S10]  /*7d9e0*/  @!UPT UIADD3 URZ, URZ, URZ, URZ ;  /* 0x0000003f3f3ff290 */ /* 0x000ff4000fffe03f */
[----:B------:R0:W-:Y:S01]  /*7d9f0*/  STL.64 [R1+0x1a20], R16 ;  /* 0x001a201001007387 */ /* 0x0001e20000100a00 */
[----:B------:R1:W-:Y:S03]  /*7da00*/  STL.64 [R1+0x1a28], R18 ;  /* 0x001a281201007387 */ /* 0x0003e60000100a00 */
[----:B0-----:R-:W2:Y:S01]  /*7da10*/  LDL.LU R16, [R1+0x7d0] ;  /* 0x0007d00001107983 */ /* 0x001ea20000300800 */
[----:B------:R-:W2:Y:S02]  /*7da20*/  LDL.LU R17, [R1+0x7d4] ;  /* 0x0007d40001117983 */ /* 0x000ea40000300800 */
[----:B-1----:R-:W2:Y:S02]  /*7da30*/  LDL.LU R18, [R1+0x7d8] ;  /* 0x0007d80001127983 */ /* 0x002ea40000300800 */
[----:B------:R-:W2:Y:S01]  /*7da40*/  LDL.LU R19, [R1+0x7dc] ;  /* 0x0007dc0001137983 */ /* 0x000ea20000300800 */
[----:B---3--:R-:W-:Y:S01]  /*7da50*/  HMMA.16816.F32 R12, R24, R6, R12 ;  /* 0x00000006180c723c */ /* 0x008fe2000000180c */
[----:B------:R-:W-:-:S02]  /*7da60*/  IMAD.MOV.U32 R3, RZ, RZ, R6 ;  /* 0x000000ffff037224 */ /* 0x000fc400078e0006 */
[----:B------:R-:W-:Y:S01]  /*7da70*/  IMAD.MOV.U32 R2, RZ, RZ, R7 ;  /* 0x000000ffff027224 */ /* 0x000fe200078e0007 */
[----:B--2---:R-:W-:Y:S01]  /*7da80*/  STL.64 [R1+0x5278], R18 ;  /* 0x0052781201007387 */ /* 0x004fe20000100a00 */
[----:B------:R0:W-:Y:S03]  /*7da90*/  STL.64 [R1+0x5270], R16 ;  /* 0x0052701001007387 */ /* 0x0001e60000100a00 */
[----:B0-----:R-:W2:Y:S01]  /*7daa0*/  LDL.LU R16, [R1+0x850] ;  /* 0x0008500001107983 */ /* 0x001ea20000300800 */
[----:B------:R-:W2:Y:S02]  /*7dab0*/  LDL.LU R17, [R1+0x854] ;  /* 0x0008540001117983 */ /* 0x000ea40000300800 */
[----:B------:R-:W2:Y:S02]  /*7dac0*/  LDL.LU R18, [R1+0x858] ;  /* 0x0008580001127983 */ /* 0x000ea40000300800 */
[----:B------:R-:W2:Y:S10]  /*7dad0*/  LDL.LU R19, [R1+0x85c] ;  /* 0x00085c0001137983 */ /* 0x000eb40000300800 */
        /* <DEDUP_REMOVED lines=13> */
[----:B------:R-:W4:Y:S02]  /*7dbb0*/  LDL.LU.64 R14, [R1+0x5290] ;  /* 0x00529000010e7983 */ /* 0x000f240000300a00 */
[C---:B----4-:R-:W-:Y:S01]  /*7dbc0*/  HMMA.16816.F32 R12, R24.reuse, R14, R8 ;  /* 0x0000000e180c723c */ /* 0x050fe20000001808 */
[----:B------:R-:W2:Y:S11]  /*7dbd0*/  LDL.LU.64 R10, [R1+0x5288] ;  /* 0x00528800010a7983 */ /* 0x000eb60000300a00 */
[----:B------:R-:W-:Y:S11]  /*7dbe0*/  @!UPT UIADD3 URZ, URZ, URZ, URZ ;  /* 0x0000003f3f3ff290 */ /* 0x000ff6000fffe03f */
[----:B------:R-:W-:Y:S01]  /*7dbf0*/  STL.64 [R1+0x19f0], R12 ;  /* 0x0019f00c01007387 */ /* 0x000fe20000100a00 */
[----:B------:R0:W-:Y:S03]  /*7dc00*/  STL.64 [R1+0x19f8], R14 ;  /* 0x0019f80e01007387 */ /* 0x0001e60000100a00 */
[----:B0-----:R-:W4:Y:S02]  /*7dc10*/  LDL.LU.64 R14, [R1+0x5280] ;  /* 0x00528000010e7983 */ /* 0x001f240000300a00 */
[C---:B----4-:R-:W-:Y:S11]  /*7dc20*/  HMMA.16816.F32 R20, R24.reuse, R14, R20 ;  /* 0x0000000e1814723c */ /* 0x050ff60000001814 */
[----:B------:R-:W-:Y:S11]  /*7dc30*/  @!UPT UIADD3 URZ, URZ, URZ, URZ ;  /* 0x0000003f3f3ff290 */ /* 0x000ff6000fffe03f */
[----:B------:R-:W-:Y:S01]  /*7dc40*/  @!UPT UIADD3 URZ, URZ, URZ, URZ ;  /* 0x0000003f3f3ff290 */ /* 0x000fe2000fffe03f */
[----:B------:R0:W-:Y:S01]  /*7dc50*/  STL.64 [R1+0x19e0], R20 ;  /* 0x0019e01401007387 */ /* 0x0001e20000100a00 */
[----:B------:R1:W-:Y:S03]  /*7dc60*/  STL.64 [R1+0x19e8], R22 ;  /* 0x0019e81601007387 */ /* 0x0003e60000100a00 */
[----:B0-----:R-:W4:Y:S01]  /*7dc70*/  LDL.LU R20, [R1+0x840] ;  /* 0x0008400001147983 */ /* 0x001f220000300800 */
[----:B------:R-:W4:Y:S02]  /*7dc80*/  LDL.LU R21, [R1+0x844] ;  /* 0x0008440001157983 */ /* 0x000f240000300800 */
[----:B-1----:R-:W4:Y:S02]  /*7dc90*/  LDL.LU R22, [R1+0x848] ;  /* 0x0008480001167983 */ /* 0x002f240000300800 */
[----:B------:R-:W4:Y:S01]  /*7dca0*/  LDL.LU R23, [R1+0x84c] ;  /* 0x00084c0001177983 */ /* 0x000f220000300800 */
[----:B------:R0:W-:Y:S01]  /*7dcb0*/  STL [R1+0x5190], R14 ;  /* 0x0051900e01007387 */ /* 0x0001e20000100800 */
[----:B------:R1:W-:Y:S02]  /*7dcc0*/  STL [R1+0x518c], R15 ;  /* 0x00518c0f01007387 */ /* 0x0003e40000100800 */
[----:B------:R-:W2:Y:S02]  /*7dcd0*/  LDL.LU R12, [R1+0x900] ;  /* 0x00090000010c7983 */ /* 0x000ea40000300800 */
[----:B------:R-:W2:Y:S01]  /*7dce0*/  LDL.LU R13, [R1+0x904] ;  /* 0x00090400010d7983 */ /* 0x000ea20000300800 */
[----:B0-----:R-:W2:Y:S01]  /*7dcf0*/  LDL.LU R14, [R1+0x908] ;  /* 0x00090800010e7983 */ /* 0x001ea20000300800 */
[----:B-1----:R-:W2:Y:S03]  /*7dd00*/  LDL.LU R15, [R1+0x90c] ;  /* 0x00090c00010f7983 */ /* 0x002ea60000300800 */
[----:B--2---:R0:W-:Y:S01]  /*7dd10*/  STL.64 [R1+0x5248], R14 ;  /* 0x0052480e01007387 */ /* 0x0041e20000100a00 */
[----:B------:R-:W-:Y:S03]  /*7dd20*/  STL.64 [R1+0x5240], R12 ;  /* 0x0052400c01007387 */ /* 0x000fe60000100a00 */
[----:B0-----:R-:W2:Y:S01]  /*7dd30*/  LDL.64 R14, [R1+0x48] ;  /* 0x00004800010e7983 */ /* 0x001ea20000100a00 */
[C---:B------:R-:W-:Y:S03]  /*7dd40*/  HMMA.16816.F32 R16, R24.reuse, R10, R16 ;  /* 0x0000000a1810723c */ /* 0x040fe60000001810 */
[----:B--2---:R0:W-:Y:S04]  /*7dd50*/  STL.64 [R1+0x5250], R14 ;  /* 0x0052500e01007387 */ /* 0x0041e80000100a00 */
[----:B0-----:R-:W2:Y:S04]  /*7dd60*/  LDL.64 R14, [R1+0x58] ;  /* 0x00005800010e7983 */ /* 0x001ea80000100a00 */
[----:B--2---:R0:W-:Y:S04]  /*7dd70*/  STL.64 [R1+0x5258], R14 ;  /* 0x0052580e01007387 */ /* 0x0041e80000100a00 */
[----:B0-----:R-:W4:Y:S08]  /*7dd80*/  LDL.64 R14, [R1+0x68] ;  /* 0x00006800010e7983 */ /* 0x001f300000100a00 */
[----:B------:R-:W-:Y:S02]  /*7dd90*/  STL.64 [R1+0x19d0], R16 ;  /* 0x0019d01001007387 */ /* 0x000fe40000100a00 */
[----:B------:R0:W-:Y:S02]  /*7dda0*/  STL.64 [R1+0x19d8], R18 ;  /* 0x0019d81201007387 */ /* 0x0001e40000100a00 */
[----:B0-----:R-:W3:Y:S01]  /*7ddb0*/  LDL.LU.64 R18, [R1+0x5278] ;  /* 0x0052780001127983 */ /* 0x001ee20000300a00 */
[----:B------:R-:W3:Y:S02]  /*7ddc0*/  LDL.LU.64 R16, [R1+0x5270] ;  /* 0x0052700001107983 */ /* 0x000ee40000300a00 */
[----:B------:R0:W-:Y:S02]  /*7ddd0*/  STL [R1+0x5184], R10 ;  /* 0x0051840a01007387 */ /* 0x0001e40000100800 */
[----:B------:R1:W-:Y:S01]  /*7dde0*/  STL [R1+0x5180], R11 ;  /* 0x0051800b01007387 */ /* 0x0003e20000100800 */
[----:B------:R-:W2:Y:S01]  /*7ddf0*/  LDL.LU R8, [R1+0x8f0] ;  /* 0x0008f00001087983 */ /* 0x000ea20000300800 */
[----:B------:R-:W2:Y:S03]  /*7de00*/  LDL.LU R9, [R1+0x8f4] ;  /* 0x0008f40001097983 */ /* 0x000ea60000300800 */
[----:B0-----:R-:W2:Y:S01]  /*7de10*/  LDL.LU R10, [R1+0x8f8] ;  /* 0x0008f800010a7983 */ /* 0x001ea20000300800 */
[----:B-1----:R-:W2:Y:S01]  /*7de20*/  LDL.LU R11, [R1+0x8fc] ;  /* 0x0008fc00010b7983 */ /* 0x002ea20000300800 */
[----:B---3--:R-:W-:Y:S02]  /*7de30*/  HMMA.16816.F32 R24, R24, R6, R16 ;  /* 0x000000061818723c */ /* 0x008fe40000001810 */
[----:B------:R-:W4:Y:S01]  /*7de40*/  LDL.LU.64 R18, [R1+0x5268] ;  /* 0x0052680001127983 */ /* 0x000f220000300a00 */
[----:B------:R-:W4:Y:S11]  /*7de50*/  LDL.LU.64 R16, [R1+0x5260] ;  /* 0x0052600001107983 */ /* 0x000f360000300a00 */
[----:B------:R-:W-:Y:S09]  /*7de60*/  @!UPT UIADD3 URZ, URZ, URZ, URZ ;  /* 0x0000003f3f3ff290 */ /* 0x000ff2000fffe03f */
[----:B------:R-:W-:Y:S01]  /*7de70*/  STL.64 [R1+0x19c0], R24 ;  /* 0x0019c01801007387 */ /* 0x000fe20000100a00 */
[----:B------:R0:W-:Y:S03]  /*7de80*/  STL.64 [R1+0x19c8], R26 ;  /* 0x0019c81a01007387 */ /* 0x0001e60000100a00 */
[----:B0-----:R-:W3:Y:S04]  /*7de90*/  LDL.64 R26, [R1+0x18] ;  /* 0x00001800011a7983 */ /* 0x001ee80000100a00 */
[----:B---3--:R0:W-:Y:S04]  /*7dea0*/  STL.64 [R1+0x5228], R26 ;  /* 0x0052281a01007387 */ /* 0x0081e80000100a00 */
[----:B0-----:R-:W3:Y:S01]  /*7deb0*/  LDL.64 R26, [R1+0x28] ;  /* 0x00002800011a7983 */ /* 0x001ee20000100a00 */
[----:B----4-:R-:W-:Y:S03]  /*7dec0*/  HMMA.16816.F32 R20, R16, R14, R20 ;  /* 0x0000000e1014723c */ /* 0x010fe60000001814 */
[----:B---3--:R0:W-:Y:S04]  /*7ded0*/  STL.64 [R1+0x5238], R26 ;  /* 0x0052381a01007387 */ /* 0x0081e80000100a00 */
[----:B0-----:R-:W3:Y:S01]  /*7dee0*/  LDL.64 R26, [R1+0x38] ;  /* 0x00003800011a7983 */ /* 0x001ee20000100a00 */
[----:B------:R-:W-:Y:S02]  /*7def0*/  STL.64 [R1+0x5208], R6 ;  /* 0x0052080601007387 */ /* 0x000fe40000100a00 */
[----:B------:R0:W-:Y:S02]  /*7df00*/  STL.64 [R1+0x5230], R4 ;  /* 0x0052300401007387 */ /* 0x0001e40000100a00 */
[----:B0-----:R-:W4:Y:S01]  /*7df10*/  LDL.LU R4, [R1+0x910] ;  /* 0x0009100001047983 */ /* 0x001f220000300800 */
[----:B------:R-:W4:Y:S02]  /*7df20*/  LDL.LU R5, [R1+0x914] ;  /* 0x0009140001057983 */ /* 0x000f240000300800 */
[----:B------:R-:W4:Y:S02]  /*7df30*/  LDL.LU R6, [R1+0x918] ;  /* 0x0009180001067983 */ /* 0x000f240000300800 */
[----:B------:R-:W4:Y:S06]  /*7df40*/  LDL.LU R7, [R1+0x91c] ;  /* 0x00091c0001077983 */ /* 0x000f2c0000300800 */
[----:B------:R0:W-:Y:S01]  /*7df50*/  STL.64 [R1+0x4b0], R20 ;  /* 0x0004b01401007387 */ /* 0x0001e20000100a00 */
[----:B------:R-:W-:Y:S02]  /*7df60*/  STL.64 [R1+0x4b8], R22 ;  /* 0x0004b81601007387 */ /* 0x000fe40000100a00 */
[----:B0-----:R-:W-:-:S02]  /*7df70*/  IMAD.MOV.U32 R20, RZ, RZ, R15 ;  /* 0x000000ffff147224 */ /* 0x001fc400078e000f */
[----:B------:R-:W-:Y:S02]  /*7df80*/  IMAD.MOV.U32 R21, RZ, RZ, R14 ;  /* 0x000000ffff157224 */ /* 0x000fe400078e000e */
[----:B------:R-:W2:Y:S01]  /*7df90*/  LDL.LU.64 R14, [R1+0x5258] ;  /* 0x00525800010e7983 */ /* 0x000ea20000300a00 */
[----:B------:R0:W-:Y:S02]  /*7dfa0*/  STL [R1+0x5194], R20 ;  /* 0x0051941401007387 */ /* 0x0001e40000100800 */
[----:B------:R1:W-:Y:S01]  /*7dfb0*/  STL [R1+0x5188], R21 ;  /* 0x0051881501007387 */ /* 0x0003e20000100800 */
[----:B0-----:R-:W2:Y:S01]  /*7dfc0*/  LDL.LU R20, [R1+0x8e0] ;  /* 0x0008e00001147983 */ /* 0x001ea20000300800 */
[----:B-1----:R-:W2:Y:S02]  /*7dfd0*/  LDL.LU R21, [R1+0x8e4] ;  /* 0x0008e40001157983 */ /* 0x002ea40000300800 */
[----:B------:R-:W2:Y:S02]  /*7dfe0*/  LDL.LU R22, [R1+0x8e8] ;  /* 0x0008e80001167983 */ /* 0x000ea40000300800 */
[----:B------:R-:W2:Y:S02]  /*7dff0*/  LDL.LU R23, [R1+0x8ec] ;  /* 0x0008ec0001177983 */ /* 0x000ea40000300800 */
[C---:B--2---:R-:W-:Y:S11]  /*7e000*/  HMMA.16816.F32 R20, R16.reuse, R14, R20 ;  /* 0x0000000e1014723c */ /* 0x044ff60000001814 */
[----:B------:R-:W-:Y:S11]  /*7e010*/  @!UPT UIADD3 URZ, URZ, URZ, URZ ;  /* 0x0000003f3f3ff290 */ /* 0x000ff6000fffe03f */
[----:B------:R-:W-:Y:S01]  /*7e020*/  @!UPT UIADD3 URZ, URZ, URZ, URZ ;  /* 0x0000003f3f3ff290 */ /* 0x000fe2000fffe03f */
[----:B------:R-:W-:Y:S01]  /*7e030*/  STL.64 [R1+0x4a0], R20 ;  /* 0x0004a01401007387 */ /* 0x000fe20000100a00 */
[----:B------:R0:W-:Y:S02]  /*7e040*/  STL.64 [R1+0x4a8], R22 ;  /* 0x0004a81601007387 */ /* 0x0001e40000100a00 */
[----:B0-----:R-:W-:Y:S02]  /*7e050*/  IMAD.MOV.U32 R23, RZ, RZ, R14 ;  /* 0x000000ffff177224 */ /* 0x001fe400078e000e */
[----:B------:R-:W-:Y:S02]  /*7e060*/  IMAD.MOV.U32 R22, RZ, RZ, R15 ;  /* 0x000000ffff167224 */ /* 0x000fe400078e000f */
[----:B------:R-:W2:Y:S02]  /*7e070*/  LDL.LU.64 R14, [R1+0x5250] ;  /* 0x00525000010e7983 */ /* 0x000ea40000300a00 */
[C---:B--2---:R-:W-:Y:S11]  /*7e080*/  HMMA.16816.F32 R8, R16.reuse, R14, R8 ;  /* 0x0000000e1008723c */ /* 0x044ff60000001808 */
[----:B------:R-:W-:Y:S11]  /*7e090*/  @!UPT UIADD3 URZ, URZ, URZ, URZ ;  /* 0x0000003f3f3ff290 */ /* 0x000ff6000fffe03f */
[----:B------:R-:W-:Y:S01]  /*7e0a0*/  @!UPT UIADD3 URZ, URZ, URZ, URZ ;  /* 0x0000003f3f3ff290 */ /* 0x000fe2000fffe03f */
[----:B------:R-:W-:Y:S01]  /*7e0b0*/  STL.64 [R1+0x490], R8 ;  /* 0x0004900801007387 */ /* 0x000fe20000100a00 */
[----:B------:R0:W-:Y:S02]  /*7e0c0*/  STL.64 [R1+0x498], R10 ;  /* 0x0004980a01007387 */ /* 0x0001e40000100a00 */
[----:B0-----:R-:W-:Y:S02]  /*7e0d0*/  IMAD.MOV.U32 R10, RZ, RZ, R14 ;  /* 0x000000ffff0a7224 */ /* 0x001fe400078e000e */
[----:B------:R-:W-:Y:S02]  /*7e0e0*/  IMAD.MOV.U32 R11, RZ, RZ, R15 ;  /* 0x000000ffff0b7224 */ /* 0x000fe400078e000f */
[----:B------:R-:W2:Y:S01]  /*7e0f0*/  LDL.LU.64 R14, [R1+0x5248] ;  /* 0x00524800010e7983 */ /* 0x000ea20000300a00 */
[----:B------:R-:W2:Y:S02]  /*7e100*/  LDL.LU.64 R12, [R1+0x5240] ;  /* 0x00524000010c7983 */ /* 0x000ea40000300a00 */
[----:B---3--:R-:W-:Y:S01]  /*7e110*/  IMAD.MOV.U32 R21, RZ, RZ, R27 ;  /* 0x000000ffff157224 */ /* 0x008fe200078e001b */
[C---:B--2---:R-:W-:Y:S11]  /*7e120*/  HMMA.16816.F32 R12, R16.reuse, R26, R12 ;  /* 0x0000001a100c723c */ /* 0x044ff6000000180c */
[----:B------:R-:W-:Y:S11]  /*7e130*/  @!UPT UIADD3 URZ, URZ, URZ, URZ ;  /* 0x0000003f3f3ff290 */ /* 0x000ff6000fffe03f */
[----:B------:R-:W-:Y:S01]  /*7e140*/  @!UPT UIADD3 URZ, URZ, URZ, URZ ;  /* 0x0000003f3f3ff290 */ /* 0x000fe2000fffe03f */
[----:B------:R-:W-:Y:S01]  /*7e150*/  STL.64 [R1+0x480], R12 ;  /* 0x0004800c01007387 */ /* 0x000fe20000100a00 */
[----:B------:R0:W-:Y:S02]  /*7e160*/  STL.64 [R1+0x488], R14 ;  /* 0x0004880e01007387 */ /* 0x0001e40000100a00 */
[----:B0-----:R-:W-:Y:S02]  /*7e170*/  IMAD.MOV.U32 R15, RZ, RZ, R26 ;  /* 0x000000ffff0f7224 */ /* 0x001fe400078e001a */
[----:B------:R-:W4:Y:S02]  /*7e180*/  LDL.LU.64 R26, [R1+0x5238] ;  /* 0x00523800011a7983 */ /* 0x000f240000300a00 */
[C---:B----4-:R-:W-:Y:S01]  /*7e190*/  HMMA.16816.F32 R4, R16.reuse, R26, R4 ;  /* 0x0000001a1004723c */ /* 0x050fe20000001804 */
[----:B------:R-:W-:Y:S02]  /*7e1a0*/  IMAD.MOV.U32 R14, RZ, RZ, R27 ;  /* 0x000000ffff0e7224 */ /* 0x000fe400078e001b */
[----:B------:R-:W-:Y:S11]  /*7e1b0*/  IMAD.MOV.U32 R20, RZ, RZ, R26 ;  /* 0x000000ffff147224 */ /* 0x000ff600078e001a */
[----:B------:R-:W-:Y:S09]  /*7e1c0*/  @!UPT UIADD3 URZ, URZ, URZ, URZ ;  /* 0x0000003f3f3ff290 */ /* 0x000ff2000fffe03f */
[----:B------:R0:W-:Y:S01]  /*7e1d0*/  STL.64 [R1+0x470], R4 ;  /* 0x0004700401007387 */ /* 0x0001e20000100a00 */
[----:B------:R-:W-:Y:S03]  /*7e1e0*/  STL.64 [R1+0x478], R6 ;  /* 0x0004780601007387 */ /* 0x000fe60000100a00 */
[----:B0-----:R-:W2:Y:S01]  /*7e1f0*/  LDL.LU.64 R4, [R1+0x5230] ;  /* 0x0052300001047983 */ /* 0x001ea20000300a00 */
[----:B------:R-:W3:Y:S02]  /*7e200*/  LDL.LU.64 R26, [R1+0x5228] ;  /* 0x00522800011a7983 */ /* 0x000ee40000300a00 */
[----:B------:R0:W-:Y:S02]  /*7e210*/  STL.64 [R1+0x51f0], R14 ;  /* 0x0051f00e01007387 */ /* 0x0001e40000100a00 */
[----:B------:R-:W3:Y:S01]  /*7e220*/  LDL.LU R12, [R1+0x920] ;  /* 0x00092000010c7983 */ /* 0x000ee20000300800 */
[----:B------:R-:W3:Y:S04]  /*7e230*/  LDL.LU R13, [R1+0x924] ;  /* 0x00092400010d7983 */ /* 0x000ee80000300800 */
[----:B0-----:R-:W3:Y:S01]  /*7e240*/  LDL.LU R14, [R1+0x928] ;  /* 0x00092800010e7983 */ /* 0x001ee20000300800 */
[----:B------:R-:W3:Y:S02]  /*7e250*/  LDL.LU R15, [R1+0x92c] ;  /* 0x00092c00010f7983 */ /* 0x000ee40000300800 */
[----:B------:R0:W-:Y:S02]  /*7e260*/  STL.64 [R1+0x51a0], R22 ;  /* 0x0051a01601007387 */ /* 0x0001e40000100a00 */
[----:B------:R-:W-:Y:S01]  /*7e270*/  STL.64 [R1+0x5198], R20 ;  /* 0x0051981401007387 */ /* 0x000fe20000100a00 */
[----:B0-----:R-:W4:Y:S01]  /*7e280*/  LDL.64 R22, [R1+0x78] ;  /* 0x0000780001167983 */ /* 0x001f220000100a00 */
[----:B---3--:R-:W-:Y:S01]  /*7e290*/  HMMA.16816.F32 R12, R16, R26, R12 ;  /* 0x0000001a100c723c */ /* 0x008fe2000000180c */
[----:B------:R-:W-:-:S02]  /*7e2a0*/  IMAD.MOV.U32 R9, RZ, RZ, R26 ;  /* 0x000000ffff097224 */ /* 0x000fc400078e001a */
[----:B------:R-:W-:Y:S02]  /*7e2b0*/  IMAD.MOV.U32 R8, RZ, RZ, R27 ;  /* 0x000000ffff087224 */ /* 0x000fe400078e001b */
[----:B------:R-:W0:Y:S04]  /*7e2c0*/  LDSM.16.MT88.4 R24, [R0+0x22100] ;  /* 0x022100000018783b */ /* 0x000e280000004200 */
[----:B----4-:R2:W-:Y:S11]  /*7e2d0*/  STL.64 [R1+0x51a8], R22 ;  /* 0x0051a81601007387 */ /* 0x0105f60000100a00 */
[----:B------:R-:W-:Y:S03]  /*7e2e0*/  @!UPT UIADD3 URZ, URZ, URZ, URZ ;  /* 0x0000003f3f3ff290 */ /* 0x000fe6000fffe03f */
[----:B------:R-:W-:Y:S01]  /*7e2f0*/  STL.64 [R1+0x460], R12 ;  /* 0x0004600c01007387 */ /* 0x000fe20000100a00 */
[----:B--2---:R-:W-:Y:S02]  /*7e300*/  IMAD.MOV.U32 R22, RZ, RZ, R5 ;  /* 0x000000ffff167224 */ /* 0x004fe400078e0005 */
[----:B------:R-:W-:Y:S01]  /*7e310*/  IMAD.MOV.U32 R23, RZ, RZ, R4 ;  /* 0x000000ffff177224 */ /* 0x000fe200078e0004 */
[----:B------:R-:W-:Y:S01]  /*7e320*/  STL.64 [R1+0x468], R14 ;  /* 0x0004680e01007387 */ /* 0x000fe20000100a00 */
[----:B------:R-:W-:Y:S02]  /*7e330*/  STL.64 [R1+0x51b8], R10 ;  /* 0x0051b80a01007387 */ /* 0x000fe40000100a00 */
[----:B------:R-:W-:Y:S01]  /*7e340*/  STL.64 [R1+0x51b0], R8 ;  /* 0x0051b00801007387 */ /* 0x000fe20000100a00 */
[----:B------:R1:W-:Y:S01]  /*7e350*/  STL.64 [R1+0x51c0], R22 ;  /* 0x0051c01601007387 */ /* 0x0003e20000100a00 */
[----:B------:R-:W2:Y:S02]  /*7e360*/  LDL.LU R20, [R1+0x9b0] ;  /* 0x0009b00001147983 */ /* 0x000ea40000300800 */
[----:B------:R-:W2:Y:S01]  /*7e370*/  LDL.LU R21, [R1+0x9b4] ;  /* 0x0009b40001157983 */ /* 0x000ea20000300800 */
[----:B-1----:R-:W3:Y:S01]  /*7e380*/  LDL.LU R22, [R1+0x9b8] ;  /* 0x0009b80001167983 */ /* 0x002ee20000300800 */
[----:B------:R-:W3:Y:S02]  /*7e390*/  LDL.LU R23, [R1+0x9bc] ;  /* 0x0009bc0001177983 */ /* 0x000ee40000300800 */
[----:B------:R-:W4:Y:S02]  /*7e3a0*/  LDL.LU R4, [R1+0x960] ;  /* 0x0009600001047983 */ /* 0x000f240000300800 */
[----:B------:R-:W4:Y:S01]  /*7e3b0*/  LDL.LU R5, [R1+0x964] ;  /* 0x0009640001057983 */ /* 0x000f220000300800 */
[----:B------:R-:W2:Y:S01]  /*7e3c0*/  LDL.LU R6, [R1+0x968] ;  /* 0x0009680001067983 */ /* 0x000ea20000300800 */
[----:B------:R-:W2:Y:S03]  /*7e3d0*/  LDL.LU R7, [R1+0x96c] ;  /* 0x00096c0001077983 */ /* 0x000ea60000300800 */
[----:B--2---:R1:W-:Y:S01]  /*7e3e0*/  STL.64 [R1+0x5218], R6 ;  /* 0x0052180601007387 */ /* 0x0043e20000100a00 */
[----:B----4-:R-:W-:Y:S03]  /*7e3f0*/  STL.64 [R1+0x5210], R4 ;  /* 0x0052100401007387 */ /* 0x010fe60000100a00 */
[----:B-1----:R-:W2:Y:S01]  /*7e400*/  LDL.64 R6, [R1+0x8] ;  /* 0x0000080001067983 */ /* 0x002ea20000100a00 */
[----:B------:R-:W4:Y:S02]  /*7e410*/  LDL.LU R12, [R1+0x970] ;  /* 0x00097000010c7983 */ /* 0x000f240000300800 */
[----:B------:R-:W4:Y:S02]  /*7e420*/  LDL.LU R13, [R1+0x974] ;  /* 0x00097400010d7983 */ /* 0x000f240000300800 */
[----:B------:R-:W2:Y:S01]  /*7e430*/  LDL.LU R14, [R1+0x978] ;  /* 0x00097800010e7983 */ /* 0x000ea20000300800 */
[----:B------:R-:W2:Y:S04]  /*7e440*/  LDL.LU R15, [R1+0x97c] ;  /* 0x00097c00010f7983 */ /* 0x000ea80000300800 */
[----:B--2---:R1:W-:Y:S01]  /*7e450*/  STL.64 [R1+0x5200], R14 ;  /* 0x0052000e01007387 */ /* 0x0043e20000100a00 */
[----:B----4-:R2:W-:Y:S03]  /*7e460*/  STL.64 [R1+0x51f8], R12 ;  /* 0x0051f80c01007387 */ /* 0x0105e60000100a00 */
[----:B-1----:R-:W4:Y:S04]  /*7e470*/  LDL.64 R14, [R1+0xc8] ;  /* 0x0000c800010e7983 */ /* 0x002f280000100a00 */
[----:B----4-:R1:W-:Y:S01]  /*7e480*/  STL.64 [R1+0x5220], R14 ;  /* 0x0052200e01007387 */ /* 0x0103e20000100a00 */
[----:B--2---:R-:W2:Y:S02]  /*7e490*/  LDL.LU R12, [R1+0x940] ;  /* 0x00094000010c7983 */ /* 0x004ea40000300800 */
[----:B------:R-:W2:Y:S01]  /*7e4a0*/  LDL.LU R13, [R1+0x944] ;  /* 0x00094400010d7983 */ /* 0x000ea20000300800 */
[----:B-1----:R-:W2:Y:S01]  /*7e4b0*/  LDL.LU R14, [R1+0x948] ;  /* 0x00094800010e7983 */ /* 0x002ea20000300800 */
[----:B------:R-:W2:Y:S02]  /*7e4c0*/  LDL.LU R15, [R1+0x94c] ;  /* 0x00094c00010f7983 */ /* 0x000ea40000300800 */
[----:B---3--:R1:W-:Y:S02]  /*7e4d0*/  STL.64 [R1+0x51d0], R22 ;  /* 0x0051d01601007387 */ /* 0x0083e40000100a00 */
[----:B------:R-:W-:Y:S01]  /*7e4e0*/  STL.64 [R1+0x51c8], R20 ;  /* 0x0051c81401007387 */ /* 0x000fe20000100a00 */
[----:B-1----:R-:W3:Y:S04]  /*7e4f0*/  LDL.64 R22, [R1+0xa8] ;  /* 0x0000a80001167983 */ /* 0x002ee80000100a00 */
[----:B---3--:R1:W-:Y:S04]  /*7e500*/  STL.64 [R1+0x51e8], R22 ;  /* 0x0051e81601007387 */ /* 0x0083e80000100a00 */
[----:B-1----:R-:W3:Y:S01]  /*7e510*/  LDL.64 R22, [R1+0xb8] ;  /* 0x0000b80001167983 */ /* 0x002ee20000100a00 */
[----:B------:R-:W4:Y:S02]  /*7e520*/  LDL.LU R8, [R1+0x9d0] ;  /* 0x0009d00001087983 */ /* 0x000f240000300800 */
[----:B------:R-:W4:Y:S02]  /*7e530*/  LDL.LU R9, [R1+0x9d4] ;  /* 0x0009d40001097983 */ /* 0x000f240000300800 */
[----:B------:R-:W3:Y:S01]  /*7e540*/  LDL.LU R10, [R1+0x9d8] ;  /* 0x0009d800010a7983 */ /* 0x000ee20000300800 */
[----:B------:R-:W3:Y:S01]  /*7e550*/  LDL.LU R11, [R1+0x9dc] ;  /* 0x0009dc00010b7983 */ /* 0x000ee20000300800 */
[----:B--2---:R-:W-:Y:S03]  /*7e560*/  HMMA.16816.F32 R12, R16, R6, R12 ;  /* 0x00000006100c723c */ /* 0x004fe6000000180c */
[----:B---3--:R-:W-:Y:S01]  /*7e570*/  STL.64 [R1+0x51e0], R10 ;  /* 0x0051e00a01007387 */ /* 0x008fe20000100a00 */
[----:B----4-:R1:W-:Y:S03]  /*7e580*/  STL.64 [R1+0x51d8], R8 ;  /* 0x0051d80801007387 */ /* 0x0103e60000100a00 */
[----:B-1----:R-:W2:Y:S01]  /*7e590*/  LDL.LU R8, [R1+0x990] ;  /* 0x0009900001087983 */ /* 0x002ea20000300800 */
[----:B------:R-:W2:Y:S02]  /*7e5a0*/  LDL.LU R9, [R1+0x994] ;  /* 0x0009940001097983 */ /* 0x000ea40000300800 */
[----:B------:R-:W2:Y:S02]  /*7e5b0*/  LDL.LU R10, [R1+0x998] ;  /* 0x00099800010a7983 */ /* 0x000ea40000300800 */
[----:B------:R-:W2:Y:S01]  /*7e5c0*/  LDL.LU R11, [R1+0x99c] ;  /* 0x00099c00010b7983 */ /* 0x000ea20000300800 */
[----:B------:R-:W-:Y:S01]  /*7e5d0*/  STL [R1+0x50e8], R0 ;  /* 0x0050e80001007387 */ /* 0x000fe20000100800 */
[----:B0-----:R0:W-:Y:S02]  /*7e5e0*/  STL.64 [R1+0x5058], R26 ;  /* 0x0050581a01007387 */ /* 0x0011e40000100a00 */
[----:B------:R-:W-:Y:S07]  /*7e5f0*/  STL.64 [R1+0x5050], R24 ;  /* 0x0050501801007387 */ /* 0x000fee0000100a00 */
[----:B------:R-:W-:Y:S01]  /*7e600*/  STL.64 [R1+0x5e0], R12 ;  /* 0x0005e00c01007387 */ /* 0x000fe20000100a00 */
[----:B------:R1:W-:Y:S01]  /*7e610*/  STL.64 [R1+0x5e8], R14 ;  /* 0x0005e80e01007387 */ /* 0x0003e20000100a00 */
[----:B0-----:R-:W-:-:S02]  /*7e620*/  IMAD.MOV.U32 R26, RZ, RZ, R3 ;  /* 0x000000ffff1a7224 */ /* 0x001fc400078e0003 */
[----:B------:R-:W-:Y:S02]  /*7e630*/  IMAD.MOV.U32 R27, RZ, RZ, R2 ;  /* 0x000000ffff1b7224 */ /* 0x000fe400078e0002 */
[----:B------:R-:W-:Y:S01]  /*7e640*/  IMAD.MOV.U32 R3, RZ, RZ, R6 ;  /* 0x000000ffff037224 */ /* 0x000fe200078e0006 */
[----:B-1----:R-:W3:Y:S01]  /*7e650*/  LDL.LU.64 R14, [R1+0x5220] ;  /* 0x00522000010e7983 */ /* 0x002ee20000300a00 */
[----:B------:R-:W-:Y:S02]  /*7e660*/  IMAD.MOV.U32 R2, RZ, RZ, R7 ;  /* 0x000000ffff027224 */ /* 0x000fe400078e0007 */
        /* <DEDUP_REMOVED lines=11> */
[----:B------:R-:W4:Y:S02]  /*7e720*/  LDL.LU.64 R12, [R1+0x51f8] ;  /* 0x0051f800010c7983 */ /* 0x000f240000300a00 */
[C---:B----4-:R-:W-:Y:S01]  /*7e730*/  HMMA.16816.F32 R12, R16.reuse, R22, R12 ;  /* 0x00000016100c723c */ /* 0x050fe2000000180c */
[----:B---3--:R-:W-:Y:S01]  /*7e740*/  STL.64 [R1+0x5178], R6 ;  /* 0x0051780601007387 */ /* 0x008fe20000100a00 */
[----:B------:R0:W-:Y:S03]  /*7e750*/  STL.64 [R1+0x5170], R4 ;  /* 0x0051700401007387 */ /* 0x0001e60000100a00 */
[----:B0-----:R-:W3:Y:S01]  /*7e760*/  LDL.LU R4, [R1+0xa10] ;  /* 0x000a100001047983 */ /* 0x001ee20000300800 */
[----:B------:R-:W3:Y:S02]  /*7e770*/  LDL.LU R5, [R1+0xa14] ;  /* 0x000a140001057983 */ /* 0x000ee40000300800 */
[----:B------:R-:W3:Y:S02]  /*7e780*/  LDL.LU R6, [R1+0xa18] ;  /* 0x000a180001067983 */ /* 0x000ee40000300800 */
[----:B------:R-:W3:Y:S11]  /*7e790*/  LDL.LU R7, [R1+0xa1c] ;  /* 0x000a1c0001077983 */ /* 0x000ef60000300800 */
[----:B------:R-:W-:Y:S02]  /*7e7a0*/  @!UPT UIADD3 URZ, URZ, URZ, URZ ;  /* 0x0000003f3f3ff290 */ /* 0x000fe4000fffe03f */
[----:B------:R0:W-:Y:S01]  /*7e7b0*/  STL.64 [R1+0x5c0], R12 ;  /* 0x0005c00c01007387 */ /* 0x0001e20000100a00 */
[----:B------:R1:W-:Y:S02]  /*7e7c0*/  STL.64 [R1+0x5c8], R14 ;  /* 0x0005c80e01007387 */ /* 0x0003e40000100a00 */
[----:B0-----:R-:W-:Y:S01]  /*7e7d0*/  IMAD.MOV.U32 R13, RZ, RZ, R22 ;  /* 0x000000ffff0d7224 */ /* 0x001fe200078e0016 */
[----:B-1----:R-:W4:Y:S01]  /*7e7e0*/  LDL.LU.64 R14, [R1+0x51f0] ;  /* 0x0051f000010e7983 */ /* 0x002f220000300a00 */
        /* <DEDUP_REMOVED lines=11> */
[----:B------:R-:W2:Y:S01]  /*7e8a0*/  LDL.LU.64 R20, [R1+0x51c8] ;  /* 0x0051c80001147983 */ /* 0x000ea20000300a00 */
[----:B------:R-:W3:Y:S01]  /*7e8b0*/  LDL R29, [R1+0x33ec] ;  /* 0x0033ec00011d7983 */ /* 0x000ee20000100800 */
[C---:B--2---:R-:W-:Y:S11]  /*7e8c0*/  HMMA.16816.F32 R20, R16.reuse, R26, R20 ;  /* 0x0000001a1014723c */ /* 0x044ff60000001814 */
        /* <DEDUP_REMOVED lines=16> */
[----:B0-----:R-:W3:Y:S02]  /*7e9d0*/  LDL.LU.64 R22, [R1+0x51a8] ;  /* 0x0051a80001167983 */ /* 0x001ee40000300a00 */
[----:B---3--:R-:W-:Y:S11]  /*7e9e0*/  HMMA.16816.F32 R24, R16, R22, R24 ;  /* 0x000000161018723c */ /* 0x008ff60000001818 */
[----:B------:R-:W-:Y:S11]  /*7e9f0*/  @!UPT UIADD3 URZ, URZ, URZ, URZ ;  /* 0x0000003f3f3ff290 */ /* 0x000ff6000fffe03f */
[----:B------:R-:W-:Y:S01]  /*7ea00*/  @!UPT UIADD3 URZ, URZ, URZ, URZ ;  /* 0x0000003f3f3ff290 */ /* 0x000fe2000fffe03f */
[----:B------:R0:W-:Y:S01]  /*7ea10*/  STL.64 [R1+0x580], R24 ;  /* 0x0005801801007387 */ /* 0x0001e20000100a00 */
[----:B------:R4:W-:Y:S02]  /*7ea20*/  STL.64 [R1+0x588], R26 ;  /* 0x0005881a01007387 */ /* 0x0009e40000100a00 */
[----:B0-----:R-:W-:Y:S02]  /*7ea30*/  IMAD.MOV.U32 R25, RZ, RZ, R22 ;  /* 0x000000ffff197224 */ /* 0x001fe400078e0016 */
[----:B------:R-:W-:Y:S02]  /*7ea40*/  IMAD.MOV.U32 R24, RZ, RZ, R23 ;  /* 0x000000ffff187224 */ /* 0x000fe400078e0017 */
[----:B------:R-:W3:Y:S01]  /*7ea50*/  LDL.LU.64 R22, [R1+0x51a0] ;  /* 0x0051a00001167983 */ /* 0x000ee20000300a00 */
[----:B------:R-:W2:Y:S02]  /*7ea60*/  LDL.LU.64 R20, [R1+0x5198] ;  /* 0x0051980001147983 */ /* 0x000ea40000300a00 */
[----:B----4-:R-:W-:-:S02]  /*7ea70*/  IMAD.MOV.U32 R27, RZ, RZ, R14 ;  /* 0x000000ffff1b7224 */ /* 0x010fc400078e000e */
[----:B------:R-:W-:Y:S02]  /*7ea80*/  STL.64 [R1+0x50f0], R24 ;  /* 0x0050f01801007387 */ /* 0x000fe40000100a00 */
[----:B--2---:R-:W-:Y:S02]  /*7ea90*/  IMAD.MOV.U32 R26, RZ, RZ, R20 ;  /* 0x000000ffff1a7224 */ /* 0x004fe400078e0014 */
[----:B------:R-:W2:Y:S01]  /*7eaa0*/  LDL.LU R20, [R1+0x5194] ;  /* 0x0051940001147983 */ /* 0x000ea20000300800 */
[----:B------:R-:W4:Y:S02]  /*7eab0*/  LDL.LU R14, [R1+0x5190] ;  /* 0x00519000010e7983 */ /* 0x000f240000300800 */
[----:B------:R0:W-:Y:S02]  /*7eac0*/  STL.64 [R1+0x5100], R26 ;  /* 0x0051001a01007387 */ /* 0x0001e40000100a00 */
[----:B0-----:R-:W-:Y:S02]  /*7ead0*/  IMAD.MOV.U32 R26, RZ, RZ, R15 ;  /* 0x000000ffff1a7224 */ /* 0x001fe400078e000f */
[----:B------:R-:W4:Y:S01]  /*7eae0*/  LDL.LU R15, [R1+0x518c] ;  /* 0x00518c00010f7983 */ /* 0x000f220000300800 */
[----:B------:R-:W-:-:S02]  /*7eaf0*/  IMAD.MOV.U32 R27, RZ, RZ, R21 ;  /* 0x000000ffff1b7224 */ /* 0x000fc400078e0015 */
[----:B------:R-:W2:Y:S03]  /*7eb00*/  LDL.LU R21, [R1+0x5188] ;  /* 0x0051880001157983 */ /* 0x000ea60000300800 */
[----:B------:R0:W-:Y:S02]  /*7eb10*/  STL.64 [R1+0x5118], R26 ;  /* 0x0051181a01007387 */ /* 0x0001e40000100a00 */
[----:B0-----:R-:W-:Y:S02]  /*7eb20*/  IMAD.MOV.U32 R26, RZ, RZ, R10 ;  /* 0x000000ffff1a7224 */ /* 0x001fe400078e000a */
[----:B------:R-:W-:Y:S01]  /*7eb30*/  IMAD.MOV.U32 R27, RZ, RZ, R11 ;  /* 0x000000ffff1b7224 */ /* 0x000fe200078e000b */
[----:B------:R-:W2:Y:S01]  /*7eb40*/  LDL.LU R10, [R1+0x5184] ;  /* 0x00518400010a7983 */ /* 0x000ea20000300800 */
[----:B------:R-:W2:Y:S03]  /*7eb50*/  LDL.LU R11, [R1+0x5180] ;  /* 0x00518000010b7983 */ /* 0x000ea60000300800 */
[----:B------:R3:W-:Y:S02]  /*7eb60*/  STL.64 [R1+0x5130], R26 ;  /* 0x0051301a01007387 */ /* 0x0007e40000100a00 */
[----:B---3--:R-:W-:-:S02]  /*7eb70*/  IMAD.MOV.U32 R26, RZ, RZ, R23 ;  /* 0x000000ffff1a7224 */ /* 0x008fc400078e0017 */
[----:B------:R-:W-:-:S05]  /*7eb80*/  IMAD.MOV.U32 R27, RZ, RZ, R22 ;  /* 0x000000ffff1b7224 */ /* 0x000fca00078e0016 */
[----:B------:R2:W-:Y:S01]  /*7eb90*/  STL.64 [R1+0x5148], R26 ;  /* 0x0051481a01007387 */ /* 0x0005e20000100a00 */
[C---:B----4-:R-:W-:Y:S01]  /*7eba0*/  HMMA.16816.F32 R4, R16.reuse, R14, R4 ;  /* 0x0000000e1004723c */ /* 0x050fe20000001804 */
[----:B--2---:R-:W-:Y:S02]  /*7ebb0*/  IMAD.MOV.U32 R27, RZ, RZ, R20 ;  /* 0x000000ffff1b7224 */ /* 0x004fe400078e0014 */
        /* <DEDUP_REMOVED lines=8> */
[----:B0-----:R-:W3:Y:S01]  /*7ec40*/  LDL.LU R4, [R1+0xa40] ;  /* 0x000a400001047983 */ /* 0x001ee20000300800 */
[----:B------:R-:W3:Y:S02]  /*7ec50*/  LDL.LU R5, [R1+0xa44] ;  /* 0x000a440001057983 */ /* 0x000ee40000300800 */
[----:B-1----:R-:W3:Y:S02]  /*7ec60*/  LDL.LU R6, [R1+0xa48] ;  /* 0x000a480001067983 */ /* 0x002ee40000300800 */
[----:B------:R-:W3:Y:S01]  /*7ec70*/  LDL.LU R7, [R1+0xa4c] ;  /* 0x000a4c0001077983 */ /* 0x000ee20000300800 */
[----:B------:R-:W-:Y:S01]  /*7ec80*/  STL.64 [R1+0x5070], R14 ;  /* 0x0050700e01007387 */ /* 0x000fe20000100a00 */
[----:B------:R0:W-:Y:S03]  /*7ec90*/  STL.64 [R1+0x50f8], R12 ;  /* 0x0050f80c01007387 */ /* 0x0001e60000100a00 */
        /* <DEDUP_REMOVED lines=14> */
[----:B------:R-:W4:Y:S02]  /*7ed80*/  LDL.LU R14, [R1+0xaa8] ;  /* 0x000aa800010e7983 */ /* 0x000f240000300800 */
[----:B------:R-:W4:Y:S01]  /*7ed90*/  LDL.LU R15, [R1+0xaac] ;  /* 0x000aac00010f7983 */ /* 0x000f220000300800 */
[C---:B---3--:R-:W-:Y:S01]  /*7eda0*/  HMMA.16816.F32 R4, R16.reuse, R10, R4 ;  /* 0x0000000a1004723c */ /* 0x048fe20000001804 */
[----:B----4-:R-:W-:Y:S01]  /*7edb0*/  STL.64 [R1+0x5140], R14 ;  /* 0x0051400e01007387 */ /* 0x010fe20000100a00 */
        /* <DEDUP_REMOVED lines=14> */
[----:B------:R-:W4:Y:S02]  /*7eea0*/  LDL.LU.64 R4, [R1+0x5170] ;  /* 0x0051700001047983 */ /* 0x000f240000300a00 */
[----:B------:R-:W-:Y:S01]  /*7eeb0*/  STL.64 [R1+0x5068], R10 ;  /* 0x0050680a01007387 */ /* 0x000fe20000100a00 */
[----:B---3--:R-:W-:Y:S01]  /*7eec0*/  HMMA.16816.F32 R16, R16, R6, R20 ;  /* 0x000000061010723c */ /* 0x008fe20000001814 */
[----:B------:R-:W2:Y:S01]  /*7eed0*/  LDL.LU.64 R22, [R1+0x5168] ;  /* 0x0051680001167983 */ /* 0x000ea20000300a00 */
[----:B------:R-:W2:Y:S11]  /*7eee0*/  LDL.LU.64 R20, [R1+0x5160] ;  /* 0x0051600001147983 */ /* 0x000eb60000300a00 */
[----:B------:R-:W-:Y:S10]  /*7eef0*/  @!UPT UIADD3 URZ, URZ, URZ, URZ ;  /* 0x0000003f3f3ff290 */ /* 0x000ff4000fffe03f */
[----:B------:R0:W-:Y:S01]  /*7ef00*/  STL.64 [R1+0x450], R16 ;  /* 0x0004501001007387 */ /* 0x0001e20000100a00 */
[----:B------:R1:W-:Y:S03]  /*7ef10*/  STL.64 [R1+0x458], R18 ;  /* 0x0004581201007387 */ /* 0x0003e60000100a00 */
[----:B0-----:R-:W3:Y:S01]  /*7ef20*/  LDL.LU R16, [R1+0xb00] ;  /* 0x000b000001107983 */ /* 0x001ee20000300800 */
[----:B------:R-:W3:Y:S02]  /*7ef30*/  LDL.LU R17, [R1+0xb04] ;  /* 0x000b040001117983 */ /* 0x000ee40000300800 */
[----:B-1----:R-:W3:Y:S02]  /*7ef40*/  LDL.LU R18, [R1+0xb08] ;  /* 0x000b080001127983 */ /* 0x002ee40000300800 */
[----:B------:R-:W3:Y:S01]  /*7ef50*/  LDL.LU R19, [R1+0xb0c] ;  /* 0x000b0c0001137983 */ /* 0x000ee20000300800 */
[----:B------:R-:W-:Y:S01]  /*7ef60*/  STL.64 [R1+0x5060], R6 ;  /* 0x0050600601007387 */ /* 0x000fe20000100a00 */
[C---:B--2---:R-:W-:Y:S03]  /*7ef70*/  HMMA.16816.F32 R24, R20.reuse, R26, R12 ;  /* 0x0000001a1418723c */ /* 0x044fe6000000180c */
[----:B------:R-:W2:Y:S01]  /*7ef80*/  LDL.LU.64 R14, [R1+0x5158] ;  /* 0x00515800010e7983 */ /* 0x000ea20000300a00 */
[----:B------:R-:W2:Y:S11]  /*7ef90*/  LDL.LU.64 R12, [R1+0x5150] ;  /* 0x00515000010c7983 */ /* 0x000eb60000300a00 */
[----:B------:R-:W-:Y:S08]  /*7efa0*/  @!UPT UIADD3 URZ, URZ, URZ, URZ ;  /* 0x0000003f3f3ff290 */ /* 0x000ff0000fffe03f */
        /* <DEDUP_REMOVED lines=17> */
[----:B--2---:R-:W-:Y:S02]  /*7f0c0*/  HMMA.16816.F32 R24, R20, R26, R12 ;  /* 0x0000001a1418723c */ /* 0x004fe4000000180c */
[----:B------:R-:W2:Y:S01]  /*7f0d0*/  LDL.LU.64 R14, [R1+0x5110] ;  /* 0x00511000010e7983 */ /* 0x000ea20000300a00 */
[----:B------:R-:W2:Y:S11]  /*7f0e0*/  LDL.LU.64 R12, [R1+0x5108] ;  /* 0x00510800010c7983 */ /* 0x000eb60000300a00 */
[----:B------:R-:W-:Y:S09]  /*7f0f0*/  @!UPT UIADD3 URZ, URZ, URZ, URZ ;  /* 0x0000003f3f3ff290 */ /* 0x000ff2000fffe03f */
[----:B------:R-:W-:Y:S01]  /*7f100*/  STL.64 [R1+0x320], R24 ;  /* 0x0003201801007387 */ /* 0x000fe20000100a00 */
[----:B------:R0:W-:Y:S03]  /*7f110*/  STL.64 [R1+0x328], R26 ;  /* 0x0003281a01007387 */ /* 0x0001e60000100a00 */
[----:B0-----:R-:W2:Y:S01]  /*7f120*/  LDL.LU.64 R26, [R1+0x5100] ;  /* 0x00510000011a7983 */ /* 0x001ea20000300a00 */
[----:B------:R-:W-:Y:S02]  /*7f130*/  IMAD.MOV.U32 R10, RZ, RZ, R9 ;  /* 0x000000ffff0a7224 */ /* 0x000fe400078e0009 */
[----:B------:R-:W-:-:S07]  /*7f140*/  IMAD.MOV.U32 R11, RZ, RZ, R8 ;  /* 0x000000ffff0b7224 */ /* 0x000fce00078e0008 */
[C---:B---3--:R-:W-:Y:S08]  /*7f150*/  HMMA.16816.F32 R16, R20.reuse, R10, R16 ;  /* 0x0000000a1410723c */ /* 0x048ff00000001810 */
[----:B--2---:R-:W-:Y:S01]  /*7f160*/  HMMA.16816.F32 R24, R20, R26, R12 ;  /* 0x0000001a1418723c */ /* 0x004fe2000000180c */
[----:B------:R-:W2:Y:S11]  /*7f170*/  LDL.LU.64 R12, [R1+0x50f8] ;  /* 0x0050f800010c7983 */ /* 0x000eb60000300a00 */
[----:B------:R-:W-:Y:S11]  /*7f180*/  @!UPT UIADD3 URZ, URZ, URZ, URZ ;  /* 0x0000003f3f3ff290 */ /* 0x000ff6000fffe03f */
[----:B------:R0:W-:Y:S01]  /*7f190*/  STL.64 [R1+0x310], R24 ;  /* 0x0003101801007387 */ /* 0x0001e20000100a00 */
[----:B------:R1:W-:Y:S03]  /*7f1a0*/  STL.64 [R1+0x318], R26 ;  /* 0x0003181a01007387 */ /* 0x0003e60000100a00 */
[----:B0-----:R-:W3:Y:S01]  /*7f1b0*/  LDL.LU.64 R24, [R1+0x50f0] ;  /* 0x0050f00001187983 */ /* 0x001ee20000300a00 */
[----:B------:R-:W3:Y:S02]  /*7f1c0*/  LDL.LU R8, [R1+0xbf0] ;  /* 0x000bf00001087983 */ /* 0x000ee40000300800 */
[----:B------:R-:W-:Y:S02]  /*7f1d0*/  STL.64 [R1+0x300], R16 ;  /* 0x0003001001007387 */ /* 0x000fe40000100a00 */
[----:B------:R-:W-:Y:S01]  /*7f1e0*/  STL.64 [R1+0x308], R18 ;  /* 0x0003081201007387 */ /* 0x000fe20000100a00 */
[----:B------:R-:W3:Y:S01]  /*7f1f0*/  LDL.LU R9, [R1+0xbf4] ;  /* 0x000bf40001097983 */ /* 0x000ee20000300800 */
[----:B------:R-:W3:Y:S02]  /*7f200*/  LDL.LU R10, [R1+0xbf8] ;  /* 0x000bf800010a7983 */ /* 0x000ee40000300800 */
[----:B------:R-:W3:Y:S02]  /*7f210*/  LDL.LU R11, [R1+0xbfc] ;  /* 0x000bfc00010b7983 */ /* 0x000ee40000300800 */
[----:B-1----:R-:W-:-:S02]  /*7f220*/  IMAD.MOV.U32 R26, RZ, RZ, R0 ;  /* 0x000000ffff1a7224 */ /* 0x002fc400078e0000 */
[----:B------:R-:W-:Y:S01]  /*7f230*/  IMAD.MOV.U32 R27, RZ, RZ, R28 ;  /* 0x000000ffff1b7224 */ /* 0x000fe200078e001c */
[----:B------:R-:W3:Y:S01]  /*7f240*/  LDL.LU R0, [R1+0x50e8] ;  /* 0x0050e80001007983 */ /* 0x000ee20000300800 */
[----:B----4-:R-:W-:Y:S02]  /*7f250*/  IMAD.MOV.U32 R6, RZ, RZ, R5 ;  /* 0x000000ffff067224 */ /* 0x010fe400078e0005 */
[----:B------:R-:W-:Y:S01]  /*7f260*/  IMAD.MOV.U32 R7, RZ, RZ, R4 ;  /* 0x000000ffff077224 */ /* 0x000fe200078e0004 */
[----:B------:R2:W-:Y:S02]  /*7f270*/  STL.64 [R1+0x50b0], R26 ;  /* 0x0050b01a01007387 */ /* 0x0005e40000100a00 */
[----:B--2---:R-:W-:Y:S02]  /*7f280*/  IMAD.MOV.U32 R26, RZ, RZ, R13 ;  /* 0x000000ffff1a7224 */ /* 0x004fe400078e000d */
[----:B------:R-:W-:Y:S02]  /*7f290*/  IMAD.MOV.U32 R27, RZ, RZ, R12 ;  /* 0x000000ffff1b7224 */ /* 0x000fe400078e000c */
[----:B---3--:R-:W-:-:S02]  /*7f2a0*/  IMAD.MOV.U32 R15, RZ, RZ, R24 ;  /* 0x000000ffff0f7224 */ /* 0x008fc400078e0018 */
[----:B------:R-:W-:Y:S01]  /*7f2b0*/  IMAD.MOV.U32 R14, RZ, RZ, R25 ;  /* 0x000000ffff0e7224 */ /* 0x000fe200078e0019 */
[----:B------:R-:W-:Y:S01]  /*7f2c0*/  STL.64 [R1+0x5080], R10 ;  /* 0x0050800a01007387 */ /* 0x000fe20000100a00 */
[----:B------:R-:W-:Y:S02]  /*7f2d0*/  STL.64 [R1+0x5078], R8 ;  /* 0x0050780801007387 */ /* 0x000fe40000100a00 */
[----:B------:R0:W-:Y:S02]  /*7f2e0*/  STL.64 [R1+0x50c8], R26 ;  /* 0x0050c81a01007387 */ /* 0x0001e40000100a00 */
[----:B------:R-:W-:Y:S01]  /*7f2f0*/  STL.64 [R1+0x50d0], R6 ;  /* 0x0050d00601007387 */ /* 0x000fe20000100a00 */
[----:B------:R-:W2:Y:S01]  /*7f300*/  LDL.LU R24, [R1+0xb50] ;  /* 0x000b500001187983 */ /* 0x000ea20000300800 */
[----:B------:R-:W2:Y:S03]  /*7f310*/  LDL.LU R25, [R1+0xb54] ;  /* 0x000b540001197983 */ /* 0x000ea60000300800 */
[----:B------:R-:W1:Y:S04]  /*7f320*/  LDSM.16.MT88.4 R16, [R0+0x22180] ;  /* 0x022180000010783b */ /* 0x000e680000004200 */
[----:B0-----:R-:W3:Y:S01]  /*7f330*/  LDL.LU R26, [R1+0xb58] ;  /* 0x000b5800011a7983 */ /* 0x001ee20000300800 */
[----:B------:R-:W3:Y:S03]  /*7f340*/  LDL.LU R27, [R1+0xb5c] ;  /* 0x000b5c00011b7983 */ /* 0x000ee60000300800 */
[----:B---3--:R-:W-:Y:S01]  /*7f350*/  STL.64 [R1+0x50e0], R26 ;  /* 0x0050e01a01007387 */ /* 0x008fe20000100a00 */
[----:B--2---:R0:W-:Y:S03]  /*7f360*/  STL.64 [R1+0x50d8], R24 ;  /* 0x0050d81801007387 */ /* 0x0041e60000100a00 */
[----:B0-----:R-:W2:Y:S01]  /*7f370*/  LDL.LU R24, [R1+0xb30] ;  /* 0x000b300001187983 */ /* 0x001ea20000300800 */
[----:B------:R-:W2:Y:S02]  /*7f380*/  LDL.LU R25, [R1+0xb34] ;  /* 0x000b340001197983 */ /* 0x000ea40000300800 */
[----:B------:R-:W2:Y:S02]  /*7f390*/  LDL.LU R26, [R1+0xb38] ;  /* 0x000b3800011a7983 */ /* 0x000ea40000300800 */
[----:B------:R-:W2:Y:S01]  /*7f3a0*/  LDL.LU R27, [R1+0xb3c] ;  /* 0x000b3c00011b7983 */ /* 0x000ea20000300800 */
[----:B------:R0:W-:Y:S04]  /*7f3b0*/  STL.64 [R1+0x5088], R14 ;  /* 0x0050880e01007387 */ /* 0x0001e80000100a00 */
[----:B0-----:R-:W3:Y:S04]  /*7f3c0*/  LDL.64 R14, [R1+0x88] ;  /* 0x00008800010e7983 */ /* 0x001ee80000100a00 */
[----:B---3--:R0:W-:Y:S01]  /*7f3d0*/  STL.64 [R1+0x50a8], R14 ;  /* 0x0050a80e01007387 */ /* 0x0081e20000100a00 */
[----:B------:R-:W3:Y:S02]  /*7f3e0*/  LDL.LU R12, [R1+0xb80] ;  /* 0x000b8000010c7983 */ /* 0x000ee40000300800 */
[----:B------:R-:W3:Y:S01]  /*7f3f0*/  LDL.LU R13, [R1+0xb84] ;  /* 0x000b8400010d7983 */ /* 0x000ee20000300800 */
[----:B0-----:R-:W4:Y:S01]  /*7f400*/  LDL.LU R14, [R1+0xb88] ;  /* 0x000b8800010e7983 */ /* 0x001f220000300800 */
        /* <DEDUP_REMOVED lines=9> */
[----:B------:R-:W4:Y:S01]  /*7f4a0*/  LDL.LU R8, [R1+0xbd0] ;  /* 0x000bd00001087983 */ /* 0x000f220000300800 */
[----:B------:R-:W4:Y:S02]  /*7f4b0*/  LDL.LU R9, [R1+0xbd4] ;  /* 0x000bd40001097983 */ /* 0x000f240000300800 */
[----:B------:R-:W3:Y:S02]  /*7f4c0*/  LDL.LU R10, [R1+0xbd8] ;  /* 0x000bd800010a7983 */ /* 0x000ee40000300800 */
[----:B------:R-:W3:Y:S01]  /*7f4d0*/  LDL.LU R11, [R1+0xbdc] ;  /* 0x000bdc00010b7983 */ /* 0x000ee20000300800 */
[C---:B--2---:R-:W-:Y:S01]  /*7f4e0*/  HMMA.16816.F32 R4, R20.reuse, R6, R24 ;  /* 0x000000061404723c */ /* 0x044fe20000001818 */
[----:B---3--:R-:W-:Y:S01]  /*7f4f0*/  STL.64 [R1+0x5098], R10 ;  /* 0x0050980a01007387 */ /* 0x008fe20000100a00 */
[----:B----4-:R0:W-:Y:S03]  /*7f500*/  STL.64 [R1+0x5090], R8 ;  /* 0x0050900801007387 */ /* 0x0101e60000100a00 */
[----:B0-----:R-:W2:Y:S01]  /*7f510*/  LDL.LU R8, [R1+0xbb0] ;  /* 0x000bb00001087983 */ /* 0x001ea20000300800 */
[----:B------:R-:W2:Y:S02]  /*7f520*/  LDL.LU R9, [R1+0xbb4] ;  /* 0x000bb40001097983 */ /* 0x000ea40000300800 */
[----:B------:R-:W2:Y:S02]  /*7f530*/  LDL.LU R10, [R1+0xbb8] ;  /* 0x000bb800010a7983 */ /* 0x000ea40000300800 */
[----:B------:R-:W2:Y:S01]  /*7f540*/  LDL.LU R11, [R1+0xbbc] ;  /* 0x000bbc00010b7983 */ /* 0x000ea20000300800 */
[----:B-1----:R-:W-:Y:S01]  /*7f550*/  STL.64 [R1+0x4f58], R18 ;  /* 0x004f581201007387 */ /* 0x002fe20000100a00 */
[----:B------:R0:W-:Y:S03]  /*7f560*/  STL.64 [R1+0x4f50], R16 ;  /* 0x004f501001007387 */ /* 0x0001e60000100a00 */
[----:B0-----:R-:W3:Y:S01]  /*7f570*/  LDL.LU R16, [R1+0xb90] ;  /* 0x000b900001107983 */ /* 0x001ee20000300800 */
[----:B------:R-:W3:Y:S02]  /*7f580*/  LDL.LU R17, [R1+0xb94] ;  /* 0x000b940001117983 */ /* 0x000ee40000300800 */
[----:B------:R-:W3:Y:S02]  /*7f590*/  LDL.LU R18, [R1+0xb98] ;  /* 0x000b980001127983 */ /* 0x000ee40000300800 */
[----:B------:R-:W3:Y:S01]  /*7f5a0*/  LDL.LU R19, [R1+0xb9c] ;  /* 0x000b9c0001137983 */ /* 0x000ee20000300800 */
[----:B------:R-:W-:Y:S01]  /*7f5b0*/  STL [R1+0x4548], R0 ;  /* 0x0045480001007387 */ /* 0x000fe20000100800 */
        /* <DEDUP_REMOVED lines=8> */
[----:B------:R0:W-:Y:S01]  /*7f640*/  STL.64 [R1+0x2e0], R4 ;  /* 0x0002e00401007387 */ /* 0x0001e20000100a00 */
[----:B------:R1:W-:Y:S03]  /*7f650*/  STL.64 [R1+0x2e8], R6 ;  /* 0x0002e80601007387 */ /* 0x0003e60000100a00 */
[----:B0-----:R-:W2:Y:S01]  /*7f660*/  LDL.LU R4, [R1+0xc20] ;  /* 0x000c200001047983 */ /* 0x001ea20000300800 */
[----:B------:R-:W2:Y:S02]  /*7f670*/  LDL.LU R5, [R1+0xc24] ;  /* 0x000c240001057983 */ /* 0x000ea40000300800 */
[----:B-1----:R-:W2:Y:S02]  /*7f680*/  LDL.LU R6, [R1+0xc28] ;  /* 0x000c280001067983 */ /* 0x002ea40000300800 */
[----:B------:R-:W2:Y:S01]  /*7f690*/  LDL.LU R7, [R1+0xc2c] ;  /* 0x000c2c0001077983 */ /* 0x000ea20000300800 */
[C---:B----4-:R-:W-:Y:S01]  /*7f6a0*/  HMMA.16816.F32 R24, R20.reuse, R26, R12 ;  /* 0x0000001a1418723c */ /* 0x050fe2000000180c */
[----:B------:R-:W4:Y:S01]  /*7f6b0*/  LDL.LU.64 R14, [R1+0x50c0] ;  /* 0x0050c000010e7983 */ /* 0x000f220000300a00 */
[----:B------:R-:W4:Y:S11]  /*7f6c0*/  LDL.LU.64 R12, [R1+0x50b8] ;  /* 0x0050b800010c7983 */ /* 0x000f360000300a00 */
[----:B------:R-:W-:Y:S10]  /*7f6d0*/  @!UPT UIADD3 URZ, URZ, URZ, URZ ;  /* 0x0000003f3f3ff290 */ /* 0x000ff4000fffe03f */
[----:B------:R-:W-:Y:S01]  /*7f6e0*/  STL.64 [R1+0x2d0], R24 ;  /* 0x0002d01801007387 */ /* 0x000fe20000100a00 */
[----:B------:R0:W-:Y:S03]  /*7f6f0*/  STL.64 [R1+0x2d8], R26 ;  /* 0x0002d81a01007387 */ /* 0x0001e60000100a00 */
[----:B0-----:R-:W4:Y:S02]  /*7f700*/  LDL.LU.64 R26, [R1+0x50b0] ;  /* 0x0050b000011a7983 */ /* 0x001f240000300a00 */
[C---:B----4-:R-:W-:Y:S02]  /*7f710*/  HMMA.16816.F32 R24, R20.reuse, R26, R12 ;  /* 0x0000001a1418723c */ /* 0x050fe4000000180c */
[----:B------:R-:W2:Y:S11]  /*7f720*/  LDL.LU.64 R14, [R1+0x50a8] ;  /* 0x0050a800010e7983 */ /* 0x000eb60000300a00 */
[----:B------:R-:W-:Y:S10]  /*7f730*/  @!UPT UIADD3 URZ, URZ, URZ, URZ ;  /* 0x0000003f3f3ff290 */ /* 0x000ff4000fffe03f */
[----:B------:R-:W-:Y:S01]  /*7f740*/  STL.64 [R1+0x2c0], R24 ;  /* 0x0002c01801007387 */ /* 0x000fe20000100a00 */
[----:B------:R0:W-:Y:S03]  /*7f750*/  STL.64 [R1+0x2c8], R26 ;  /* 0x0002c81a01007387 */ /* 0x0001e60000100a00 */
[----:B0-----:R-:W3:Y:S01]  /*7f760*/  LDL.LU.64 R26, [R1+0x50a0] ;  /* 0x0050a000011a7983 */ /* 0x001ee20000300a00 */
[----:B------:R-:W4:Y:S01]  /*7f770*/  LDL.LU R24, [R1+0xc10] ;  /* 0x000c100001187983 */ /* 0x000f220000300800 */
[C---:B---3--:R-:W-:Y:S11]  /*7f780*/  HMMA.16816.F32 R16, R20.reuse, R26, R16 ;  /* 0x0000001a1410723c */ /* 0x048ff60000001810 */
[----:B------:R-:W-:Y:S11]  /*7f790*/  @!UPT UIADD3 URZ, URZ, URZ, URZ ;  /* 0x0000003f3f3ff290 */ /* 0x000ff6000fffe03f */
[----:B------:R-:W-:Y:S01]  /*7f7a0*/  @!UPT UIADD3 URZ, URZ, URZ, URZ ;  /* 0x0000003f3f3ff290 */ /* 0x000fe2000fffe03f */
[----:B------:R0:W-:Y:S01]  /*7f7b0*/  STL.64 [R1+0x2b0], R16 ;  /* 0x0002b01001007387 */ /* 0x0001e20000100a00 */
[----:B------:R1:W-:Y:S02]  /*7f7c0*/  STL.64 [R1+0x2b8], R18 ;  /* 0x0002b81201007387 */ /* 0x0003e40000100a00 */
[----:B------:R-:W4:Y:S02]  /*7f7d0*/  LDL.LU R25, [R1+0xc14] ;  /* 0x000c140001197983 */ /* 0x000f240000300800 */
[----:B------:R-:W4:Y:S01]  /*7f7e0*/  LDL.LU R26, [R1+0xc18] ;  /* 0x000c1800011a7983 */ /* 0x000f220000300800 */
[----:B------:R-:W4:Y:S04]  /*7f7f0*/  LDL.LU R27, [R1+0xc1c] ;  /* 0x000c1c00011b7983 */ /* 0x000f280000300800 */
[----:B0-----:R-:W3:Y:S01]  /*7f800*/  LDL.LU R16, [R1+0xcb0] ;  /* 0x000cb00001107983 */ /* 0x001ee20000300800 */
[----:B------:R-:W3:Y:S02]  /*7f810*/  LDL.LU R17, [R1+0xcb4] ;  /* 0x000cb40001117983 */ /* 0x000ee40000300800 */
[----:B-1----:R-:W2:Y:S02]  /*7f820*/  LDL.LU R18, [R1+0xcb8] ;  /* 0x000cb80001127983 */ /* 0x002ea40000300800 */
[----:B------:R-:W2:Y:S02]  /*7f830*/  LDL.LU R19, [R1+0xcbc] ;  /* 0x000cbc0001137983 */ /* 0x000ea40000300800 */
[----:B--2---:R0:W-:Y:S01]  /*7f840*/  STL.64 [R1+0x5030], R18 ;  /* 0x0050301201007387 */ /* 0x0041e20000100a00 */
[----:B---3--:R-:W-:Y:S03]  /*7f850*/  STL.64 [R1+0x5028], R16 ;  /* 0x0050281001007387 */ /* 0x008fe60000100a00 */
[----:B0-----:R-:W2:Y:S01]  /*7f860*/  LDL.64 R18, [R1+0x48] ;  /* 0x0000480001127983 */ /* 0x001ea20000100a00 */
[----:B------:R-:W-:Y:S03]  /*7f870*/  HMMA.16816.F32 R8, R20, R14, R8 ;  /* 0x0000000e1408723c */ /* 0x000fe60000001808 */
[----:B--2---:R0:W-:Y:S04]  /*7f880*/  STL.64 [R1+0x5038], R18 ;  /* 0x0050381201007387 */ /* 0x0041e80000100a00 */
[----:B0-----:R-:W2:Y:S01]  /*7f890*/  LDL.64 R18, [R1+0x58] ;  /* 0x0000580001127983 */ /* 0x001ea20000100a00 */
[----:B------:R-:W-:-:S02]  /*7f8a0*/  IMAD.MOV.U32 R2, RZ, RZ, R14 ;  /* 0x000000ffff027224 */ /* 0x000fc400078e000e */
[----:B------:R-:W-:Y:S01]  /*7f8b0*/  IMAD.MOV.U32 R0, RZ, RZ, R15 ;  /* 0x000000ffff007224 */ /* 0x000fe200078e000f */
[----:B--2---:R0:W-:Y:S04]  /*7f8c0*/  STL.64 [R1+0x5048], R18 ;  /* 0x0050481201007387 */ /* 0x0041e80000100a00 */
[----:B0-----:R-:W2:Y:S08]  /*7f8d0*/  LDL.64 R18, [R1+0x68] ;  /* 0x0000680001127983 */ /* 0x001eb00000100a00 */
[----:B------:R-:W-:Y:S02]  /*7f8e0*/  STL.64 [R1+0x2a0], R8 ;  /* 0x0002a00801007387 */ /* 0x000fe40000100a00 */
[----:B------:R0:W-:Y:S02]  /*7f8f0*/  STL.64 [R1+0x2a8], R10 ;  /* 0x0002a80a01007387 */ /* 0x0001e40000100a00 */
        /* <DEDUP_REMOVED lines=10> */
[C---:B---3--:R-:W-:Y:S11]  /*7f9a0*/  HMMA.16816.F32 R8, R20.reuse, R14, R8 ;  /* 0x0000000e1408723c */ /* 0x048ff60000001808 */
[----:B------:R-:W-:Y:S11]  /*7f9b0*/  @!UPT UIADD3 URZ, URZ, URZ, URZ ;  /* 0x0000003f3f3ff290 */ /* 0x000ff6000fffe03f */
[----:B------:R-:W-:Y:S01]  /*7f9c0*/  @!UPT UIADD3 URZ, URZ, URZ, URZ ;  /* 0x0000003f3f3ff290 */ /* 0x000fe2000fffe03f */
[----:B------:R-:W-:Y:S01]  /*7f9d0*/  STL.64 [R1+0x280], R8 ;  /* 0x0002800801007387 */ /* 0x000fe20000100a00 */
[----:B------:R0:W-:Y:S03]  /*7f9e0*/  STL.64 [R1+0x288], R10 ;  /* 0x0002880a01007387 */ /* 0x0001e60000100a00 */
[----:B0-----:R-:W3:Y:S01]  /*7f9f0*/  LDL.LU.64 R10, [R1+0x5068] ;  /* 0x00506800010a7983 */ /* 0x001ee20000300a00 */
[----:B------:R0:W-:Y:S03]  /*7fa00*/  STL.64 [R1+0x4ff0], R14 ;  /* 0x004ff00e01007387 */ /* 0x0001e60000100a00 */
[----:B0-----:R-:W2:Y:S01]  /*7fa10*/  LDL.64 R14, [R1+0x18] ;  /* 0x00001800010e7983 */ /* 0x001ea20000100a00 */
[C---:B---3--:R-:W-:Y:S03]  /*7fa20*/  HMMA.16816.F32 R4, R20.reuse, R10, R4 ;  /* 0x0000000a1404723c */ /* 0x048fe60000001804 */
[----:B--2---:R0:W-:Y:S01]  /*7fa30*/  STL.64 [R1+0x5040], R14 ;  /* 0x0050400e01007387 */ /* 0x0041e20000100a00 */
[----:B------:R-:W2:Y:S02]  /*7fa40*/  LDL.LU R12, [R1+0xc60] ;  /* 0x000c6000010c7983 */ /* 0x000ea40000300800 */
[----:B------:R-:W2:Y:S01]  /*7fa50*/  LDL.LU R13, [R1+0xc64] ;  /* 0x000c6400010d7983 */ /* 0x000ea20000300800 */
[----:B0-----:R-:W2:Y:S01]  /*7fa60*/  LDL.LU R14, [R1+0xc68] ;  /* 0x000c6800010e7983 */ /* 0x001ea20000300800 */
[----:B------:R-:W2:Y:S11]  /*7fa70*/  LDL.LU R15, [R1+0xc6c] ;  /* 0x000c6c00010f7983 */ /* 0x000eb60000300800 */
[----:B------:R-:W-:Y:S04]  /*7fa80*/  @!UPT UIADD3 URZ, URZ, URZ, URZ ;  /* 0x0000003f3f3ff290 */ /* 0x000fe8000fffe03f */
[----:B------:R-:W-:Y:S02]  /*7fa90*/  STL.64 [R1+0x550], R4 ;  /* 0x0005500401007387 */ /* 0x000fe40000100a00 */
[----:B------:R0:W-:Y:S02]  /*7faa0*/  STL.64 [R1+0x558], R6 ;  /* 0x0005580601007387 */ /* 0x0001e40000100a00 */
[----:B0-----:R-:W4:Y:S01]  /*7fab0*/  LDL.LU.64 R6, [R1+0x5060] ;  /* 0x0050600001067983 */ /* 0x001f220000300a00 */
[----:B------:R0:W-:Y:S02]  /*7fac0*/  STL [R1+0x4f6c], R10 ;  /* 0x004f6c0a01007387 */ /* 0x0001e40000100800 */
[----:B------:R1:W-:Y:S02]  /*7fad0*/  STL [R1+0x4f68], R11 ;  /* 0x004f680b01007387 */ /* 0x0003e40000100800 */
[----:B------:R-:W3:Y:S01]  /*7fae0*/  LDL.LU R8, [R1+0xc80] ;  /* 0x000c800001087983 */ /* 0x000ee20000300800 */
[----:B------:R-:W3:Y:S04]  /*7faf0*/  LDL.LU R9, [R1+0xc84] ;  /* 0x000c840001097983 */ /* 0x000ee80000300800 */
[----:B0-----:R-:W3:Y:S01]  /*7fb00*/  LDL.LU R10, [R1+0xc88] ;  /* 0x000c8800010a7983 */ /* 0x001ee20000300800 */
[----:B-1----:R-:W3:Y:S01]  /*7fb10*/  LDL.LU R11, [R1+0xc8c] ;  /* 0x000c8c00010b7983 */ /* 0x002ee20000300800 */
[----:B----4-:R-:W-:Y:S02]  /*7fb20*/  HMMA.16816.F32 R20, R20, R6, R24 ;  /* 0x000000061414723c */ /* 0x010fe40000001818 */
[----:B------:R-:W4:Y:S01]  /*7fb30*/  LDL.LU.64 R26, [R1+0x5058] ;  /* 0x00505800011a7983 */ /* 0x000f220000300a00 */
[----:B------:R-:W4:Y:S11]  /*7fb40*/  LDL.LU.64 R24, [R1+0x5050] ;  /* 0x0050500001187983 */ /* 0x000f360000300a00 */
[----:B------:R-:W-:Y:S09]  /*7fb50*/  @!UPT UIADD3 URZ, URZ, URZ, URZ ;  /* 0x0000003f3f3ff290 */ /* 0x000ff2000fffe03f */
[----:B------:R0:W-:Y:S01]  /*7fb60*/  STL.64 [R1+0x270], R20 ;  /* 0x0002701401007387 */ /* 0x0001e20000100a00 */
[----:B------:R1:W-:Y:S03]  /*7fb70*/  STL.64 [R1+0x278], R22 ;  /* 0x0002781601007387 */ /* 0x0003e60000100a00 */
[----:B0-----:R-:W2:Y:S01]  /*7fb80*/  LDL.LU R20, [R1+0xcf0] ;  /* 0x000cf00001147983 */ /* 0x001ea20000300800 */
[----:B------:R-:W2:Y:S02]  /*7fb90*/  LDL.LU R21, [R1+0xcf4] ;  /* 0x000cf40001157983 */ /* 0x000ea40000300800 */
[----:B-1----:R-:W2:Y:S02]  /*7fba0*/  LDL.LU R22, [R1+0xcf8] ;  /* 0x000cf80001167983 */ /* 0x002ea40000300800 */
[----:B------:R-:W2:Y:S01]  /*7fbb0*/  LDL.LU R23, [R1+0xcfc] ;  /* 0x000cfc0001177983 */ /* 0x000ea20000300800 */
[----:B------:R0:W-:Y:S01]  /*7fbc0*/  STL.64 [R1+0x4f60], R6 ;  /* 0x004f600601007387 */ /* 0x0001e20000100a00 */
[----:B------:R-:W4:Y:S02]  /*7fbd0*/  LDL.LU R4, [R1+0xc40] ;  /* 0x000c400001047983 */ /* 0x000f240000300800 */
[----:B------:R-:W4:Y:S01]  /*7fbe0*/  LDL.LU R5, [R1+0xc44] ;  /* 0x000c440001057983 */ /* 0x000f220000300800 */
[----:B0-----:R-:W4:Y:S01]  /*7fbf0*/  LDL.LU R6, [R1+0xc48] ;  /* 0x000c480001067983 */ /* 0x001f220000300800 */
[----:B------:R-:W4:Y:S02]  /*7fc00*/  LDL.LU R7, [R1+0xc4c] ;  /* 0x000c4c0001077983 */ /* 0x000f240000300800 */
[----:B------:R-:W-:Y:S01]  /*7fc10*/  IMAD.MOV.U32 R3, RZ, RZ, R19 ;  /* 0x000000ffff037224 */ /* 0x000fe200078e0013 */
[C---:B----4-:R-:W-:Y:S11]  /*7fc20*/  HMMA.16816.F32 R4, R24.reuse, R18, R4 ;  /* 0x000000121804723c */ /* 0x050ff60000001804 */
[----:B------:R-:W-:Y:S11]  /*7fc30*/  @!UPT UIADD3 URZ, URZ, URZ, URZ ;  /* 0x0000003f3f3ff290 */ /* 0x000ff6000fffe03f */
[----:B------:R-:W-:Y:S01]  /*7fc40*/  @!UPT UIADD3 URZ, URZ, URZ, URZ ;  /* 0x0000003f3f3ff290 */ /* 0x000fe2000fffe03f */
[----:B------:R0:W-:Y:S01]  /*7fc50*/  STL.64 [R1+0x260], R4 ;  /* 0x0002600401007387 */ /* 0x0001e20000100a00 */
[----:B------:R1:W-:Y:S02]  /*7fc60*/  STL.64 [R1+0x268], R6 ;  /* 0x0002680601007387 */ /* 0x0003e40000100a00 */
[----:B0-----:R-:W-:Y:S02]  /*7fc70*/  IMAD.MOV.U32 R4, RZ, RZ, R18 ;  /* 0x000000ffff047224 */ /* 0x001fe400078e0012 */
[----:B------:R-:W2:Y:S01]  /*7fc80*/  LDL.LU.64 R18, [R1+0x5048] ;  /* 0x0050480001127983 */ /* 0x000ea20000300a00 */
[----:B------:R-:W-:Y:S01]  /*7fc90*/  STL [R1+0x4f80], R3 ;  /* 0x004f800301007387 */ /* 0x000fe20000100800 */
[C---:B--2---:R-:W-:Y:S01]  /*7fca0*/  HMMA.16816.F32 R12, R24.reuse, R18, R12 ;  /* 0x00000012180c723c */ /* 0x044fe2000000180c */
[----:B-1----:R-:W-:Y:S02]  /*7fcb0*/  IMAD.MOV.U32 R6, RZ, RZ, R18 ;  /* 0x000000ffff067224 */ /* 0x002fe400078e0012 */
[----:B------:R-:W-:Y:S11]  /*7fcc0*/  IMAD.MOV.U32 R5, RZ, RZ, R19 ;  /* 0x000000ffff057224 */ /* 0x000ff600078e0013 */
[----:B------:R-:W-:Y:S09]  /*7fcd0*/  @!UPT UIADD3 URZ, URZ, URZ, URZ ;  /* 0x0000003f3f3ff290 */ /* 0x000ff2000fffe03f */
[----:B------:R-:W-:Y:S01]  /*7fce0*/  STL.64 [R1+0x250], R12 ;  /* 0x0002500c01007387 */ /* 0x000fe20000100a00 */
[----:B------:R0:W-:Y:S03]  /*7fcf0*/  STL.64 [R1+0x258], R14 ;  /* 0x0002580e01007387 */ /* 0x0001e60000100a00 */
[----:B0-----:R-:W2:Y:S01]  /*7fd00*/  LDL.LU.64 R14, [R1+0x5040] ;  /* 0x00504000010e7983 */ /* 0x001ea20000300a00 */
[----:B------:R-:W3:Y:S02]  /*7fd10*/  LDL.LU.64 R18, [R1+0x5038] ;  /* 0x0050380001127983 */ /* 0x000ee40000300a00 */
[C---:B---3--:R-:W-:Y:S01]  /*7fd20*/  HMMA.16816.F32 R8, R24.reuse, R18, R8 ;  /* 0x000000121808723c */ /* 0x048fe20000001808 */
[----:B------:R-:W-:Y:S11]  /*7fd30*/  IMAD.MOV.U32 R7, RZ, RZ, R19 ;  /* 0x000000ffff077224 */ /* 0x000ff600078e0013 */
[----:B------:R-:W-:Y:S11]  /*7fd40*/  @!UPT UIADD3 URZ, URZ, URZ, URZ ;  /* 0x0000003f3f3ff290 */ /* 0x000ff6000fffe03f */
[----:B------:R0:W-:Y:S01]  /*7fd50*/  STL.64 [R1+0x240], R8 ;  /* 0x0002400801007387 */ /* 0x0001e20000100a00 */
[----:B------:R1:W-:Y:S02]  /*7fd60*/  STL.64 [R1+0x248], R10 ;  /* 0x0002480a01007387 */ /* 0x0003e40000100a00 */
[----:B0-----:R-:W-:Y:S02]  /*7fd70*/  IMAD.MOV.U32 R8, RZ, RZ, R18 ;  /* 0x000000ffff087224 */ /* 0x001fe400078e0012 */
[----:B------:R-:W3:Y:S01]  /*7fd80*/  LDL.LU.64 R18, [R1+0x5030] ;  /* 0x0050300001127983 */ /* 0x000ee20000300a00 */
[----:B------:R-:W3:Y:S02]  /*7fd90*/  LDL.LU.64 R16, [R1+0x5028] ;  /* 0x0050280001107983 */ /* 0x000ee40000300a00 */
[----:B------:R-:W-:Y:S02]  /*7fda0*/  STL [R1+0x4f84], R8 ;  /* 0x004f840801007387 */ /* 0x000fe40000100800 */
[----:B-1----:R-:W3:Y:S01]  /*7fdb0*/  LDL.64 R10, [R1+0x38] ;  /* 0x00003800010a7983 */ /* 0x002ee20000100a00 */
[----:B------:R0:W-:Y:S01]  /*7fdc0*/  STL.64 [R1+0x4f78], R6 ;  /* 0x004f780601007387 */ /* 0x0001e20000100a00 */
[----:B------:R-:W-:Y:S03]  /*7fdd0*/  STL.64 [R1+0x4f70], R4 ;  /* 0x004f700401007387 */ /* 0x000fe60000100a00 */
[----:B0-----:R-:W4:Y:S01]  /*7fde0*/  LDL.64 R6, [R1+0x28] ;  /* 0x0000280001067983 */ /* 0x001f220000100a00 */
[----:B---3--:R-:W-:Y:S01]  /*7fdf0*/  HMMA.16816.F32 R16, R24, R10, R16 ;  /* 0x0000000a1810723c */ /* 0x008fe20000001810 */
[----:B------:R-:W-:Y:S11]  /*7fe00*/  IMAD.MOV.U32 R9, RZ, RZ, R11 ;  /* 0x000000ffff097224 */ /* 0x000ff600078e000b */
[----:B------:R-:W-:Y:S11]  /*7fe10*/  @!UPT UIADD3 URZ, URZ, URZ, URZ ;  /* 0x0000003f3f3ff290 */ /* 0x000ff6000fffe03f */
[----:B------:R0:W-:Y:S01]  /*7fe20*/  STL.64 [R1+0x230], R16 ;  /* 0x0002301001007387 */ /* 0x0001e20000100a00 */
[----:B------:R-:W-:Y:S02]  /*7fe30*/  STL.64 [R1+0x238], R18 ;  /* 0x0002381201007387 */ /* 0x000fe40000100a00 */
[----:B------:R1:W-:Y:S02]  /*7fe40*/  STL [R1+0x5008], R9 ;  /* 0x0050080901007387 */ /* 0x0003e40000100800 */
[----:B------:R-:W3:Y:S02]  /*7fe50*/  LDL.LU R8, [R1+0xcd0] ;  /* 0x000cd00001087983 */ /* 0x000ee40000300800 */
[----:B0-----:R-:W-:Y:S01]  /*7fe60*/  IMAD.MOV.U32 R16, RZ, RZ, R10 ;  /* 0x000000ffff107224 */ /* 0x001fe200078e000a */
[----:B-1----:R-:W3:Y:S01]  /*7fe70*/  LDL.LU R9, [R1+0xcd4] ;  /* 0x000cd40001097983 */ /* 0x002ee20000300800 */
[----:B------:R-:W3:Y:S02]  /*7fe80*/  LDL.LU R10, [R1+0xcd8] ;  /* 0x000cd800010a7983 */ /* 0x000ee40000300800 */
[----:B------:R-:W3:Y:S02]  /*7fe90*/  LDL.LU R11, [R1+0xcdc] ;  /* 0x000cdc00010b7983 */ /* 0x000ee40000300800 */
[----:B----4-:R-:W-:-:S02]  /*7fea0*/  IMAD.MOV.U32 R18, RZ, RZ, R6 ;  /* 0x000000ffff127224 */ /* 0x010fc400078e0006 */
[----:B------:R-:W-:Y:S02]  /*7feb0*/  IMAD.MOV.U32 R17, RZ, RZ, R7 ;  /* 0x000000ffff117224 */ /* 0x000fe400078e0007 */
[----:B--2---:R-:W-:Y:S01]  /*7fec0*/  IMAD.MOV.U32 R19, RZ, RZ, R15 ;  /* 0x000000ffff137224 */ /* 0x004fe200078e000f */
[C---:B---3--:R-:W-:Y:S08]  /*7fed0*/  HMMA.16816.F32 R8, R24.reuse, R6, R8 ;  /* 0x000000061808723c */ /* 0x048ff00000001808 */
[C---:B------:R-:W-:Y:S01]  /*7fee0*/  HMMA.16816.F32 R4, R24.reuse, R14, R20 ;  /* 0x0000000e1804723c */ /* 0x040fe20000001814 */
[----:B------:R-:W-:Y:S01]  /*7fef0*/  IMAD.MOV.U32 R28, RZ, RZ, R14 ;  /* 0x000000ffff1c7224 */ /* 0x000fe200078e000e */
[----:B------:R-:W0:Y:S11]  /*7ff00*/  LDSM.16.MT88.4 R20, [R29+0x22000] ;  /* 0x022000001d14783b */ /* 0x000e360000004200 */
[----:B------:R-:W-:Y:S02]  /*7ff10*/  @!UPT UIADD3 URZ, URZ, URZ, URZ ;  /* 0x0000003f3f3ff290 */ /* 0x000fe4000fffe03f */
[----:B------:R-:W-:Y:S01]  /*7ff20*/  STL.64 [R1+0x220], R8 ;  /* 0x0002200801007387 */ /* 0x000fe20000100a00 */
[----:B------:R-:W-:Y:S07]  /*7ff30*/  STL.64 [R1+0x228], R10 ;  /* 0x0002280a01007387 */ /* 0x000fee0000100a00 */
[----:B------:R-:W-:Y:S02]  /*7ff40*/  STL.64 [R1+0x210], R4 ;  /* 0x0002100401007387 */ /* 0x000fe40000100a00 */
[----:B------:R-:W-:Y:S01]  /*7ff50*/  STL.64 [R1+0x218], R6 ;  /* 0x0002180601007387 */ /* 0x000fe20000100a00 */
[----:B------:R1:W-:Y:S01]  /*7ff60*/  STL.64 [R1+0x4f90], R18 ;  /* 0x004f901201007387 */ /* 0x0003e20000100a00 */
[----:B------:R2:W-:Y:S03]  /*7ff70*/  STL.64 [R1+0x4f88], R16 ;  /* 0x004f881001007387 */ /* 0x0005e60000100a00 */
[----:B-1----:R-:W3:Y:S04]  /*7ff80*/  LDL.64 R18, [R1+0x78] ;  /* 0x0000780001127983 */ /* 0x002ee80000100a00 */
[----:B---3--:R1:W-:Y:S01]  /*7ff90*/  STL.64 [R1+0x4fa8], R18 ;  /* 0x004fa81201007387 */ /* 0x0083e20000100a00 */
[----:B------:R-:W3:Y:S02]  /*7ffa0*/  LDL.LU R4, [R1+0xda0] ;  /* 0x000da00001047983 */ /* 0x000ee40000300800 */
[----:B------:R-:W3:Y:S02]  /*7ffb0*/  LDL.LU R5, [R1+0xda4] ;  /* 0x000da40001057983 */ /* 0x000ee40000300800 */
[----:B------:R-:W4:Y:S01]  /*7ffc0*/  LDL.LU R6, [R1+0xda8] ;  /* 0x000da80001067983 */ /* 0x000f220000300800 */
[----:B------:R-:W4:Y:S01]  /*7ffd0*/  LDL.LU R7, [R1+0xdac] ;  /* 0x000dac0001077983 */ /* 0x000f220000300800 */
[----:B--2---:R-:W2:Y:S02]  /*7ffe0*/  LDL.LU R16, [R1+0xd80] ;  /* 0x000d800001107983 */ /* 0x004ea40000300800 */
[----:B------:R-:W2:Y:S01]  /*7fff0*/  LDL.LU R17, [R1+0xd84] ;  /* 0x000d840001117983 */ /* 0x000ea20000300800 */
[----:B-1----:R-:W2:Y:S01]  /*80000*/  LDL.LU R18, [R1+0xd88] ;  /* 0x000d880001127983 */ /* 0x002ea20000300800 */
        /* <DEDUP_REMOVED lines=9> */
[----:B--2---:R1:W-:Y:S01]  /*800a0*/  STL.64 [R1+0x5018], R10 ;  /* 0x0050180a01007387 */ /* 0x0043e20000100a00 */
[----:B------:R-:W-:Y:S03]  /*800b0*/  STL.64 [R1+0x5010], R8 ;  /* 0x0050100801007387 */ /* 0x000fe60000100a00 */
[----:B-1----:R-:W2:Y:S01]  /*800c0*/  LDL.64 R10, [R1+0x8] ;  /* 0x00000800010a7983 */ /* 0x002ea20000100a00 */
[----:B------:R1:W-:Y:S02]  /*800d0*/  STL.64 [R1+0x5000], R14 ;  /* 0x0050000e01007387 */ /* 0x0003e40000100a00 */
[----:B------:R0:W-:Y:S01]  /*800e0*/  STL.64 [R1+0x4ff8], R12 ;  /* 0x004ff80c01007387 */ /* 0x0001e20000100a00 */
[----:B-1----:R-:W2:Y:S04]  /*800f0*/  LDL.64 R14, [R1+0xc8] ;  /* 0x0000c800010e7983 */ /* 0x002ea80000100a00 */
[----:B--2---:R1:W-:Y:S01]  /*80100*/  STL.64 [R1+0x5020], R14 ;  /* 0x0050200e01007387 */ /* 0x0043e20000100a00 */
[----:B0-----:R-:W2:Y:S02]  /*80110*/  LDL.LU R12, [R1+0xd20] ;  /* 0x000d2000010c7983 */ /* 0x001ea40000300800 */
[----:B------:R-:W2:Y:S01]  /*80120*/  LDL.LU R13, [R1+0xd24] ;  /* 0x000d2400010d7983 */ /* 0x000ea20000300800 */
[----:B-1----:R-:W2:Y:S01]  /*80130*/  LDL.LU R14, [R1+0xd28] ;  /* 0x000d2800010e7983 */ /* 0x002ea20000300800 */
[----:B------:R-:W2:Y:S02]  /*80140*/  LDL.LU R15, [R1+0xd2c] ;  /* 0x000d2c00010f7983 */ /* 0x000ea40000300800 */
[----:B------:R0:W-:Y:S02]  /*80150*/  STL.64 [R1+0x4fb8], R18 ;  /* 0x004fb81201007387 */ /* 0x0001e40000100a00 */
[----:B------:R-:W-:Y:S01]  /*80160*/  STL.64 [R1+0x4fb0], R16 ;  /* 0x004fb01001007387 */ /* 0x000fe20000100a00 */
[----:B0-----:R-:W2:Y:S04]  /*80170*/  LDL.64 R18, [R1+0x98] ;  /* 0x0000980001127983 */ /* 0x001ea80000100a00 */
[----:B--2---:R0:W-:Y:S04]  /*80180*/  STL.64 [R1+0x4fd0], R18 ;  /* 0x004fd01201007387 */ /* 0x0041e80000100a00 */
[----:B0-----:R-:W2:Y:S04]  /*80190*/  LDL.64 R18, [R1+0xa8] ;  /* 0x0000a80001127983 */ /* 0x001ea80000100a00 */
[----:B--2---:R0:W-:Y:S04]  /*801a0*/  STL.64 [R1+0x4fe8], R18 ;  /* 0x004fe81201007387 */ /* 0x0041e80000100a00 */
[----:B0-----:R-:W2:Y:S01]  /*801b0*/  LDL.64 R18, [R1+0xb8] ;  /* 0x0000b80001127983 */ /* 0x001ea20000100a00 */
[----:B----4-:R-:W-:Y:S02]  /*801c0*/  STL.64 [R1+0x4fa0], R6 ;  /* 0x004fa00601007387 */ /* 0x010fe40000100a00 */
[----:B---3--:R0:W-:Y:S02]  /*801d0*/  STL.64 [R1+0x4f98], R4 ;  /* 0x004f980401007387 */ /* 0x0081e40000100a00 */
        /* <DEDUP_REMOVED lines=9> */
[----:B------:R-:W4:Y:S01]  /*80270*/  LDL.LU R7, [R1+0xd7c] ;  /* 0x000d7c0001077983 */ /* 0x000f220000300800 */
[----:B------:R-:W-:Y:S01]  /*80280*/  HMMA.16816.F32 R12, R24, R10, R12 ;  /* 0x0000000a180c723c */ /* 0x000fe2000000180c */
[----:B----4-:R-:W-:Y:S01]  /*80290*/  STL.64 [R1+0x4fe0], R6 ;  /* 0x004fe00601007387 */ /* 0x010fe20000100a00 */
[----:B---3--:R0:W-:Y:S03]  /*802a0*/  STL.64 [R1+0x4fd8], R4 ;  /* 0x004fd80401007387 */ /* 0x0081e60000100a00 */
[----:B0-----:R-:W3:Y:S01]  /*802b0*/  LDL.LU R4, [R1+0xd60] ;  /* 0x000d600001047983 */ /* 0x001ee20000300800 */
[----:B------:R-:W3:Y:S02]  /*802c0*/  LDL.LU R5, [R1+0xd64] ;  /* 0x000d640001057983 */ /* 0x000ee40000300800 */
[----:B------:R-:W3:Y:S02]  /*802d0*/  LDL.LU R6, [R1+0xd68] ;  /* 0x000d680001067983 */ /* 0x000ee40000300800 */
        /* <DEDUP_REMOVED lines=8> */
[----:B----4-:R0:W-:Y:S02]  /*80360*/  STL.64 [R1+0x4e30], R20 ;  /* 0x004e301401007387 */ /* 0x0101e40000100a00 */
[----:B------:R-:W-:Y:S02]  /*80370*/  STL.64 [R1+0x200], R12 ;  /* 0x0002000c01007387 */ /* 0x000fe40000100a00 */
[----:B------:R1:W-:Y:S02]  /*80380*/  STL.64 [R1+0x208], R14 ;  /* 0x0002080e01007387 */ /* 0x0003e40000100a00 */
[----:B0-----:R-:W-:-:S02]  /*80390*/  IMAD.MOV.U32 R21, RZ, RZ, R10 ;  /* 0x000000ffff157224 */ /* 0x001fc400078e000a */
[----:B------:R-:W-:Y:S01]  /*803a0*/  IMAD.MOV.U32 R20, RZ, RZ, R11 ;  /* 0x000000ffff147224 */ /* 0x000fe200078e000b */
[----:B-1----:R-:W2:Y:S01]  /*803b0*/  LDL.LU.64 R14, [R1+0x5020] ;  /* 0x00502000010e7983 */ /* 0x002ea20000300a00 */
[----:B------:R-:W2:Y:S02]  /*803c0*/  LDL.LU.64 R10, [R1+0x5018] ;  /* 0x00501800010a7983 */ /* 0x000ea40000300a00 */
[----:B------:R-:W2:Y:S02]  /*803d0*/  LDL.LU.64 R8, [R1+0x5010] ;  /* 0x0050100001087983 */ /* 0x000ea40000300a00 */
[C---:B--2---:R-:W-:Y:S11]  /*803e0*/  HMMA.16816.F32 R8, R24.reuse, R14, R8 ;  /* 0x0000000e1808723c */ /* 0x044ff60000001808 */
[----:B------:R-:W-:Y:S11]  /*803f0*/  @!UPT UIADD3 URZ, URZ, URZ, URZ ;  /* 0x0000003f3f3ff290 */ /* 0x000ff6000fffe03f */
[----:B------:R-:W-:Y:S01]  /*80400*/  @!UPT UIADD3 URZ, URZ, URZ, URZ ;  /* 0x0000003f3f3ff290 */ /* 0x000fe2000fffe03f */
[----:B------:R0:W-:Y:S01]  /*80410*/  STL.64 [R1+0x530], R8 ;  /* 0x0005300801007387 */ /* 0x0001e20000100a00 */
[----:B------:R1:W-:Y:S03]  /*80420*/  STL.64 [R1+0x538], R10 ;  /* 0x0005380a01007387 */ /* 0x0003e60000100a00 */
[----:B0-----:R-:W2:Y:S01]  /*80430*/  LDL.LU R9, [R1+0x5008] ;  /* 0x0050080001097983 */ /* 0x001ea20000300800 */
[----:B-1----:R-:W-:Y:S02]  /*80440*/  IMAD.MOV.U32 R10, RZ, RZ, R14 ;  /* 0x000000ffff0a7224 */ /* 0x002fe400078e000e */
[----:B------:R-:W-:Y:S02]  /*80450*/  IMAD.MOV.U32 R11, RZ, RZ, R15 ;  /* 0x000000ffff0b7224 */ /* 0x000fe400078e000f */
[----:B------:R-:W4:Y:S01]  /*80460*/  LDL.LU.64 R14, [R1+0x5000] ;  /* 0x00500000010e7983 */ /* 0x000f220000300a00 */
        /* <DEDUP_REMOVED lines=10> */
[----:B---3--:R-:W-:Y:S01]  /*80510*/  HMMA.16816.F32 R4, R24, R18, R4 ;  /* 0x000000121804723c */ /* 0x008fe20000001804 */
[----:B------:R-:W-:-:S02]  /*80520*/  IMAD.MOV.U32 R8, RZ, RZ, R18 ;  /* 0x000000ffff087224 */ /* 0x000fc400078e0012 */
[----:B------:R-:W-:Y:S11]  /*80530*/  IMAD.MOV.U32 R3, RZ, RZ, R19 ;  /* 0x000000ffff037224 */ /* 0x000ff600078e0013 */
[----:B------:R-:W-:Y:S09]  /*80540*/  @!UPT UIADD3 URZ, URZ, URZ, URZ ;  /* 0x0000003f3f3ff290 */ /* 0x000ff2000fffe03f */
[----:B------:R-:W-:Y:S01]  /*80550*/  STL.64 [R1+0x510], R4 ;  /* 0x0005100401007387 */ /* 0x000fe20000100a00 */
[----:B------:R0:W-:Y:S03]  /*80560*/  STL.64 [R1+0x518], R6 ;  /* 0x0005180601007387 */ /* 0x0001e60000100a00 */
[----:B0-----:R-:W3:Y:S01]  /*80570*/  LDL.LU.64 R6, [R1+0x4fe0] ;  /* 0x004fe00001067983 */ /* 0x001ee20000300a00 */
[----:B------:R-:W3:Y:S02]  /*80580*/  LDL.LU.64 R4, [R1+0x4fd8] ;  /* 0x004fd80001047983 */ /* 0x000ee40000300a00 */
[----:B------:R-:W3:Y:S02]  /*80590*/  LDL.LU.64 R18, [R1+0x4fd0] ;  /* 0x004fd00001127983 */ /* 0x000ee40000300a00 */
[----:B------:R-:W-:Y:S02]  /*805a0*/  IMAD.MOV.U32 R22, RZ, RZ, R2 ;  /* 0x000000ffff167224 */ /* 0x000fe400078e0002 */
[----:B------:R-:W-:Y:S01]  /*805b0*/  IMAD.MOV.U32 R23, RZ, RZ, R0 ;  /* 0x000000ffff177224 */ /* 0x000fe200078e0000 */
        /* <DEDUP_REMOVED lines=8> */
[----:B------:R-:W2:Y:S02]  /*80640*/  LDL.LU.64 R18, [R1+0x4fb8] ;  /* 0x004fb80001127983 */ /* 0x000ea40000300a00 */
[----:B------:R-:W2:Y:S02]  /*80650*/  LDL.LU.64 R16, [R1+0x4fb0] ;  /* 0x004fb00001107983 */ /* 0x000ea40000300a00 */
[----:B--2---:R-:W-:Y:S11]  /*80660*/  HMMA.16816.F32 R16, R24, R22, R16 ;  /* 0x000000161810723c */ /* 0x004ff60000001810 */
[----:B------:R-:W-:Y:S11]  /*80670*/  @!UPT UIADD3 URZ, URZ, URZ, URZ ;  /* 0x0000003f3f3ff290 */ /* 0x000ff6000fffe03f */
[----:B------:R-:W-:Y:S01]  /*80680*/  @!UPT UIADD3 URZ, URZ, URZ, URZ ;  /* 0x0000003f3f3ff290 */ /* 0x000fe2000fffe03f */
[----:B------:R-:W-:Y:S01]  /*80690*/  STL.64 [R1+0x4f0], R16 ;  /* 0x0004f01001007387 */ /* 0x000fe20000100a00 */
[----:B------:R0:W-:Y:S03]  /*806a0*/  STL.64 [R1+0x4f8], R18 ;  /* 0x0004f81201007387 */ /* 0x0001e60000100a00 */
[----:B0-----:R-:W3:Y:S01]  /*806b0*/  LDL.LU.64 R18, [R1+0x4fa8] ;  /* 0x004fa80001127983 */ /* 0x001ee20000300a00 */
[----:B------:R0:W-:Y:S02]  /*806c0*/  STL.64 [R1+0x4e48], R22 ;  /* 0x004e481601007387 */ /* 0x0001e40000100a00 */
[----:B0-----:R-:W-:Y:S02]  /*806d0*/  IMAD.MOV.U32 R22, RZ, RZ, R2 ;  /* 0x000000ffff167224 */ /* 0x001fe400078e0002 */
[----:B------:R-:W-:-:S05]  /*806e0*/  IMAD.MOV.U32 R23, RZ, RZ, R0 ;  /* 0x000000ffff177224 */ /* 0x000fca00078e0000 */
[----:B------:R-:W-:Y:S01]  /*806f0*/  STL.64 [R1+0x4e60], R22 ;  /* 0x004e601601007387 */ /* 0x000fe20000100a00 */
[----:B---3--:R-:W-:Y:S11]  /*80700*/  HMMA.16816.F32 R4, R24, R18, R4 ;  /* 0x000000121804723c */ /* 0x008ff60000001804 */
        /* <DEDUP_REMOVED lines=8> */
[----:B------:R-:W-:-:S02]  /*80790*/  IMAD.MOV.U32 R22, RZ, RZ, R8 ;  /* 0x000000ffff167224 */ /* 0x000fc400078e0008 */
[----:B------:R-:W-:Y:S01]  /*807a0*/  IMAD.MOV.U32 R23, RZ, RZ, R3 ;  /* 0x000000ffff177224 */ /* 0x000fe200078e0003 */
[----:B------:R-:W2:Y:S01]  /*807b0*/  LDL.LU.64 R18, [R1+0x4f90] ;  /* 0x004f900001127983 */ /* 0x000ea20000300a00 */
[----:B------:R-:W3:Y:S02]  /*807c0*/  LDL.LU.64 R16, [R1+0x4f88] ;  /* 0x004f880001107983 */ /* 0x000ee40000300a00 */
[----:B------:R-:W2:Y:S02]  /*807d0*/  LDL.LU R8, [R1+0x4f84] ;  /* 0x004f840001087983 */ /* 0x000ea40000300800 */
[----:B------:R-:W2:Y:S01]  /*807e0*/  LDL.LU R3, [R1+0x4f80] ;  /* 0x004f800001037983 */ /* 0x000ea20000300800 */
[----:B------:R0:W-:Y:S02]  /*807f0*/  STL.64 [R1+0x4e78], R22 ;  /* 0x004e781601007387 */ /* 0x0001e40000100a00 */
[----:B0-----:R-:W-:Y:S02]  /*80800*/  IMAD.MOV.U32 R22, RZ, RZ, R13 ;  /* 0x000000ffff167224 */ /* 0x001fe400078e000d */
[----:B------:R-:W-:Y:S01]  /*80810*/  IMAD.MOV.U32 R23, RZ, RZ, R12 ;  /* 0x000000ffff177224 */ /* 0x000fe200078e000c */
[----:B----4-:R-:W-:Y:S11]  /*80820*/  HMMA.16816.F32 R4, R24, R14, R4 ;  /* 0x0000000e1804723c */ /* 0x010ff60000001804 */
[----:B------:R-:W-:Y:S11]  /*80830*/  @!UPT UIADD3 URZ, URZ, URZ, URZ ;  /* 0x0000003f3f3ff290 */ /* 0x000ff6000fffe03f */
[----:B------:R-:W-:Y:S01]  /*80840*/  @!UPT UIADD3 URZ, URZ, URZ, URZ ;  /* 0x0000003f3f3ff290 */ /* 0x000fe2000fffe03f */
[----:B------:R-:W-:Y:S01]  /*80850*/  STL.64 [R1+0x4d0], R4 ;  /* 0x0004d00401007387 */ /* 0x000fe20000100a00 */
[----:B------:R0:W-:Y:S03]  /*80860*/  STL.64 [R1+0x4d8], R6 ;  /* 0x0004d80601007387 */ /* 0x0001e60000100a00 */
[----:B0-----:R-:W4:Y:S01]  /*80870*/  LDL.LU.64 R6, [R1+0x4f78] ;  /* 0x004f780001067983 */ /* 0x001f220000300a00 */
[----:B------:R-:W2:Y:S02]  /*80880*/  LDL.LU.64 R4, [R1+0x4f70] ;  /* 0x004f700001047983 */ /* 0x000ea40000300a00 */
[----:B------:R-:W-:Y:S02]  /*80890*/  STL.64 [R1+0x4e90], R22 ;  /* 0x004e901601007387 */ /* 0x000fe40000100a00 */
[----:B------:R0:W-:Y:S01]  /*808a0*/  STL.64 [R1+0x4e40], R14 ;  /* 0x004e400e01007387 */ /* 0x0001e20000100a00 */
[----:B------:R-:W2:Y:S01]  /*808b0*/  LDL.LU R12, [R1+0xe10] ;  /* 0x000e1000010c7983 */ /* 0x000ea20000300800 */
[----:B------:R-:W2:Y:S03]  /*808c0*/  LDL.LU R13, [R1+0xe14] ;  /* 0x000e1400010d7983 */ /* 0x000ea60000300800 */
[----:B0-----:R-:W2:Y:S01]  /*808d0*/  LDL.LU R14, [R1+0xe18] ;  /* 0x000e1800010e7983 */ /* 0x001ea20000300800 */
[----:B------:R-:W2:Y:S02]  /*808e0*/  LDL.LU R15, [R1+0xe1c] ;  /* 0x000e1c00010f7983 */ /* 0x000ea40000300800 */
[----:B------:R-:W-:-:S02]  /*808f0*/  IMAD.MOV.U32 R22, RZ, RZ, R10 ;  /* 0x000000ffff167224 */ /* 0x000fc400078e000a */
[----:B------:R-:W-:Y:S01]  /*80900*/  IMAD.MOV.U32 R23, RZ, RZ, R11 ;  /* 0x000000ffff177224 */ /* 0x000fe200078e000b */
[----:B------:R-:W3:Y:S01]  /*80910*/  LDL.LU R10, [R1+0x4f6c] ;  /* 0x004f6c00010a7983 */ /* 0x000ee20000300800 */
[----:B------:R-:W3:Y:S03]  /*80920*/  LDL.LU R11, [R1+0x4f68] ;  /* 0x004f6800010b7983 */ /* 0x000ee60000300800 */
[----:B------:R-:W-:Y:S04]  /*80930*/  STL.64 [R1+0x4ea8], R22 ;  /* 0x004ea81601007387 */ /* 0x000fe80000100a00 */
[----:B--2---:R-:W-:Y:S01]  /*80940*/  STL.64 [R1+0x4e58], R14 ;  /* 0x004e580e01007387 */ /* 0x004fe20000100a00 */
[----:B------:R0:W-:Y:S03]  /*80950*/  STL.64 [R1+0x4e50], R12 ;  /* 0x004e500c01007387 */ /* 0x0001e60000100a00 */
[----:B0-----:R-:W2:Y:S01]  /*80960*/  LDL.LU R12, [R1+0xe20] ;  /* 0x000e2000010c7983 */ /* 0x001ea20000300800 */
[----:B------:R-:W2:Y:S02]  /*80970*/  LDL.LU R13, [R1+0xe24] ;  /* 0x000e2400010d7983 */ /* 0x000ea40000300800 */
[----:B------:R-:W2:Y:S02]  /*80980*/  LDL.LU R14, [R1+0xe28] ;  /* 0x000e2800010e7983 */ /* 0x000ea40000300800 */
[----:B------:R-:W2:Y:S02]  /*80990*/  LDL.LU R15, [R1+0xe2c] ;  /* 0x000e2c00010f7983 */ /* 0x000ea40000300800 */
[----:B------:R-:W-:-:S02]  /*809a0*/  IMAD.MOV.U32 R22, RZ, RZ, R21 ;  /* 0x000000ffff167224 */ /* 0x000fc400078e0015 */
[----:B------:R-:W-:-:S05]  /*809b0*/  IMAD.MOV.U32 R23, RZ, RZ, R20 ;  /* 0x000000ffff177224 */ /* 0x000fca00078e0014 */
[----:B------:R-:W-:Y:S04]  /*809c0*/  STL.64 [R1+0x4ec0], R22 ;  /* 0x004ec01601007387 */ /* 0x000fe80000100a00 */
[----:B--2---:R-:W-:Y:S01]  /*809d0*/  STL.64 [R1+0x4e70], R14 ;  /* 0x004e700e01007387 */ /* 0x004fe20000100a00 */
[----:B------:R0:W-:Y:S03]  /*809e0*/  STL.64 [R1+0x4e68], R12 ;  /* 0x004e680c01007387 */ /* 0x0001e60000100a00 */
[----:B0-----:R-:W2:Y:S01]  /*809f0*/  LDL.LU R12, [R1+0xe30] ;  /* 0x000e3000010c7983 */ /* 0x001ea20000300800 */
[----:B------:R-:W2:Y:S02]  /*80a00*/  LDL.LU R13, [R1+0xe34] ;  /* 0x000e3400010d7983 */ /* 0x000ea40000300800 */
[----:B------:R-:W2:Y:S02]  /*80a10*/  LDL R14, [R1+0xe38] ;  /* 0x000e3800010e7983 */ /* 0x000ea40000100800 */
[----:B------:R-:W2:Y:S02]  /*80a20*/  LDL R15, [R1+0xe3c] ;  /* 0x000e3c00010f7983 */ /* 0x000ea40000100800 */
[----:B------:R-:W-:-:S02]  /*80a30*/  IMAD.MOV.U32 R22, RZ, RZ, R28 ;  /* 0x000000ffff167224 */ /* 0x000fc400078e001c */
[----:B------:R-:W-:-:S05]  /*80a40*/  IMAD.MOV.U32 R23, RZ, RZ, R19 ;  /* 0x000000ffff177224 */ /* 0x000fca00078e0013 */
        /* <DEDUP_REMOVED lines=8> */
[----:B---3--:R-:W-:-:S05]  /*80ad0*/  IMAD.MOV.U32 R23, RZ, RZ, R17 ;  /* 0x000000ffff177224 */ /* 0x008fca00078e0011 */
[----:B------:R-:W-:Y:S04]  /*80ae0*/  STL.64 [R1+0x4ef0], R22 ;  /* 0x004ef01601007387 */ /* 0x000fe80000100a00 */
[----:B--2---:R-:W-:Y:S01]  /*80af0*/  STL.64 [R1+0x4ea0], R14 ;  /* 0x004ea00e01007387 */ /* 0x004fe20000100a00 */
[----:B------:R0:W-:Y:S03]  /*80b00*/  STL.64 [R1+0x4e98], R12 ;  /* 0x004e980c01007387 */ /* 0x0001e60000100a00 */
[----:B0-----:R-:W2:Y:S01]  /*80b10*/  LDL.LU R12, [R1+0xe50] ;  /* 0x000e5000010c7983 */ /* 0x001ea20000300800 */
[----:B------:R-:W2:Y:S02]  /*80b20*/  LDL.LU R13, [R1+0xe54] ;  /* 0x000e5400010d7983 */ /* 0x000ea40000300800 */
[----:B------:R-:W3:Y:S02]  /*80b30*/  LDL.LU R14, [R1+0xe58] ;  /* 0x000e5800010e7983 */ /* 0x000ee40000300800 */
[----:B------:R-:W3:Y:S02]  /*80b40*/  LDL.LU R15, [R1+0xe5c] ;  /* 0x000e5c00010f7983 */ /* 0x000ee40000300800 */
[----:B------:R-:W-:-:S02]  /*80b50*/  IMAD.MOV.U32 R22, RZ, RZ, R16 ;  /* 0x000000ffff167224 */ /* 0x000fc400078e0010 */
[----:B------:R-:W-:-:S05]  /*80b60*/  IMAD.MOV.U32 R23, RZ, RZ, R9 ;  /* 0x000000ffff177224 */ /* 0x000fca00078e0009 */
[----:B------:R0:W-:Y:S02]  /*80b70*/  STL.64 [R1+0x4f08], R22 ;  /* 0x004f081601007387 */ /* 0x0001e40000100a00 */
[----:B0-----:R-:W-:Y:S02]  /*80b80*/  IMAD.MOV.U32 R22, RZ, RZ, R8 ;  /* 0x000000ffff167224 */ /* 0x001fe400078e0008 */
[----:B----4-:R-:W-:-:S05]  /*80b90*/  IMAD.MOV.U32 R23, RZ, RZ, R7 ;  /* 0x000000ffff177224 */ /* 0x010fca00078e0007 */
[----:B------:R-:W-:Y:S04]  /*80ba0*/  STL.64 [R1+0x4f20], R22 ;  /* 0x004f201601007387 */ /* 0x000fe80000100a00 */
[----:B---3--:R-:W-:Y:S01]  /*80bb0*/  STL.64 [R1+0x4eb8], R14 ;  /* 0x004eb80e01007387 */ /* 0x008fe20000100a00 */
[----:B--2---:R0:W-:Y:S03]  /*80bc0*/  STL.64 [R1+0x4eb0], R12 ;  /* 0x004eb00c01007387 */ /* 0x0041e60000100a00 */
[----:B0-----:R-:W2:Y:S01]  /*80bd0*/  LDL.LU R12, [R1+0xe60] ;  /* 0x000e6000010c7983 */ /* 0x001ea20000300800 */
[----:B------:R-:W2:Y:S02]  /*80be0*/  LDL.LU R13, [R1+0xe64] ;  /* 0x000e6400010d7983 */ /* 0x000ea40000300800 */
[----:B------:R-:W3:Y:S02]  /*80bf0*/  LDL.LU R14, [R1+0xe68] ;  /* 0x000e6800010e7983 */ /* 0x000ee40000300800 */
[----:B------:R-:W3:Y:S02]  /*80c00*/  LDL.LU R15, [R1+0xe6c] ;  /* 0x000e6c00010f7983 */ /* 0x000ee40000300800 */
[----:B------:R-:W-:-:S02]  /*80c10*/  IMAD.MOV.U32 R22, RZ, RZ, R6 ;  /* 0x000000ffff167224 */ /* 0x000fc400078e0006 */
[----:B------:R-:W-:-:S05]  /*80c20*/  IMAD.MOV.U32 R23, RZ, RZ, R5 ;  /* 0x000000ffff177224 */ /* 0x000fca00078e0005 */
[----:B------:R-:W-:Y:S04]  /*80c30*/  STL.64 [R1+0x4f38], R22 ;  /* 0x004f381601007387 */ /* 0x000fe80000100a00 */
[----:B---3--:R-:W-:Y:S01]  /*80c40*/  STL.64 [R1+0x4ed0], R14 ;  /* 0x004ed00e01007387 */ /* 0x008fe20000100a00 */
[----:B--2---:R0:W-:Y:S03]  /*80c50*/  STL.64 [R1+0x4ec8], R12 ;  /* 0x004ec80c01007387 */ /* 0x0041e60000100a00 */
[----:B0-----:R-:W2:Y:S01]  /*80c60*/  LDL.LU R12, [R1+0xe70] ;  /* 0x000e7000010c7983 */ /* 0x001ea20000300800 */
[----:B------:R-:W2:Y:S02]  /*80c70*/  LDL.LU R13, [R1+0xe74] ;  /* 0x000e7400010d7983 */ /* 0x000ea40000300800 */
[----:B------:R-:W3:Y:S02]  /*80c80*/  LDL.LU R14, [R1+0xe78] ;  /* 0x000e7800010e7983 */ /* 0x000ee40000300800 */
[----:B------:R-:W3:Y:S01]  /*80c90*/  LDL.LU R15, [R1+0xe7c] ;  /* 0x000e7c00010f7983 */ /* 0x000ee20000300800 */
[----:B------:R-:W4:Y:S01]  /*80ca0*/  LDL.LU R16, [R1+0xdb0] ;  /* 0x000db00001107983 */ /* 0x000f220000300800 */
[----:B------:R-:W4:Y:S02]  /*80cb0*/  LDL.LU R17, [R1+0xdb4] ;  /* 0x000db40001117983 */ /* 0x000f240000300800 */
[----:B------:R-:W4:Y:S02]  /*80cc0*/  LDL.LU R18, [R1+0xdb8] ;  /* 0x000db80001127983 */ /* 0x000f240000300800 */
[----:B------:R-:W-:Y:S01]  /*80cd0*/  IMAD.MOV.U32 R22, RZ, RZ, R4 ;  /* 0x000000ffff167224 */ /* 0x000fe200078e0004 */
[----:B------:R-:W4:Y:S01]  /*80ce0*/  LDL.LU R19, [R1+0xdbc] ;  /* 0x000dbc0001137983 */ /* 0x000f220000300800 */
[----:B------:R-:W4:Y:S02]  /*80cf0*/  LDL.LU R4, [R1+0xdc0] ;  /* 0x000dc00001047983 */ /* 0x000f240000300800 */
[----:B------:R-:W4:Y:S02]  /*80d00*/  LDL.LU R5, [R1+0xdc4] ;  /* 0x000dc40001057983 */ /* 0x000f240000300800 */
[----:B------:R-:W4:Y:S01]  /*80d10*/  LDL.LU R6, [R1+0xdc8] ;  /* 0x000dc80001067983 */ /* 0x000f220000300800 */
[----:B------:R-:W4:Y:S04]  /*80d20*/  LDL.LU R7, [R1+0xdcc] ;  /* 0x000dcc0001077983 */ /* 0x000f280000300800 */
        /* <DEDUP_REMOVED lines=17> */
[----:B------:R-:W3:Y:S01]  /*80e40*/  LDL.LU R15, [R1+0xeac] ;  /* 0x000eac00010f7983 */ /* 0x000ee20000300800 */
[C---:B----4-:R-:W-:Y:S01]  /*80e50*/  HMMA.16816.F32 R4, R24.reuse, R10, R4 ;  /* 0x0000000a1804723c */ /* 0x050fe20000001804 */
        /* <DEDUP_REMOVED lines=15> */
[----:B------:R-:W-:Y:S01]  /*80f50*/  IMAD.MOV.U32 R23, RZ, RZ, R3 ;  /* 0x000000ffff177224 */ /* 0x000fe200078e0003 */
[----:B---3--:R-:W-:Y:S02]  /*80f60*/  HMMA.16816.F32 R24, R24, R6, R16 ;  /* 0x000000061818723c */ /* 0x008fe40000001810 */
[----:B------:R-:W2:Y:S01]  /*80f70*/  LDL.LU.64 R18, [R1+0x4f58] ;  /* 0x004f580001127983 */ /* 0x000ea20000300a00 */
[----:B------:R-:W2:Y:S11]  /*80f80*/  LDL.LU.64 R16, [R1+0x4f50] ;  /* 0x004f500001107983 */ /* 0x000eb60000300a00 */
[----:B------:R-:W-:Y:S09]  /*80f90*/  @!UPT UIADD3 URZ, URZ, URZ, URZ ;  /* 0x0000003f3f3ff290 */ /* 0x000ff2000fffe03f */
[----:B------:R-:W-:Y:S01]  /*80fa0*/  STL.64 [R1+0x1f0], R24 ;  /* 0x0001f01801007387 */ /* 0x000fe20000100a00 */
[----:B------:R-:W-:Y:S02]  /*80fb0*/  STL.64 [R1+0x1f8], R26 ;  /* 0x0001f81a01007387 */ /* 0x000fe40000100a00 */
[----:B------:R0:W-:Y:S02]  /*80fc0*/  STL.64 [R1+0x4e28], R6 ;  /* 0x004e280601007387 */ /* 0x0001e40000100a00 */
[----:B------:R-:W3:Y:S01]  /*80fd0*/  LDL.LU R4, [R1+0xdf0] ;  /* 0x000df00001047983 */ /* 0x000ee20000300800 */
[----:B------:R-:W3:Y:S04]  /*80fe0*/  LDL.LU R5, [R1+0xdf4] ;  /* 0x000df40001057983 */ /* 0x000ee80000300800 */
        /* <DEDUP_REMOVED lines=80> */
[----:B------:R-:W2:Y:S11]  /*814f0*/  LDL.LU.64 R14, [R1+0x4e40] ;  /* 0x004e4000010e7983 */ /* 0x000eb60000300a00 */
[----:B------:R-:W-:Y:S10]  /*81500*/  @!UPT UIADD3 URZ, URZ, URZ, URZ ;  /* 0x0000003f3f3ff290 */ /* 0x000ff4000fffe03f */
[----:B------:R-:W-:Y:S01]  /*81510*/  STL.64 [R1+0x1760], R20 ;  /* 0x0017601401007387 */ /* 0x000fe20000100a00 */
[----:B------:R0:W-:Y:S03]  /*81520*/  STL.64 [R1+0x1768], R22 ;  /* 0x0017681601007387 */ /* 0x0001e60000100a00 */
[----:B0-----:R-:W2:Y:S01]  /*81530*/  LDL.LU.64 R22, [R1+0x4e38] ;  /* 0x004e380001167983 */ /* 0x001ea20000300a00 */
[----:B------:R-:W2:Y:S02]  /*81540*/  LDL.LU.64 R20, [R1+0x4e30] ;  /* 0x004e300001147983 */ /* 0x000ea40000300a00 */
[----:B------:R-:W-:Y:S02]  /*81550*/  IMAD.MOV.U32 R26, RZ, RZ, R2 ;  /* 0x000000ffff1a7224 */ /* 0x000fe400078e0002 */
[----:B------:R-:W-:-:S07]  /*81560*/  IMAD.MOV.U32 R27, RZ, RZ, R0 ;  /* 0x000000ffff1b7224 */ /* 0x000fce00078e0000 */
[C---:B---3--:R-:W-:Y:S08]  /*81570*/  HMMA.16816.F32 R24, R16.reuse, R26, R4 ;  /* 0x0000001a1018723c */ /* 0x048ff00000001804 */
[C---:B--2---:R-:W-:Y:S01]  /*81580*/  HMMA.16816.F32 R4, R16.reuse, R14, R20 ;  /* 0x0000000e1004723c */ /* 0x044fe20000001814 */
[----:B------:R-:W2:Y:S11]  /*81590*/  LDL.LU R20, [R1+0xdd0] ;  /* 0x000dd00001147983 */ /* 0x000eb60000300800 */
[----:B------:R-:W-:Y:S03]  /*815a0*/  @!UPT UIADD3 URZ, URZ, URZ, URZ ;  /* 0x0000003f3f3ff290 */ /* 0x000fe6000fffe03f */
[----:B------:R-:W-:Y:S02]  /*815b0*/  STL.64 [R1+0x1750], R24 ;  /* 0x0017501801007387 */ /* 0x000fe40000100a00 */
[----:B------:R-:W-:Y:S02]  /*815c0*/  STL.64 [R1+0x1758], R26 ;  /* 0x0017581a01007387 */ /* 0x000fe40000100a00 */
[----:B------:R-:W0:Y:S04]  /*815d0*/  LDSM.16.MT88.4 R24, [R29+0x22080] ;  /* 0x022080001d18783b */ /* 0x000e280000004200 */
[----:B------:R1:W-:Y:S01]  /*815e0*/  STL.64 [R1+0x1740], R4 ;  /* 0x0017400401007387 */ /* 0x0003e20000100a00 */
[----:B------:R3:W-:Y:S02]  /*815f0*/  STL.64 [R1+0x1748], R6 ;  /* 0x0017480601007387 */ /* 0x0007e40000100a00 */
[----:B------:R-:W2:Y:S02]  /*81600*/  LDL.LU R21, [R1+0xdd4] ;  /* 0x000dd40001157983 */ /* 0x000ea40000300800 */
[----:B------:R-:W2:Y:S01]  /*81610*/  LDL.LU R22, [R1+0xdd8] ;  /* 0x000dd80001167983 */ /* 0x000ea20000300800 */
[----:B------:R-:W2:Y:S04]  /*81620*/  LDL.LU R23, [R1+0xddc] ;  /* 0x000ddc0001177983 */ /* 0x000ea80000300800 */
[----:B-1----:R-:W4:Y:S01]  /*81630*/  LDL.LU R4, [R1+0xee0] ;  /* 0x000ee00001047983 */ /* 0x002f220000300800 */
[----:B------:R-:W4:Y:S02]  /*81640*/  LDL.LU R5, [R1+0xee4] ;  /* 0x000ee40001057983 */ /* 0x000f240000300800 */
[----:B---3--:R-:W4:Y:S02]  /*81650*/  LDL.LU R6, [R1+0xee8] ;  /* 0x000ee80001067983 */ /* 0x008f240000300800 */
[----:B------:R-:W4:Y:S01]  /*81660*/  LDL.LU R7, [R1+0xeec] ;  /* 0x000eec0001077983 */ /* 0x000f220000300800 */
[----:B------:R1:W-:Y:S04]  /*81670*/  STL.64 [R1+0x4d98], R14 ;  /* 0x004d980e01007387 */ /* 0x0003e80000100a00 */
[----:B-1----:R-:W3:Y:S04]  /*81680*/  LDL.64 R14, [R1+0x18] ;  /* 0x00001800010e7983 */ /* 0x002ee80000100a00 */
[----:B---3--:R1:W-:Y:S04]  /*81690*/  STL.64 [R1+0x4dd8], R14 ;  /* 0x004dd80e01007387 */ /* 0x0083e80000100a00 */
[----:B-1----:R-:W3:Y:S04]  /*816a0*/  LDL.64 R14, [R1+0x38] ;  /* 0x00003800010e7983 */ /* 0x002ee80000100a00 */
[----:B---3--:R1:W-:Y:S04]  /*816b0*/  STL.64 [R1+0x4de0], R14 ;  /* 0x004de00e01007387 */ /* 0x0083e80000100a00 */
[----:B-1----:R-:W3:Y:S04]  /*816c0*/  LDL.64 R14, [R1+0x48] ;  /* 0x00004800010e7983 */ /* 0x002ee80000100a00 */
[----:B---3--:R1:W-:Y:S04]  /*816d0*/  STL.64 [R1+0x4de8], R14 ;  /* 0x004de80e01007387 */ /* 0x0083e80000100a00 */
[----:B-1----:R-:W3:Y:S04]  /*816e0*/  LDL.64 R14, [R1+0x58] ;  /* 0x00005800010e7983 */ /* 0x002ee80000100a00 */
[----:B---3--:R1:W-:Y:S04]  /*816f0*/  STL.64 [R1+0x4e00], R14 ;  /* 0x004e000e01007387 */ /* 0x0083e80000100a00 */
[----:B-1----:R-:W3:Y:S01]  /*81700*/  LDL.64 R14, [R1+0x68] ;  /* 0x00006800010e7983 */ /* 0x002ee20000100a00 */
[----:B0-----:R0:W-:Y:S02]  /*81710*/  STL [R1+0x4d0c], R24 ;  /* 0x004d0c1801007387 */ /* 0x0011e40000100800 */
[----:B------:R1:W-:Y:S02]  /*81720*/  STL [R1+0x4d08], R25 ;  /* 0x004d081901007387 */ /* 0x0003e40000100800 */
[----:B------:R2:W-:Y:S01]  /*81730*/  STL [R1+0x4d04], R26 ;  /* 0x004d041a01007387 */ /* 0x0005e20000100800 */
[----:B------:R4:W-:Y:S04]  /*81740*/  STL [R1+0x4d00], R27 ;  /* 0x004d001b01007387 */ /* 0x0009e80000100800 */
[----:B0-----:R-:W3:Y:S01]  /*81750*/  LDL.LU R24, [R1+0xf00] ;  /* 0x000f000001187983 */ /* 0x001ee20000300800 */
[----:B-1----:R-:W3:Y:S02]  /*81760*/  LDL.LU R25, [R1+0xf04] ;  /* 0x000f040001197983 */ /* 0x002ee40000300800 */
[----:B--2---:R-:W2:Y:S02]  /*81770*/  LDL.LU R26, [R1+0xf08] ;  /* 0x000f0800011a7983 */ /* 0x004ea40000300800 */
[----:B----4-:R-:W2:Y:S01]  /*81780*/  LDL.LU R27, [R1+0xf0c] ;  /* 0x000f0c00011b7983 */ /* 0x010ea20000300800 */
[C---:B------:R-:W-:Y:S01]  /*81790*/  HMMA.16816.F32 R4, R16.reuse, R10, R4 ;  /* 0x0000000a1004723c */ /* 0x040fe20000001804 */
        /* <DEDUP_REMOVED lines=15> */
[----:B------:R0:W-:Y:S02]  /*81890*/  STL.64 [R1+0x4d70], R10 ;  /* 0x004d700a01007387 */ /* 0x0001e40000100a00 */
[----:B------:R-:W4:Y:S02]  /*818a0*/  LDL.LU R8, [R1+0xf30] ;  /* 0x000f300001087983 */ /* 0x000f240000300800 */
[----:B------:R-:W4:Y:S01]  /*818b0*/  LDL.LU R9, [R1+0xf34] ;  /* 0x000f340001097983 */ /* 0x000f220000300800 */
[----:B0-----:R-:W4:Y:S01]  /*818c0*/  LDL.LU R10, [R1+0xf38] ;  /* 0x000f3800010a7983 */ /* 0x001f220000300800 */
[----:B------:R-:W4:Y:S01]  /*818d0*/  LDL.LU R11, [R1+0xf3c] ;  /* 0x000f3c00010b7983 */ /* 0x000f220000300800 */
[----:B---3--:R-:W-:Y:S02]  /*818e0*/  HMMA.16816.F32 R16, R16, R6, R20 ;  /* 0x000000061010723c */ /* 0x008fe40000001814 */
[----:B------:R-:W2:Y:S01]  /*818f0*/  LDL.LU.64 R22, [R1+0x4e20] ;  /* 0x004e200001167983 */ /* 0x000ea20000300a00 */
[----:B------:R-:W2:Y:S02]  /*81900*/  LDL.LU.64 R20, [R1+0x4e18] ;  /* 0x004e180001147983 */ /* 0x000ea40000300a00 */
[----:B------:R-:W-:-:S02]  /*81910*/  IMAD.MOV.U32 R28, RZ, RZ, R14 ;  /* 0x000000ffff1c7224 */ /* 0x000fc400078e000e */
[----:B------:R-:W-:Y:S11]  /*81920*/  IMAD.MOV.U32 R4, RZ, RZ, R15 ;  /* 0x000000ffff047224 */ /* 0x000ff600078e000f */
[----:B------:R-:W-:Y:S05]  /*81930*/  @!UPT UIADD3 URZ, URZ, URZ, URZ ;  /* 0x0000003f3f3ff290 */ /* 0x000fea000fffe03f */
[----:B------:R-:W-:Y:S01]  /*81940*/  STL.64 [R1+0x1720], R16 ;  /* 0x0017201001007387 */ /* 0x000fe20000100a00 */
[----:B------:R0:W-:Y:S03]  /*81950*/  STL.64 [R1+0x1728], R18 ;  /* 0x0017281201007387 */ /* 0x0001e60000100a00 */
[----:B0-----:R-:W3:Y:S01]  /*81960*/  LDL.64 R18, [R1+0x28] ;  /* 0x0000280001127983 */ /* 0x001ee20000100a00 */
[C---:B--2---:R-:W-:Y:S11]  /*81970*/  HMMA.16816.F32 R24, R20.reuse, R14, R24 ;  /* 0x0000000e1418723c */ /* 0x044ff60000001818 */
[----:B------:R-:W-:Y:S11]  /*81980*/  @!UPT UIADD3 URZ, URZ, URZ, URZ ;  /* 0x0000003f3f3ff290 */ /* 0x000ff6000fffe03f */
[----:B------:R-:W-:Y:S01]  /*81990*/  @!UPT UIADD3 URZ, URZ, URZ, URZ ;  /* 0x0000003f3f3ff290 */ /* 0x000fe2000fffe03f */
        /* <DEDUP_REMOVED lines=26> */
[----:B------:R-:W-:Y:S02]  /*81b40*/  STL [R1+0x4d24], R27 ;  /* 0x004d241b01007387 */ /* 0x000fe40000100800 */
[----:B------:R0:W-:Y:S02]  /*81b50*/  STL [R1+0x4d20], R26 ;  /* 0x004d201a01007387 */ /* 0x0001e40000100800 */
[----:B------:R-:W2:Y:S01]  /*81b60*/  LDL.LU R24, [R1+0xf10] ;  /* 0x000f100001187983 */ /* 0x000ea20000300800 */
[----:B------:R-:W2:Y:S04]  /*81b70*/  LDL.LU R25, [R1+0xf14] ;  /* 0x000f140001197983 */ /* 0x000ea80000300800 */
[----:B0-----:R-:W2:Y:S01]  /*81b80*/  LDL.LU R26, [R1+0xf18] ;  /* 0x000f1800011a7983 */ /* 0x001ea20000300800 */
[----:B------:R-:W2:Y:S02]  /*81b90*/  LDL.LU R27, [R1+0xf1c] ;  /* 0x000f1c00011b7983 */ /* 0x000ea40000300800 */
[C---:B--2---:R-:W-:Y:S11]  /*81ba0*/  HMMA.16816.F32 R24, R20.reuse, R14, R24 ;  /* 0x0000000e1418723c */ /* 0x044ff60000001818 */
[----:B------:R-:W-:Y:S11]  /*81bb0*/  @!UPT UIADD3 URZ, URZ, URZ, URZ ;  /* 0x0000003f3f3ff290 */ /* 0x000ff6000fffe03f */
[----:B------:R-:W-:Y:S01]  /*81bc0*/  @!UPT UIADD3 URZ, URZ, URZ, URZ ;  /* 0x0000003f3f3ff290 */ /* 0x000fe2000fffe03f */
[----:B------:R0:W-:Y:S01]  /*81bd0*/  STL.64 [R1+0x410], R24 ;  /* 0x0004101801007387 */ /* 0x0001e20000100a00 */
[----:B------:R-:W-:Y:S02]  /*81be0*/  STL.64 [R1+0x418], R26 ;  /* 0x0004181a01007387 */ /* 0x000fe40000100a00 */
[----:B0-----:R-:W-:Y:S02]  /*81bf0*/  IMAD.MOV.U32 R25, RZ, RZ, R15 ;  /* 0x000000ffff197224 */ /* 0x001fe400078e000f */
[----:B------:R-:W-:Y:S02]  /*81c00*/  IMAD.MOV.U32 R24, RZ, RZ, R14 ;  /* 0x000000ffff187224 */ /* 0x000fe400078e000e */
[----:B------:R-:W4:Y:S01]  /*81c10*/  LDL.LU.64 R14, [R1+0x4dd8] ;  /* 0x004dd800010e7983 */ /* 0x000f220000300a00 */
[----:B------:R-:W-:Y:S02]  /*81c20*/  STL [R1+0x4d2c], R25 ;  /* 0x004d2c1901007387 */ /* 0x000fe40000100800 */
[----:B------:R0:W-:Y:S02]  /*81c30*/  STL [R1+0x4d28], R24 ;  /* 0x004d281801007387 */ /* 0x0001e40000100800 */
[----:B0-----:R-:W2:Y:S01]  /*81c40*/  LDL.LU R24, [R1+0xf20] ;  /* 0x000f200001187983 */ /* 0x001ea20000300800 */
[----:B------:R-:W2:Y:S02]  /*81c50*/  LDL.LU R25, [R1+0xf24] ;  /* 0x000f240001197983 */ /* 0x000ea40000300800 */
[----:B------:R-:W2:Y:S02]  /*81c60*/  LDL.LU R26, [R1+0xf28] ;  /* 0x000f2800011a7983 */ /* 0x000ea40000300800 */
[----:B------:R-:W2:Y:S02]  /*81c70*/  LDL.LU R27, [R1+0xf2c] ;  /* 0x000f2c00011b7983 */ /* 0x000ea40000300800 */
[----:B---3--:R-:W-:Y:S01]  /*81c80*/  IMAD.MOV.U32 R4, RZ, RZ, R18 ;  /* 0x000000ffff047224 */ /* 0x008fe200078e0012 */
[C---:B----4-:R-:W-:Y:S08]  /*81c90*/  HMMA.16816.F32 R8, R20.reuse, R14, R8 ;  /* 0x0000000e1408723c */ /* 0x050ff00000001808 */
[C---:B--2---:R-:W-:Y:S01]  /*81ca0*/  HMMA.16816.F32 R24, R20.reuse, R18, R24 ;  /* 0x000000121418723c */ /* 0x044fe20000001818 */
[----:B------:R-:W-:Y:S11]  /*81cb0*/  IMAD.MOV.U32 R5, RZ, RZ, R15 ;  /* 0x000000ffff057224 */ /* 0x000ff600078e000f */
[----:B------:R-:W-:Y:S11]  /*81cc0*/  @!UPT UIADD3 URZ, URZ, URZ, URZ ;  /* 0x0000003f3f3ff290 */ /* 0x000ff6000fffe03f */
[----:B------:R-:W-:Y:S01]  /*81cd0*/  STL.64 [R1+0x400], R24 ;  /* 0x0004001801007387 */ /* 0x000fe20000100a00 */
[----:B------:R-:W-:Y:S02]  /*81ce0*/  STL.64 [R1+0x408], R26 ;  /* 0x0004081a01007387 */ /* 0x000fe40000100a00 */
[----:B------:R-:W-:Y:S02]  /*81cf0*/  STL.64 [R1+0x3f0], R8 ;  /* 0x0003f00801007387 */ /* 0x000fe40000100a00 */
[----:B------:R-:W-:Y:S01]  /*81d00*/  STL.64 [R1+0x3f8], R10 ;  /* 0x0003f80a01007387 */ /* 0x000fe20000100a00 */
[----:B------:R-:W-:Y:S01]  /*81d10*/  STL.64 [R1+0x4d48], R6 ;  /* 0x004d480601007387 */ /* 0x000fe20000100a00 */
[----:B------:R0:W-:Y:S03]  /*81d20*/  STL.64 [R1+0x4d40], R4 ;  /* 0x004d400401007387 */ /* 0x0001e60000100a00 */
[----:B0-----:R-:W2:Y:S01]  /*81d30*/  LDL.LU R4, [R1+0x1020] ;  /* 0x0010200001047983 */ /* 0x001ea20000300800 */
[----:B------:R-:W2:Y:S02]  /*81d40*/  LDL.LU R5, [R1+0x1024] ;  /* 0x0010240001057983 */ /* 0x000ea40000300800 */
[----:B------:R-:W3:Y:S02]  /*81d50*/  LDL.LU R6, [R1+0x1028] ;  /* 0x0010280001067983 */ /* 0x000ee40000300800 */
[----:B------:R-:W3:Y:S02]  /*81d60*/  LDL.LU R7, [R1+0x102c] ;  /* 0x00102c0001077983 */ /* 0x000ee40000300800 */
[----:B------:R-:W-:Y:S01]  /*81d70*/  IMAD.MOV.U32 R2, RZ, RZ, R14 ;  /* 0x000000ffff027224 */ /* 0x000fe200078e000e */
        /* <DEDUP_REMOVED lines=8> */
[----:B------:R-:W2:Y:S02]  /*81e00*/  LDL.LU R10, [R1+0xfd8] ;  /* 0x000fd800010a7983 */ /* 0x000ea40000300800 */
[----:B------:R-:W2:Y:S01]  /*81e10*/  LDL.LU R11, [R1+0xfdc] ;  /* 0x000fdc00010b7983 */ /* 0x000ea20000300800 */
[----:B------:R-:W2:Y:S01]  /*81e20*/  LDL.LU R12, [R1+0xf90] ;  /* 0x000f9000010c7983 */ /* 0x000ea20000300800 */
[----:B------:R-:W2:Y:S02]  /*81e30*/  LDL.LU R13, [R1+0xf94] ;  /* 0x000f9400010d7983 */ /* 0x000ea40000300800 */
[----:B------:R-:W2:Y:S02]  /*81e40*/  LDL.LU R14, [R1+0xf98] ;  /* 0x000f9800010e7983 */ /* 0x000ea40000300800 */
[----:B------:R-:W2:Y:S01]  /*81e50*/  LDL.LU R15, [R1+0xf9c] ;  /* 0x000f9c00010f7983 */ /* 0x000ea20000300800 */
[----:B------:R-:W3:Y:S01]  /*81e60*/  LDL.LU R24, [R1+0xf40] ;  /* 0x000f400001187983 */ /* 0x000ee20000300800 */
[----:B------:R-:W3:Y:S02]  /*81e70*/  LDL.LU R25, [R1+0xf44] ;  /* 0x000f440001197983 */ /* 0x000ee40000300800 */
[----:B------:R-:W3:Y:S02]  /*81e80*/  LDL.LU R26, [R1+0xf48] ;  /* 0x000f4800011a7983 */ /* 0x000ee40000300800 */
[----:B------:R-:W-:Y:S01]  /*81e90*/  IMAD.MOV.U32 R28, RZ, RZ, R19 ;  /* 0x000000ffff1c7224 */ /* 0x000fe200078e0013 */
[----:B------:R-:W3:Y:S01]  /*81ea0*/  LDL.LU R27, [R1+0xf4c] ;  /* 0x000f4c00011b7983 */ /* 0x000ee20000300800 */
[----:B------:R-:W3:Y:S03]  /*81eb0*/  LDL.64 R18, [R1+0x8] ;  /* 0x0000080001127983 */ /* 0x000ee60000100a00 */
[----:B--2---:R0:W-:Y:S01]  /*81ec0*/  STL.64 [R1+0x4da8], R14 ;  /* 0x004da80e01007387 */ /* 0x0041e20000100a00 */
[----:B------:R-:W-:Y:S03]  /*81ed0*/  STL.64 [R1+0x4da0], R12 ;  /* 0x004da00c01007387 */ /* 0x000fe60000100a00 */
[----:B0-----:R-:W2:Y:S04]  /*81ee0*/  LDL.64 R14, [R1+0xa8] ;  /* 0x0000a800010e7983 */ /* 0x001ea80000100a00 */
[----:B--2---:R0:W-:Y:S04]  /*81ef0*/  STL.64 [R1+0x4db8], R14 ;  /* 0x004db80e01007387 */ /* 0x0041e80000100a00 */
[----:B0-----:R-:W2:Y:S04]  /*81f00*/  LDL.64 R14, [R1+0xb8] ;  /* 0x0000b800010e7983 */ /* 0x001ea80000100a00 */
[----:B--2---:R0:W-:Y:S04]  /*81f10*/  STL.64 [R1+0x4dd0], R14 ;  /* 0x004dd00e01007387 */ /* 0x0041e80000100a00 */
[----:B0-----:R-:W2:Y:S01]  /*81f20*/  LDL.64 R14, [R1+0xc8] ;  /* 0x0000c800010e7983 */ /* 0x001ea20000100a00 */
[----:B------:R0:W-:Y:S02]  /*81f30*/  STL.64 [R1+0x4d80], R10 ;  /* 0x004d800a01007387 */ /* 0x0001e40000100a00 */
[----:B----4-:R-:W-:Y:S01]  /*81f40*/  STL.64 [R1+0x4d78], R8 ;  /* 0x004d780801007387 */ /* 0x010fe20000100a00 */
[----:B0-----:R-:W4:Y:S04]  /*81f50*/  LDL.64 R10, [R1+0x88] ;  /* 0x00008800010a7983 */ /* 0x001f280000100a00 */
[----:B----4-:R0:W-:Y:S04]  /*81f60*/  STL.64 [R1+0x4d90], R10 ;  /* 0x004d900a01007387 */ /* 0x0101e80000100a00 */
[----:B0-----:R-:W4:Y:S04]  /*81f70*/  LDL.64 R10, [R1+0x98] ;  /* 0x00009800010a7983 */ /* 0x001f280000100a00 */
[----:B----4-:R0:W-:Y:S01]  /*81f80*/  STL.64 [R1+0x4db0], R10 ;  /* 0x004db00a01007387 */ /* 0x0101e20000100a00 */
[----:B------:R-:W4:Y:S02]  /*81f90*/  LDL.LU R8, [R1+0xf80] ;  /* 0x000f800001087983 */ /* 0x000f240000300800 */
[----:B------:R-:W4:Y:S01]  /*81fa0*/  LDL.LU R9, [R1+0xf84] ;  /* 0x000f840001097983 */ /* 0x000f220000300800 */
[----:B0-----:R-:W2:Y:S01]  /*81fb0*/  LDL.LU R10, [R1+0xf88] ;  /* 0x000f8800010a7983 */ /* 0x001ea20000300800 */
[----:B------:R-:W2:Y:S01]  /*81fc0*/  LDL.LU R11, [R1+0xf8c] ;  /* 0x000f8c00010b7983 */ /* 0x000ea20000300800 */
[----:B---3--:R-:W-:Y:S02]  /*81fd0*/  HMMA.16816.F32 R24, R20, R18, R24 ;  /* 0x000000121418723c */ /* 0x008fe40000001818 */
[----:B--2---:R-:W-:Y:S01]  /*81fe0*/  STL.64 [R1+0x4dc8], R10 ;  /* 0x004dc80a01007387 */ /* 0x004fe20000100a00 */
[----:B----4-:R0:W-:Y:S03]  /*81ff0*/  STL.64 [R1+0x4dc0], R8 ;  /* 0x004dc00801007387 */ /* 0x0101e60000100a00 */
[----:B0-----:R-:W2:Y:S01]  /*82000*/  LDL.LU R8, [R1+0xf60] ;  /* 0x000f600001087983 */ /* 0x001ea20000300800 */
[----:B------:R-:W2:Y:S02]  /*82010*/  LDL.LU R9, [R1+0xf64] ;  /* 0x000f640001097983 */ /* 0x000ea40000300800 */
[----:B------:R-:W2:Y:S02]  /*82020*/  LDL.LU R10, [R1+0xf68] ;  /* 0x000f6800010a7983 */ /* 0x000ea40000300800 */
[----:B------:R-:W2:Y:S01]  /*82030*/  LDL.LU R11, [R1+0xf6c] ;  /* 0x000f6c00010b7983 */ /* 0x000ea20000300800 */
[----:B------:R0:W-:Y:S01]  /*82040*/  STL.64 [R1+0x4d68], R6 ;  /* 0x004d680601007387 */ /* 0x0001e20000100a00 */
[----:B------:R1:W-:Y:S03]  /*82050*/  STL.64 [R1+0x4d60], R4 ;  /* 0x004d600401007387 */ /* 0x0003e60000100a00 */
[----:B0-----:R-:W3:Y:S04]  /*82060*/  LDL.64 R6, [R1+0x78] ;  /* 0x0000780001067983 */ /* 0x001ee80000100a00 */
[----:B---3--:R0:W-:Y:S01]  /*82070*/  STL.64 [R1+0x4d88], R6 ;  /* 0x004d880601007387 */ /* 0x0081e20000100a00 */
[----:B-1----:R-:W3:Y:S02]  /*82080*/  LDL.LU R4, [R1+0xfb0] ;  /* 0x000fb00001047983 */ /* 0x002ee40000300800 */
[----:B------:R-:W3:Y:S01]  /*82090*/  LDL.LU R5, [R1+0xfb4] ;  /* 0x000fb40001057983 */ /* 0x000ee20000300800 */
[----:B0-----:R-:W3:Y:S01]  /*820a0*/  LDL.LU R6, [R1+0xfb8] ;  /* 0x000fb80001067983 */ /* 0x001ee20000300800 */
[----:B------:R-:W3:Y:S02]  /*820b0*/  LDL.LU R7, [R1+0xfbc] ;  /* 0x000fbc0001077983 */ /* 0x000ee40000300800 */
[----:B------:R-:W-:Y:S02]  /*820c0*/  STL.64 [R1+0x3e0], R24 ;  /* 0x0003e01801007387 */ /* 0x000fe40000100a00 */
[----:B------:R0:W-:Y:S02]  /*820d0*/  STL.64 [R1+0x3e8], R26 ;  /* 0x0003e81a01007387 */ /* 0x0001e40000100a00 */
[----:B0-----:R-:W-:-:S02]  /*820e0*/  IMAD.MOV.U32 R27, RZ, RZ, R18 ;  /* 0x000000ffff1b7224 */ /* 0x001fc400078e0012 */
[----:B------:R-:W-:Y:S02]  /*820f0*/  IMAD.MOV.U32 R26, RZ, RZ, R19 ;  /* 0x000000ffff1a7224 */ /* 0x000fe400078e0013 */
[----:B------:R-:W0:Y:S04]  /*82100*/  LDSM.16.MT88.4 R16, [R29+0x22100] ;  /* 0x022100001d10783b */ /* 0x000e280000004200 */
[----:B0-----:R-:W-:Y:S01]  /*82110*/  STL.64 [R1+0x4bb8], R18 ;  /* 0x004bb81201007387 */ /* 0x001fe20000100a00 */
[----:B------:R0:W-:Y:S03]  /*82120*/  STL.64 [R1+0x4bb0], R16 ;  /* 0x004bb01001007387 */ /* 0x0001e60000100a00 */
[----:B0-----:R-:W4:Y:S01]  /*82130*/  LDL.LU R16, [R1+0xf50] ;  /* 0x000f500001107983 */ /* 0x001f220000300800 */
[----:B------:R-:W4:Y:S02]  /*82140*/  LDL.LU R17, [R1+0xf54] ;  /* 0x000f540001117983 */ /* 0x000f240000300800 */
[----:B------:R-:W4:Y:S02]  /*82150*/  LDL.LU R18, [R1+0xf58] ;  /* 0x000f580001127983 */ /* 0x000f240000300800 */
[----:B------:R-:W4:Y:S02]  /*82160*/  LDL.LU R19, [R1+0xf5c] ;  /* 0x000f5c0001137983 */ /* 0x000f240000300800 */
[C---:B----4-:R-:W-:Y:S11]  /*82170*/  HMMA.16816.F32 R16, R20.reuse, R14, R16 ;  /* 0x0000000e1410723c */ /* 0x050ff60000001810 */
        /* <DEDUP_REMOVED lines=18> */
[----:B0-----:R-:W4:Y:S01]  /*822a0*/  LDL.LU R16, [R1+0x1010] ;  /* 0x0010100001107983 */ /* 0x001f220000300800 */
[----:B------:R-:W4:Y:S02]  /*822b0*/  LDL.LU R17, [R1+0x1014] ;  /* 0x0010140001117983 */ /* 0x000f240000300800 */
[----:B------:R-:W4:Y:S02]  /*822c0*/  LDL.LU R18, [R1+0x1018] ;  /* 0x0010180001127983 */ /* 0x000f240000300800 */
[----:B------:R-:W4:Y:S01]  /*822d0*/  LDL.LU R19, [R1+0x101c] ;  /* 0x00101c0001137983 */ /* 0x000f220000300800 */
        /* <DEDUP_REMOVED lines=37> */
[C---:B--2---:R-:W-:Y:S11]  /*82530*/  HMMA.16816.F32 R4, R20.reuse, R14, R4 ;  /* 0x0000000e1404723c */ /* 0x044ff60000001804 */
[----:B------:R-:W-:Y:S11]  /*82540*/  @!UPT UIADD3 URZ, URZ, URZ, URZ ;  /* 0x0000003f3f3ff290 */ /* 0x000ff6000fffe03f */
[----:B------:R-:W-:Y:S01]  /*82550*/  @!UPT UIADD3 URZ, URZ, URZ, URZ ;  /* 0x0000003f3f3ff290 */ /* 0x000fe2000fffe03f */
[----:B------:R-:W-:Y:S01]  /*82560*/  STL.64 [R1+0x370], R4 ;  /* 0x0003700401007387 */ /* 0x000fe20000100a00 */
[----:B------:R0:W-:Y:S03]  /*82570*/  STL.64 [R1+0x378], R6 ;  /* 0x0003780601007387 */ /* 0x0001e60000100a00 */
[----:B0-----:R-:W3:Y:S01]  /*82580*/  LDL.LU.64 R6, [R1+0x4d58] ;  /* 0x004d580001067983 */ /* 0x001ee20000300a00 */
[----:B------:R-:W3:Y:S02]  /*82590*/  LDL.LU.64 R4, [R1+0x4d50] ;  /* 0x004d500001047983 */ /* 0x000ee40000300a00 */
[----:B------:R-:W-:Y:S01]  /*825a0*/  STL.64 [R1+0x4bd8], R14 ;  /* 0x004bd80e01007387 */ /* 0x000fe20000100a00 */
[C---:B---3--:R-:W-:Y:S11]  /*825b0*/  HMMA.16816.F32 R4, R20.reuse, R10, R4 ;  /* 0x0000000a1404723c */ /* 0x048ff60000001804 */
[----:B------:R-:W-:Y:S11]  /*825c0*/  @!UPT UIADD3 URZ, URZ, URZ, URZ ;  /* 0x0000003f3f3ff290 */ /* 0x000ff6000fffe03f */
[----:B------:R-:W-:Y:S01]  /*825d0*/  @!UPT UIADD3 URZ, URZ, URZ, URZ ;  /* 0x0000003f3f3ff290 */ /* 0x000fe2000fffe03f */
[----:B------:R-:W-:Y:S01]  /*825e0*/  STL.64 [R1+0x360], R4 ;  /* 0x0003600401007387 */ /* 0x000fe20000100a00 */
[----:B------:R0:W-:Y:S03]  /*825f0*/  STL.64 [R1+0x368], R6 ;  /* 0x0003680601007387 */ /* 0x0001e60000100a00 */
[----:B0-----:R-:W4:Y:S01]  /*82600*/  LDL.LU.64 R6, [R1+0x4d48] ;  /* 0x004d480001067983 */ /* 0x001f220000300a00 */
[----:B------:R-:W2:Y:S02]  /*82610*/  LDL.LU.64 R4, [R1+0x4d40] ;  /* 0x004d400001047983 */ /* 0x000ea40000300a00 */
[----:B------:R0:W-:Y:S02]  /*82620*/  STL.64 [R1+0x4bd0], R10 ;  /* 0x004bd00a01007387 */ /* 0x0001e40000100a00 */
[----:B------:R-:W-:Y:S02]  /*82630*/  IMAD.MOV.U32 R14, RZ, RZ, R9 ;  /* 0x000000ffff0e7224 */ /* 0x000fe400078e0009 */
[----:B------:R-:W-:Y:S01]  /*82640*/  IMAD.MOV.U32 R15, RZ, RZ, R8 ;  /* 0x000000ffff0f7224 */ /* 0x000fe200078e0008 */
[----:B----4-:R-:W-:Y:S01]  /*82650*/  HMMA.16816.F32 R20, R20, R6, R16 ;  /* 0x000000061414723c */ /* 0x010fe20000001810 */
[----:B------:R-:W3:Y:S01]  /*82660*/  LDL.LU.64 R18, [R1+0x4d38] ;  /* 0x004d380001127983 */ /* 0x000ee20000300a00 */
[----:B------:R-:W4:Y:S11]  /*82670*/  LDL.LU.64 R16, [R1+0x4d30] ;  /* 0x004d300001107983 */ /* 0x000f360000300a00 */
[----:B------:R-:W-:Y:S10]  /*82680*/  @!UPT UIADD3 URZ, URZ, URZ, URZ ;  /* 0x0000003f3f3ff290 */ /* 0x000ff4000fffe03f */
[----:B------:R-:W-:Y:S01]  /*82690*/  STL.64 [R1+0x1e0], R20 ;  /* 0x0001e01401007387 */ /* 0x000fe20000100a00 */
[----:B------:R-:W-:Y:S02]  /*826a0*/  STL.64 [R1+0x1e8], R22 ;  /* 0x0001e81601007387 */ /* 0x000fe40000100a00 */
[----:B------:R1:W-:Y:S02]  /*826b0*/  STL.64 [R1+0x4bf0], R14 ;  /* 0x004bf00e01007387 */ /* 0x0003e40000100a00 */
[----:B------:R-:W2:Y:S01]  /*826c0*/  LDL.LU R8, [R1+0x11a0] ;  /* 0x0011a00001087983 */ /* 0x000ea20000300800 */
[----:B------:R-:W2:Y:S01]  /*826d0*/  LDL.LU R9, [R1+0x11a4] ;  /* 0x0011a40001097983 */ /* 0x000ea20000300800 */
[----:B0-----:R-:W2:Y:S02]  /*826e0*/  LDL.LU R10, [R1+0x11a8] ;  /* 0x0011a800010a7983 */ /* 0x001ea40000300800 */
[----:B------:R-:W2:Y:S01]  /*826f0*/  LDL.LU R11, [R1+0x11ac] ;  /* 0x0011ac00010b7983 */ /* 0x000ea20000300800 */
[----:B------:R-:W0:Y:S01]  /*82700*/  LDSM.16.MT88.4 R20, [R29+0x22180] ;  /* 0x022180001d14783b */ /* 0x000e220000004200 */
[----:B-1----:R-:W-:-:S02]  /*82710*/  IMAD.MOV.U32 R14, RZ, RZ, R25 ;  /* 0x000000ffff0e7224 */ /* 0x002fc400078e0019 */
[----:B------:R-:W-:Y:S01]  /*82720*/  IMAD.MOV.U32 R15, RZ, RZ, R24 ;  /* 0x000000ffff0f7224 */ /* 0x000fe200078e0018 */
[----:B------:R-:W3:Y:S01]  /*82730*/  LDL.LU R25, [R1+0x4d2c] ;  /* 0x004d2c0001197983 */ /* 0x000ee20000300800 */
[----:B------:R-:W3:Y:S03]  /*82740*/  LDL.LU R24, [R1+0x4d28] ;  /* 0x004d280001187983 */ /* 0x000ee60000300800 */
[----:B------:R-:W-:Y:S04]  /*82750*/  STL.64 [R1+0x4c08], R14 ;  /* 0x004c080e01007387 */ /* 0x000fe80000100a00 */
[----:B--2---:R-:W-:Y:S01]  /*82760*/  STL.64 [R1+0x4be8], R10 ;  /* 0x004be80a01007387 */ /* 0x004fe20000100a00 */
[----:B------:R1:W-:Y:S03]  /*82770*/  STL.64 [R1+0x4be0], R8 ;  /* 0x004be00801007387 */ /* 0x0003e60000100a00 */
[----:B-1----:R-:W2:Y:S01]  /*82780*/  LDL.LU R8, [R1+0x1180] ;  /* 0x0011800001087983 */ /* 0x002ea20000300800 */
        /* <DEDUP_REMOVED lines=8> */
[----:B-1----:R-:W2:Y:S01]  /*82810*/  LDL.LU R8, [R1+0x1170] ;  /* 0x0011700001087983 */ /* 0x002ea20000300800 */
[----:B------:R-:W2:Y:S02]  /*82820*/  LDL.LU R9, [R1+0x1174] ;  /* 0x0011740001097983 */ /* 0x000ea40000300800 */
[----:B------:R-:W2:Y:S02]  /*82830*/  LDL.LU R10, [R1+0x1178] ;  /* 0x00117800010a7983 */ /* 0x000ea40000300800 */
[----:B------:R-:W2:Y:S01]  /*82840*/  LDL.LU R11, [R1+0x117c] ;  /* 0x00117c00010b7983 */ /* 0x000ea20000300800 */
[----:B------:R-:W2:Y:S01]  /*82850*/  LDL.LU R12, [R1+0x1150] ;  /* 0x00115000010c7983 */ /* 0x000ea20000300800 */
[----:B------:R-:W2:Y:S02]  /*82860*/  LDL.LU R13, [R1+0x1154] ;  /* 0x00115400010d7983 */ /* 0x000ea40000300800 */
[----:B------:R-:W2:Y:S02]  /*82870*/  LDL.LU R14, [R1+0x1158] ;  /* 0x00115800010e7983 */ /* 0x000ea40000300800 */
[----:B------:R-:W2:Y:S02]  /*82880*/  LDL.LU R15, [R1+0x115c] ;  /* 0x00115c00010f7983 */ /* 0x000ea40000300800 */
[----:B--2---:R3:W-:Y:S01]  /*82890*/  STL.64 [R1+0x4c30], R14 ;  /* 0x004c300e01007387 */ /* 0x0047e20000100a00 */
[----:B------:R-:W-:Y:S02]  /*828a0*/  STL.64 [R1+0x4c28], R12 ;  /* 0x004c280c01007387 */ /* 0x000fe40000100a00 */
[----:B---3--:R-:W-:-:S02]  /*828b0*/  IMAD.MOV.U32 R14, RZ, RZ, R19 ;  /* 0x000000ffff0e7224 */ /* 0x008fc400078e0013 */
[----:B------:R-:W-:-:S05]  /*828c0*/  IMAD.MOV.U32 R15, RZ, RZ, R18 ;  /* 0x000000ffff0f7224 */ /* 0x000fca00078e0012 */
[----:B------:R4:W-:Y:S02]  /*828d0*/  STL.64 [R1+0x4c48], R14 ;  /* 0x004c480e01007387 */ /* 0x0009e40000100a00 */
[----:B----4-:R-:W-:Y:S02]  /*828e0*/  IMAD.MOV.U32 R14, RZ, RZ, R17 ;  /* 0x000000ffff0e7224 */ /* 0x010fe400078e0011 */
[----:B------:R-:W-:-:S05]  /*828f0*/  IMAD.MOV.U32 R15, RZ, RZ, R16 ;  /* 0x000000ffff0f7224 */ /* 0x000fca00078e0010 */
[----:B------:R1:W-:Y:S01]  /*82900*/  STL.64 [R1+0x4c60], R14 ;  /* 0x004c600e01007387 */ /* 0x0003e20000100a00 */
[----:B------:R-:W-:Y:S02]  /*82910*/  STL.64 [R1+0x4c18], R10 ;  /* 0x004c180a01007387 */ /* 0x000fe40000100a00 */
[----:B------:R2:W-:Y:S02]  /*82920*/  STL.64 [R1+0x4c10], R8 ;  /* 0x004c100801007387 */ /* 0x0005e40000100a00 */
[----:B------:R-:W-:Y:S02]  /*82930*/  IMAD.MOV.U32 R18, RZ, RZ, R2 ;  /* 0x000000ffff127224 */ /* 0x000fe400078e0002 */
[----:B------:R-:W-:Y:S02]  /*82940*/  IMAD.MOV.U32 R19, RZ, RZ, R5 ;  /* 0x000000ffff137224 */ /* 0x000fe400078e0005 */
[----:B-1----:R-:W-:Y:S02]  /*82950*/  IMAD.MOV.U32 R14, RZ, RZ, R27 ;  /* 0x000000ffff0e7224 */ /* 0x002fe400078e001b */
[----:B------:R-:W-:Y:S01]  /*82960*/  IMAD.MOV.U32 R15, RZ, RZ, R26 ;  /* 0x000000ffff0f7224 */ /* 0x000fe200078e001a */
[----:B--2---:R-:W2:Y:S01]  /*82970*/  LDL.LU R8, [R1+0x1160] ;  /* 0x0011600001087983 */ /* 0x004ea20000300800 */
[----:B------:R-:W2:Y:S02]  /*82980*/  LDL.LU R9, [R1+0x1164] ;  /* 0x0011640001097983 */ /* 0x000ea40000300800 */
[----:B------:R-:W3:Y:S02]  /*82990*/  LDL.LU R10, [R1+0x1168] ;  /* 0x00116800010a7983 */ /* 0x000ee40000300800 */
[----:B------:R-:W3:Y:S01]  /*829a0*/  LDL.LU R11, [R1+0x116c] ;  /* 0x00116c00010b7983 */ /* 0x000ee20000300800 */
[----:B------:R-:W4:Y:S01]  /*829b0*/  LDL.LU R27, [R1+0x4d24] ;  /* 0x004d2400011b7983 */ /* 0x000f220000300800 */
[----:B------:R-:W2:Y:S02]  /*829c0*/  LDL.LU R26, [R1+0x4d20] ;  /* 0x004d2000011a7983 */ /* 0x000ea40000300800 */
[----:B------:R1:W-:Y:S02]  /*829d0*/  STL.64 [R1+0x4c78], R14 ;  /* 0x004c780e01007387 */ /* 0x0003e40000100a00 */
[----:B------:R-:W2:Y:S01]  /*829e0*/  LDL.LU R2, [R1+0x4d1c] ;  /* 0x004d1c0001027983 */ /* 0x000ea20000300800 */
[----:B------:R-:W2:Y:S01]  /*829f0*/  LDL.LU R5, [R1+0x4d18] ;  /* 0x004d180001057983 */ /* 0x000ea20000300800 */
[----:B------:R0:W-:Y:S02]  /*82a00*/  STL.64 [R1+0x4c80], R18 ;  /* 0x004c801201007387 */ /* 0x0001e40000100a00 */
[----:B------:R-:W2:Y:S02]  /*82a10*/  LDL.LU R12, [R1+0x10f0] ;  /* 0x0010f000010c7983 */ /* 0x000ea40000300800 */
[----:B------:R-:W2:Y:S01]  /*82a20*/  LDL.LU R13, [R1+0x10f4] ;  /* 0x0010f400010d7983 */ /* 0x000ea20000300800 */
[----:B-1----:R-:W2:Y:S01]  /*82a30*/  LDL.LU R14, [R1+0x10f8] ;  /* 0x0010f800010e7983 */ /* 0x002ea20000300800 */
[----:B------:R-:W2:Y:S02]  /*82a40*/  LDL.LU R15, [R1+0x10fc] ;  /* 0x0010fc00010f7983 */ /* 0x000ea40000300800 */
[----:B0-----:R-:W-:-:S02]  /*82a50*/  IMAD.MOV.U32 R18, RZ, RZ, R4 ;  /* 0x000000ffff127224 */ /* 0x001fc400078e0004 */
[----:B------:R-:W-:Y:S01]  /*82a60*/  IMAD.MOV.U32 R19, RZ, RZ, R28 ;  /* 0x000000ffff137224 */ /* 0x000fe200078e001c */
[----:B--2---:R-:W-:Y:S01]  /*82a70*/  STL.64 [R1+0x4c90], R14 ;  /* 0x004c900e01007387 */ /* 0x004fe20000100a00 */
[----:B------:R0:W-:Y:S02]  /*82a80*/  STL.64 [R1+0x4c88], R12 ;  /* 0x004c880c01007387 */ /* 0x0001e40000100a00 */
[----:B------:R-:W2:Y:S02]  /*82a90*/  LDL.LU R4, [R1+0x4d14] ;  /* 0x004d140001047983 */ /* 0x000ea40000300800 */
[----:B------:R-:W2:Y:S01]  /*82aa0*/  LDL.LU R28, [R1+0x4d10] ;  /* 0x004d1000011c7983 */ /* 0x000ea20000300800 */
[----:B------:R1:W-:Y:S04]  /*82ab0*/  STL.64 [R1+0x4c98], R18 ;  /* 0x004c981201007387 */ /* 0x0003e80000100a00 */
[----:B0-----:R-:W2:Y:S01]  /*82ac0*/  LDL.LU R12, [R1+0x10d0] ;  /* 0x0010d000010c7983 */ /* 0x001ea20000300800 */
[----:B------:R-:W2:Y:S02]  /*82ad0*/  LDL.LU R13, [R1+0x10d4] ;  /* 0x0010d400010d7983 */ /* 0x000ea40000300800 */
[----:B------:R-:W2:Y:S02]  /*82ae0*/  LDL.LU R14, [R1+0x10d8] ;  /* 0x0010d800010e7983 */ /* 0x000ea40000300800 */
[----:B------:R-:W2:Y:S02]  /*82af0*/  LDL.LU R15, [R1+0x10dc] ;  /* 0x0010dc00010f7983 */ /* 0x000ea40000300800 */
[----:B-1----:R-:W-:-:S02]  /*82b00*/  IMAD.MOV.U32 R18, RZ, RZ, R24 ;  /* 0x000000ffff127224 */ /* 0x002fc400078e0018 */
        /* <DEDUP_REMOVED lines=11> */
[----:B----4-:R-:W-:Y:S01]  /*82bc0*/  IMAD.MOV.U32 R19, RZ, RZ, R27 ;  /* 0x000000ffff137224 */ /* 0x010fe200078e001b */
[----:B--2---:R-:W-:Y:S01]  /*82bd0*/  STL.64 [R1+0x4cc0], R14 ;  /* 0x004cc00e01007387 */ /* 0x004fe20000100a00 */
[----:B------:R0:W-:Y:S02]  /*82be0*/  STL.64 [R1+0x4cb8], R12 ;  /* 0x004cb80c01007387 */ /* 0x0001e40000100a00 */
[----:B------:R-:W2:Y:S02]  /*82bf0*/  LDL.LU R26, [R1+0x4d04] ;  /* 0x004d0400011a7983 */ /* 0x000ea40000300800 */
[----:B------:R-:W2:Y:S01]  /*82c00*/  LDL.LU R27, [R1+0x4d00] ;  /* 0x004d0000011b7983 */ /* 0x000ea20000300800 */
[----:B------:R1:W-:Y:S04]  /*82c10*/  STL.64 [R1+0x4cc8], R18 ;  /* 0x004cc81201007387 */ /* 0x0003e80000100a00 */
[----:B0-----:R-:W4:Y:S01]  /*82c20*/  LDL.LU R12, [R1+0x1090] ;  /* 0x00109000010c7983 */ /* 0x001f220000300800 */
[----:B------:R-:W4:Y:S02]  /*82c30*/  LDL.LU R13, [R1+0x1094] ;  /* 0x00109400010d7983 */ /* 0x000f240000300800 */
[----:B------:R-:W2:Y:S02]  /*82c40*/  LDL.LU R14, [R1+0x1098] ;  /* 0x00109800010e7983 */ /* 0x000ea40000300800 */
[----:B------:R-:W2:Y:S02]  /*82c50*/  LDL.LU R15, [R1+0x109c] ;  /* 0x00109c00010f7983 */ /* 0x000ea40000300800 */
[----:B-1----:R-:W-:-:S02]  /*82c60*/  IMAD.MOV.U32 R18, RZ, RZ, R5 ;  /* 0x000000ffff127224 */ /* 0x002fc400078e0005 */
[----:B------:R-:W-:Y:S01]  /*82c70*/  IMAD.MOV.U32 R19, RZ, RZ, R2 ;  /* 0x000000ffff137224 */ /* 0x000fe200078e0002 */
[----:B--2---:R-:W-:Y:S01]  /*82c80*/  STL.64 [R1+0x4cd8], R14 ;  /* 0x004cd80e01007387 */ /* 0x004fe20000100a00 */
[----:B----4-:R0:W-:Y:S02]  /*82c90*/  STL.64 [R1+0x4cd0], R12 ;  /* 0x004cd00c01007387 */ /* 0x0101e40000100a00 */
[----:B------:R-:W2:Y:S02]  /*82ca0*/  LDL.LU R5, [R1+0x4cfc] ;  /* 0x004cfc0001057983 */ /* 0x000ea40000300800 */
[----:B------:R-:W4:Y:S01]  /*82cb0*/  LDL.LU R2, [R1+0x4cf8] ;  /* 0x004cf80001027983 */ /* 0x000f220000300800 */
[----:B------:R-:W-:Y:S04]  /*82cc0*/  STL.64 [R1+0x4ce0], R18 ;  /* 0x004ce01201007387 */ /* 0x000fe80000100a00 */
        /* <DEDUP_REMOVED lines=14> */
[----:B------:R-:W2:Y:S02]  /*82db0*/  LDL.LU R10, [R1+0x1138] ;  /* 0x00113800010a7983 */ /* 0x000ea40000300800 */
[----:B------:R-:W2:Y:S02]  /*82dc0*/  LDL.LU R11, [R1+0x113c] ;  /* 0x00113c00010b7983 */ /* 0x000ea40000300800 */
[----:B------:R-:W-:-:S02]  /*82dd0*/  IMAD.MOV.U32 R18, RZ, RZ, R28 ;  /* 0x000000ffff127224 */ /* 0x000fc400078e001c */
[----:B------:R-:W-:Y:S01]  /*82de0*/  IMAD.MOV.U32 R19, RZ, RZ, R4 ;  /* 0x000000ffff137224 */ /* 0x000fe200078e0004 */
[----:B--2---:R-:W-:Y:S01]  /*82df0*/  STL.64 [R1+0x4c58], R10 ;  /* 0x004c580a01007387 */ /* 0x004fe20000100a00 */
[----:B---3--:R0:W-:Y:S03]  /*82e00*/  STL.64 [R1+0x4c50], R8 ;  /* 0x004c500801007387 */ /* 0x0081e60000100a00 */
[----:B0-----:R-:W2:Y:S01]  /*82e10*/  LDL.LU R8, [R1+0x1120] ;  /* 0x0011200001087983 */ /* 0x001ea20000300800 */
[----:B------:R-:W2:Y:S02]  /*82e20*/  LDL.LU R9, [R1+0x1124] ;  /* 0x0011240001097983 */ /* 0x000ea40000300800 */
[----:B------:R-:W3:Y:S02]  /*82e30*/  LDL.LU R10, [R1+0x1128] ;  /* 0x00112800010a7983 */ /* 0x000ee40000300800 */
[----:B------:R-:W3:Y:S01]  /*82e40*/  LDL.LU R11, [R1+0x112c] ;  /* 0x00112c00010b7983 */ /* 0x000ee20000300800 */
[C---:B------:R-:W-:Y:S01]  /*82e50*/  HMMA.16816.F32 R16, R24.reuse, R18, R12 ;  /* 0x000000121810723c */ /* 0x040fe2000000180c */
[----:B---3--:R-:W-:Y:S01]  /*82e60*/  STL.64 [R1+0x4c70], R10 ;  /* 0x004c700a01007387 */ /* 0x008fe20000100a00 */
[----:B--2---:R0:W-:Y:S03]  /*82e70*/  STL.64 [R1+0x4c68], R8 ;  /* 0x004c680801007387 */ /* 0x0041e60000100a00 */
[----:B0-----:R-:W2:Y:S01]  /*82e80*/  LDL.LU R8, [R1+0x1100] ;  /* 0x0011000001087983 */ /* 0x001ea20000300800 */
[----:B------:R-:W2:Y:S02]  /*82e90*/  LDL.LU R9, [R1+0x1104] ;  /* 0x0011040001097983 */ /* 0x000ea40000300800 */
[----:B------:R-:W2:Y:S02]  /*82ea0*/  LDL.LU R10, [R1+0x1108] ;  /* 0x00110800010a7983 */ /* 0x000ea40000300800 */
[----:B------:R-:W2:Y:S01]  /*82eb0*/  LDL.LU R11, [R1+0x110c] ;  /* 0x00110c00010b7983 */ /* 0x000ea20000300800 */
[----:B------:R-:W-:Y:S01]  /*82ec0*/  STL.64 [R1+0x4bc8], R6 ;  /* 0x004bc80601007387 */ /* 0x000fe20000100a00 */
[----:B------:R0:W-:Y:S02]  /*82ed0*/  STL [R1+0x4bc0], R5 ;  /* 0x004bc00501007387 */ /* 0x0001e40000100800 */
[----:B------:R-:W3:Y:S01]  /*82ee0*/  LDL.LU R4, [R1+0x11d0] ;  /* 0x0011d00001047983 */ /* 0x000ee20000300800 */
[----:B0-----:R-:W3:Y:S01]  /*82ef0*/  LDL.LU R5, [R1+0x11d4] ;  /* 0x0011d40001057983 */ /* 0x001ee20000300800 */
[----:B------:R-:W3:Y:S02]  /*82f00*/  LDL.LU R6, [R1+0x11d8] ;  /* 0x0011d80001067983 */ /* 0x000ee40000300800 */
[----:B------:R-:W3:Y:S02]  /*82f10*/  LDL.LU R7, [R1+0x11dc] ;  /* 0x0011dc0001077983 */ /* 0x000ee40000300800 */
[----:B------:R-:W-:Y:S01]  /*82f20*/  STL.64 [R1+0x4ad0], R22 ;  /* 0x004ad01601007387 */ /* 0x000fe20000100a00 */
[----:B------:R-:W-:Y:S01]  /*82f30*/  STL.64 [R1+0x4ac8], R20 ;  /* 0x004ac81401007387 */ /* 0x000fe20000100a00 */
[----:B------:R-:W2:Y:S02]  /*82f40*/  LDL.LU.64 R14, [R1+0x4cf0] ;  /* 0x004cf000010e7983 */ /* 0x000ea40000300a00 */
[----:B------:R-:W2:Y:S02]  /*82f50*/  LDL.LU.64 R12, [R1+0x4ce8] ;  /* 0x004ce800010c7983 */ /* 0x000ea40000300a00 */
[----:B------:R-:W-:Y:S01]  /*82f60*/  STL.64 [R1+0x1d0], R16 ;  /* 0x0001d01001007387 */ /* 0x000fe20000100a00 */
[----:B------:R0:W-:Y:S04]  /*82f70*/  STL.64 [R1+0x1d8], R18 ;  /* 0x0001d81201007387 */ /* 0x0001e80000100a00 */
        /* <DEDUP_REMOVED lines=59> */
[----:B------:R-:W2:Y:S02]  /*83330*/  LDL.LU.64 R12, [R1+0x4c28] ;  /* 0x004c2800010c7983 */ /* 0x000ea40000300a00 */
[----:B------:R-:W-:Y:S02]  /*83340*/  IMAD.MOV.U32 R22, RZ, RZ, R3 ;  /* 0x000000ffff167224 */ /* 0x000fe400078e0003 */
[----:B------:R-:W-:-:S07]  /*83350*/  IMAD.MOV.U32 R23, RZ, RZ, R0 ;  /* 0x000000ffff177224 */ /* 0x000fce00078e0000 */
[C---:B--2---:R-:W-:Y:S01]  /*83360*/  HMMA.16816.F32 R20, R24.reuse, R22, R12 ;  /* 0x000000161814723c */ /* 0x044fe2000000180c */
[----:B------:R-:W2:Y:S11]  /*83370*/  LDL.LU.64 R14, [R1+0x4c20] ;  /* 0x004c2000010e7983 */ /* 0x000eb60000300a00 */
[----:B------:R-:W-:Y:S11]  /*83380*/  @!UPT UIADD3 URZ, URZ, URZ, URZ ;  /* 0x0000003f3f3ff290 */ /* 0x000ff6000fffe03f */
        /* <DEDUP_REMOVED lines=33> */
[----:B------:R0:W-:Y:S03]  /*835a0*/  STL.64 [R1+0x4b80], R14 ;  /* 0x004b800e01007387 */ /* 0x0001e60000100a00 */
[----:B0-----:R-:W2:Y:S04]  /*835b0*/  LDL.LU.64 R14, [R1+0x38] ;  /* 0x00003800010e7983 */ /* 0x001ea80000300a00 */
[----:B--2---:R0:W-:Y:S04]  /*835c0*/  STL.64 [R1+0x4b90], R14 ;  /* 0x004b900e01007387 */ /* 0x0041e80000100a00 */
[----:B0-----:R-:W2:Y:S01]  /*835d0*/  LDL.LU.64 R14, [R1+0x58] ;  /* 0x00005800010e7983 */ /* 0x001ea20000300a00 */
[C---:B---3--:R-:W-:Y:S03]  /*835e0*/  HMMA.16816.F32 R4, R24.reuse, R10, R4 ;  /* 0x0000000a1804723c */ /* 0x048fe60000001804 */
[----:B--2---:R0:W-:Y:S04]  /*835f0*/  STL.64 [R1+0x4ba8], R14 ;  /* 0x004ba80e01007387 */ /* 0x0041e80000100a00 */
[----:B0-----:R-:W2:Y:S11]  /*83600*/  LDL.LU.64 R14, [R1+0x68] ;  /* 0x00006800010e7983 */ /* 0x001eb60000300a00 */
[----:B------:R-:W-:Y:S05]  /*83610*/  @!UPT UIADD3 URZ, URZ, URZ, URZ ;  /* 0x0000003f3f3ff290 */ /* 0x000fea000fffe03f */
[----:B------:R-:W-:Y:S02]  /*83620*/  STL.64 [R1+0xf0], R4 ;  /* 0x0000f00401007387 */ /* 0x000fe40000100a00 */
[----:B------:R0:W-:Y:S02]  /*83630*/  STL.64 [R1+0xf8], R6 ;  /* 0x0000f80601007387 */ /* 0x0001e40000100a00 */
[----:B0-----:R-:W3:Y:S01]  /*83640*/  LDL.LU.64 R6, [R1+0x4bc8] ;  /* 0x004bc80001067983 */ /* 0x001ee20000300a00 */
[----:B------:R-:W2:Y:S02]  /*83650*/  LDL.LU R5, [R1+0x4bc0] ;  /* 0x004bc00001057983 */ /* 0x000ea40000300800 */
[----:B------:R0:W-:Y:S02]  /*83660*/  STL.64 [R1+0x4b88], R10 ;  /* 0x004b880a01007387 */ /* 0x0001e40000100a00 */
[----:B------:R-:W2:Y:S01]  /*83670*/  LDL.LU R8, [R1+0x1240] ;  /* 0x0012400001087983 */ /* 0x000ea20000300800 */
[----:B------:R-:W2:Y:S04]  /*83680*/  LDL.LU R9, [R1+0x1244] ;  /* 0x0012440001097983 */ /* 0x000ea80000300800 */
[----:B0-----:R-:W2:Y:S01]  /*83690*/  LDL.LU R10, [R1+0x1248] ;  /* 0x00124800010a7983 */ /* 0x001ea20000300800 */
[----:B------:R-:W2:Y:S01]  /*836a0*/  LDL.LU R11, [R1+0x124c] ;  /* 0x00124c00010b7983 */ /* 0x000ea20000300800 */
[----:B---3--:R-:W-:Y:S02]  /*836b0*/  HMMA.16816.F32 R24, R24, R6, R16 ;  /* 0x000000061818723c */ /* 0x008fe40000001810 */
[----:B--2---:R-:W-:Y:S01]  /*836c0*/  STL.64 [R1+0x4ba0], R10 ;  /* 0x004ba00a01007387 */ /* 0x004fe20000100a00 */
[----:B------:R0:W-:Y:S03]  /*836d0*/  STL.64 [R1+0x4b98], R8 ;  /* 0x004b980801007387 */ /* 0x0001e60000100a00 */
[----:B0-----:R-:W2:Y:S01]  /*836e0*/  LDL.LU R8, [R1+0x1200] ;  /* 0x0012000001087983 */ /* 0x001ea20000300800 */
[----:B------:R-:W2:Y:S02]  /*836f0*/  LDL.LU R9, [R1+0x1204] ;  /* 0x0012040001097983 */ /* 0x000ea40000300800 */
[----:B------:R-:W2:Y:S02]  /*83700*/  LDL.LU R10, [R1+0x1208] ;  /* 0x00120800010a7983 */ /* 0x000ea40000300800 */
[----:B------:R-:W2:Y:S01]  /*83710*/  LDL.LU R11, [R1+0x120c] ;  /* 0x00120c00010b7983 */ /* 0x000ea20000300800 */
[----:B------:R-:W3:Y:S01]  /*83720*/  LDL.LU.64 R18, [R1+0x4bb8] ;  /* 0x004bb80001127983 */ /* 0x000ee20000300a00 */
[----:B------:R-:W3:Y:S10]  /*83730*/  LDL.LU.64 R16, [R1+0x4bb0] ;  /* 0x004bb00001107983 */ /* 0x000ef40000300a00 */
[----:B------:R-:W-:Y:S02]  /*83740*/  STL.64 [R1+0xe0], R24 ;  /* 0x0000e01801007387 */ /* 0x000fe40000100a00 */
[----:B------:R0:W-:Y:S02]  /*83750*/  STL.64 [R1+0xe8], R26 ;  /* 0x0000e81a01007387 */ /* 0x0001e40000100a00 */
[----:B0-----:R-:W2:Y:S01]  /*83760*/  LDL.LU.64 R26, [R1+0x48] ;  /* 0x00004800011a7983 */ /* 0x001ea20000300a00 */
[----:B------:R-:W-:Y:S02]  /*83770*/  STL.64 [R1+0x4b70], R6 ;  /* 0x004b700601007387 */ /* 0x000fe40000100a00 */
[----:B------:R0:W-:Y:S02]  /*83780*/  STL [R1+0x4b68], R5 ;  /* 0x004b680501007387 */ /* 0x0001e40000100800 */
[----:B------:R-:W2:Y:S01]  /*83790*/  LDL.LU R4, [R1+0x1220] ;  /* 0x0012200001047983 */ /* 0x000ea20000300800 */
[----:B0-----:R-:W2:Y:S01]  /*837a0*/  LDL.LU R5, [R1+0x1224] ;  /* 0x0012240001057983 */ /* 0x001ea20000300800 */
[----:B------:R-:W2:Y:S02]  /*837b0*/  LDL.LU R6, [R1+0x1228] ;  /* 0x0012280001067983 */ /* 0x000ea40000300800 */
[----:B------:R-:W2:Y:S01]  /*837c0*/  LDL.LU R7, [R1+0x122c] ;  /* 0x00122c0001077983 */ /* 0x000ea20000300800 */
[C---:B---3--:R-:W-:Y:S11]  /*837d0*/  HMMA.16816.F32 R20, R16.reuse, R14, R20 ;  /* 0x0000000e1014723c */ /* 0x048ff60000001814 */
[----:B------:R-:W-:Y:S11]  /*837e0*/  @!UPT UIADD3 URZ, URZ, URZ, URZ ;  /* 0x0000003f3f3ff290 */ /* 0x000ff6000fffe03f */
[----:B------:R-:W-:Y:S01]  /*837f0*/  @!UPT UIADD3 URZ, URZ, URZ, URZ ;  /* 0x0000003f3f3ff290 */ /* 0x000fe2000fffe03f */
[----:B------:R0:W-:Y:S01]  /*83800*/  STL.64 [R1+0xd0], R20 ;  /* 0x0000d01401007387 */ /* 0x0001e20000100a00 */
[----:B------:R1:W-:Y:S02]  /*83810*/  STL.64 [R1+0xd8], R22 ;  /* 0x0000d81601007387 */ /* 0x0003e40000100a00 */
[----:B0-----:R-:W-:Y:S02]  /*83820*/  IMAD.MOV.U32 R21, RZ, RZ, R14 ;  /* 0x000000ffff157224 */ /* 0x001fe400078e000e */
[----:B------:R-:W-:Y:S02]  /*83830*/  IMAD.MOV.U32 R20, RZ, RZ, R15 ;  /* 0x000000ffff147224 */ /* 0x000fe400078e000f */
[----:B------:R-:W3:Y:S01]  /*83840*/  LDL.LU.64 R14, [R1+0x4ba8] ;  /* 0x004ba800010e7983 */ /* 0x000ee20000300a00 */
[----:B--2---:R-:W-:Y:S01]  /*83850*/  HMMA.16816.F32 R4, R16, R26, R4 ;  /* 0x0000001a1004723c */ /* 0x004fe20000001804 */
[----:B------:R-:W-:Y:S02]  /*83860*/  IMAD.MOV.U32 R29, RZ, RZ, R26 ;  /* 0x000000ffff1d7224 */ /* 0x000fe400078e001a */
[----:B------:R-:W-:-:S05]  /*83870*/  IMAD.MOV.U32 R28, RZ, RZ, R27 ;  /* 0x000000ffff1c7224 */ /* 0x000fca00078e001b */
[C---:B---3--:R-:W-:Y:S01]  /*83880*/  HMMA.16816.F32 R8, R16.reuse, R14, R8 ;  /* 0x0000000e1008723c */ /* 0x048fe20000001808 */
[----:B-1----:R-:W-:Y:S02]  /*83890*/  IMAD.MOV.U32 R23, RZ, RZ, R14 ;  /* 0x000000ffff177224 */ /* 0x002fe400078e000e */
        /* <DEDUP_REMOVED lines=8> */
[----:B------:R-:W-:Y:S04]  /*83920*/  STL.64 [R1+0x4b00], R20 ;  /* 0x004b001401007387 */ /* 0x000fe80000100a00 */
[----:B0-----:R-:W3:Y:S01]  /*83930*/  LDL.LU.64 R22, [R1+0x28] ;  /* 0x0000280001167983 */ /* 0x001ee20000300a00 */
[----:B------:R0:W-:Y:S02]  /*83940*/  STL.64 [R1+0x7f0], R4 ;  /* 0x0007f00401007387 */ /* 0x0001e40000100a00 */
[----:B------:R1:W-:Y:S01]  /*83950*/  STL.64 [R1+0x7f8], R6 ;  /* 0x0007f80601007387 */ /* 0x0003e20000100a00 */
[----:B0-----:R-:W2:Y:S01]  /*83960*/  LDL.LU R4, [R1+0x1280] ;  /* 0x0012800001047983 */ /* 0x001ea20000300800 */
[----:B------:R-:W2:Y:S02]  /*83970*/  LDL.LU R5, [R1+0x1284] ;  /* 0x0012840001057983 */ /* 0x000ea40000300800 */
[----:B-1----:R-:W2:Y:S02]  /*83980*/  LDL.LU R6, [R1+0x1288] ;  /* 0x0012880001067983 */ /* 0x002ea40000300800 */
[----:B------:R-:W2:Y:S01]  /*83990*/  LDL.LU R7, [R1+0x128c] ;  /* 0x00128c0001077983 */ /* 0x000ea20000300800 */
[----:B------:R-:W2:Y:S01]  /*839a0*/  LDL.LU R24, [R1+0x12c0] ;  /* 0x0012c00001187983 */ /* 0x000ea20000300800 */
[----:B------:R-:W2:Y:S02]  /*839b0*/  LDL.LU R25, [R1+0x12c4] ;  /* 0x0012c40001197983 */ /* 0x000ea40000300800 */
[----:B------:R-:W2:Y:S02]  /*839c0*/  LDL.LU R26, [R1+0x12c8] ;  /* 0x0012c800011a7983 */ /* 0x000ea40000300800 */
[----:B------:R-:W2:Y:S02]  /*839d0*/  LDL.LU R27, [R1+0x12cc] ;  /* 0x0012cc00011b7983 */ /* 0x000ea40000300800 */
[----:B--2---:R0:W-:Y:S01]  /*839e0*/  STL.64 [R1+0x4b58], R26 ;  /* 0x004b581a01007387 */ /* 0x0041e20000100a00 */
[----:B------:R-:W-:Y:S03]  /*839f0*/  STL.64 [R1+0x4b50], R24 ;  /* 0x004b501801007387 */ /* 0x000fe60000100a00 */
[----:B0-----:R-:W2:Y:S01]  /*83a00*/  LDL.LU.64 R26, [R1+0x8] ;  /* 0x00000800011a7983 */ /* 0x001ea20000300a00 */
[----:B------:R-:W-:Y:S03]  /*83a10*/  HMMA.16816.F32 R8, R16, R14, R8 ;  /* 0x0000000e1008723c */ /* 0x000fe60000001808 */
[----:B--2---:R0:W-:Y:S04]  /*83a20*/  STL.64 [R1+0x4b60], R26 ;  /* 0x004b601a01007387 */ /* 0x0041e80000100a00 */
[----:B0-----:R-:W2:Y:S11]  /*83a30*/  LDL.LU.64 R26, [R1+0x18] ;  /* 0x00001800011a7983 */ /* 0x001eb60000300a00 */
[----:B------:R-:W-:Y:S05]  /*83a40*/  @!UPT UIADD3 URZ, URZ, URZ, URZ ;  /* 0x0000003f3f3ff290 */ /* 0x000fea000fffe03f */
[----:B------:R-:W-:Y:S02]  /*83a50*/  STL.64 [R1+0x800], R8 ;  /* 0x0008000801007387 */ /* 0x000fe40000100a00 */
[----:B------:R0:W-:Y:S02]  /*83a60*/  STL.64 [R1+0x808], R10 ;  /* 0x0008080a01007387 */ /* 0x0001e40000100a00 */
[----:B0-----:R-:W2:Y:S01]  /*83a70*/  LDL.LU.64 R10, [R1+0x4b88] ;  /* 0x004b8800010a7983 */ /* 0x001ea20000300a00 */
[----:B------:R-:W-:Y:S02]  /*83a80*/  IMAD.MOV.U32 R8, RZ, RZ, R14 ;  /* 0x000000ffff087224 */ /* 0x000fe400078e000e */
[----:B------:R-:W-:Y:S02]  /*83a90*/  IMAD.MOV.U32 R9, RZ, RZ, R15 ;  /* 0x000000ffff097224 */ /* 0x000fe400078e000f */
[----:B------:R-:W3:Y:S04]  /*83aa0*/  LDL.LU.64 R14, [R1+0x4b80] ;  /* 0x004b8000010e7983 */ /* 0x000ee80000300a00 */
[----:B--2---:R-:W-:Y:S01]  /*83ab0*/  STL.64 [R1+0x4b18], R10 ;  /* 0x004b180a01007387 */ /* 0x004fe20000100a00 */
[----:B------:R0:W-:Y:S03]  /*83ac0*/  STL.64 [R1+0x4b10], R8 ;  /* 0x004b100801007387 */ /* 0x0001e60000100a00 */
[----:B0-----:R-:W2:Y:S01]  /*83ad0*/  LDL.LU R8, [R1+0x1260] ;  /* 0x0012600001087983 */ /* 0x001ea20000300800 */
[----:B------:R-:W2:Y:S02]  /*83ae0*/  LDL.LU R9, [R1+0x1264] ;  /* 0x0012640001097983 */ /* 0x000ea40000300800 */
[----:B------:R-:W2:Y:S02]  /*83af0*/  LDL.LU R10, [R1+0x1268] ;  /* 0x00126800010a7983 */ /* 0x000ea40000300800 */
[----:B------:R-:W2:Y:S02]  /*83b00*/  LDL.LU R11, [R1+0x126c] ;  /* 0x00126c00010b7983 */ /* 0x000ea40000300800 */
[----:B---3--:R-:W-:-:S02]  /*83b10*/  IMAD.MOV.U32 R12, RZ, RZ, R22 ;  /* 0x000000ffff0c7224 */ /* 0x008fc400078e0016 */
[----:B------:R-:W-:Y:S01]  /*83b20*/  IMAD.MOV.U32 R13, RZ, RZ, R23 ;  /* 0x000000ffff0d7224 */ /* 0x000fe200078e0017 */
[C---:B--2---:R-:W-:Y:S11]  /*83b30*/  HMMA.16816.F32 R8, R16.reuse, R22, R8 ;  /* 0x000000161008723c */ /* 0x044ff60000001808 */
[----:B------:R-:W-:Y:S11]  /*83b40*/  @!UPT UIADD3 URZ, URZ, URZ, URZ ;  /* 0x0000003f3f3ff290 */ /* 0x000ff6000fffe03f */
[----:B------:R-:W-:Y:S01]  /*83b50*/  @!UPT UIADD3 URZ, URZ, URZ, URZ ;  /* 0x0000003f3f3ff290 */ /* 0x000fe2000fffe03f */
[----:B------:R-:W-:Y:S01]  /*83b60*/  STL.64 [R1+0x810], R8 ;  /* 0x0008100801007387 */ /* 0x000fe20000100a00 */
[----:B------:R-:W-:Y:S02]  /*83b70*/  STL.64 [R1+0x818], R10 ;  /* 0x0008180a01007387 */ /* 0x000fe40000100a00 */
[----:B------:R0:W-:Y:S02]  /*83b80*/  STL.64 [R1+0x4b28], R14 ;  /* 0x004b280e01007387 */ /* 0x0001e40000100a00 */
[----:B------:R-:W-:Y:S01]  /*83b90*/  STL.64 [R1+0x4b20], R12 ;  /* 0x004b200c01007387 */ /* 0x000fe20000100a00 */
[----:B0-----:R-:W2:Y:S04]  /*83ba0*/  LDL.LU.64 R14, [R1+0x88] ;  /* 0x00008800010e7983 */ /* 0x001ea80000300a00 */
[----:B--2---:R0:W-:Y:S04]  /*83bb0*/  STL.64 [R1+0x4b30], R14 ;  /* 0x004b300e01007387 */ /* 0x0041e80000100a00 */
[----:B0-----:R-:W2:Y:S04]  /*83bc0*/  LDL.LU.64 R14, [R1+0x98] ;  /* 0x00009800010e7983 */ /* 0x001ea80000300a00 */
[----:B--2---:R0:W-:Y:S04]  /*83bd0*/  STL.64 [R1+0x4b38], R14 ;  /* 0x004b380e01007387 */ /* 0x0041e80000100a00 */
[----:B0-----:R-:W2:Y:S01]  /*83be0*/  LDL.LU.64 R14, [R1+0xa8] ;  /* 0x0000a800010e7983 */ /* 0x001ea20000300a00 */
[----:B------:R-:W-:Y:S03]  /*83bf0*/  HMMA.16816.F32 R4, R16, R26, R4 ;  /* 0x0000001a1004723c */ /* 0x000fe60000001804 */
[----:B--2---:R0:W-:Y:S04]  /*83c00*/  STL.64 [R1+0x4b40], R14 ;  /* 0x004b400e01007387 */ /* 0x0041e80000100a00 */
[----:B0-----:R-:W2:Y:S01]  /*83c10*/  LDL.LU.64 R14, [R1+0xb8] ;  /* 0x0000b800010e7983 */ /* 0x001ea20000300a00 */
[----:B----4-:R-:W-:-:S03]  /*83c20*/  IMAD.MOV.U32 R11, RZ, RZ, R2 ;  /* 0x000000ffff0b7224 */ /* 0x010fc600078e0002 */
[----:B--2---:R0:W-:Y:S04]  /*83c30*/  STL.64 [R1+0x4b48], R14 ;  /* 0x004b480e01007387 */ /* 0x0041e80000100a00 */
[----:B0-----:R-:W2:Y:S01]  /*83c40*/  LDL.LU.64 R14, [R1+0xc8] ;  /* 0x0000c800010e7983 */ /* 0x001ea20000300a00 */
[----:B------:R-:W3:Y:S02]  /*83c50*/  LDL.LU R8, [R1+0x1370] ;  /* 0x0013700001087983 */ /* 0x000ee40000300800 */
[----:B------:R-:W3:Y:S02]  /*83c60*/  LDL.LU R9, [R1+0x1374] ;  /* 0x0013740001097983 */ /* 0x000ee40000300800 */
[----:B------:R-:W3:Y:S01]  /*83c70*/  LDL.LU R10, [R1+0x1378] ;  /* 0x00137800010a7983 */ /* 0x000ee20000300800 */
[----:B------:R-:W4:Y:S01]  /*83c80*/  LDL.LU R2, [R1+0x4b78] ;  /* 0x004b780001027983 */ /* 0x000f220000300800 */
[----:B------:R-:W3:Y:S02]  /*83c90*/  LDL.LU.64 R22, [R1+0x78] ;  /* 0x0000780001167983 */ /* 0x000ee40000300a00 */
[----:B------:R-:W-:Y:S02]  /*83ca0*/  STL.64 [R1+0x820], R4 ;  /* 0x0008200401007387 */ /* 0x000fe40000100a00 */
[----:B------:R0:W-:Y:S02]  /*83cb0*/  STL.64 [R1+0x828], R6 ;  /* 0x0008280601007387 */ /* 0x0001e40000100a00 */
[----:B0-----:R-:W2:Y:S01]  /*83cc0*/  LDL.LU.64 R6, [R1+0x4b70] ;  /* 0x004b700001067983 */ /* 0x001ea20000300a00 */
[----:B------:R-:W3:Y:S02]  /*83cd0*/  LDL.LU R5, [R1+0x4b68] ;  /* 0x004b680001057983 */ /* 0x000ee40000300800 */
[----:B------:R-:W-:-:S02]  /*83ce0*/  IMAD.MOV.U32 R4, RZ, RZ, R26 ;  /* 0x000000ffff047224 */ /* 0x000fc400078e001a */
[----:B------:R-:W-:Y:S02]  /*83cf0*/  IMAD.MOV.U32 R3, RZ, RZ, R27 ;  /* 0x000000ffff037224 */ /* 0x000fe400078e001b */
[----:B------:R-:W4:Y:S04]  /*83d00*/  LDL.LU.64 R26, [R1+0x4b60] ;  /* 0x004b6000011a7983 */ /* 0x000f280000300a00 */
[----:B--2---:R-:W-:Y:S01]  /*83d10*/  STL.64 [R1+0x4ae0], R6 ;  /* 0x004ae00601007387 */ /* 0x004fe20000100a00 */
[----:B---3--:R0:W-:Y:S03]  /*83d20*/  STL.64 [R1+0x4ad8], R4 ;  /* 0x004ad80401007387 */ /* 0x0081e60000100a00 */
        /* <DEDUP_REMOVED lines=8> */
[----:B------:R-:W-:Y:S02]  /*83db0*/  STL.64 [R1+0x838], R6 ;  /* 0x0008380601007387 */ /* 0x000fe40000100a00 */
[----:B0-----:R-:W-:Y:S02]  /*83dc0*/  IMAD.MOV.U32 R5, RZ, RZ, R26 ;  /* 0x000000ffff057224 */ /* 0x001fe400078e001a */
[----:B------:R-:W-:Y:S02]  /*83dd0*/  IMAD.MOV.U32 R4, RZ, RZ, R27 ;  /* 0x000000ffff047224 */ /* 0x000fe400078e001b */
[----:B------:R-:W2:Y:S01]  /*83de0*/  LDL.LU.64 R26, [R1+0x4b58] ;  /* 0x004b5800011a7983 */ /* 0x000ea20000300a00 */
[----:B------:R-:W2:Y:S02]  /*83df0*/  LDL.LU.64 R24, [R1+0x4b50] ;  /* 0x004b500001187983 */ /* 0x000ea40000300a00 */
[----:B------:R-:W-:Y:S01]  /*83e00*/  IMAD.MOV.U32 R0, RZ, RZ, R15 ;  /* 0x000000ffff007224 */ /* 0x000fe200078e000f */
[----:B--2---:R-:W-:Y:S11]  /*83e10*/  HMMA.16816.F32 R24, R16, R14, R24 ;  /* 0x0000000e1018723c */ /* 0x004ff60000001818 */
[----:B------:R-:W-:Y:S11]  /*83e20*/  @!UPT UIADD3 URZ, URZ, URZ, URZ ;  /* 0x0000003f3f3ff290 */ /* 0x000ff6000fffe03f */
[----:B------:R-:W-:Y:S01]  /*83e30*/  @!UPT UIADD3 URZ, URZ, URZ, URZ ;  /* 0x0000003f3f3ff290 */ /* 0x000fe2000fffe03f */
[----:B------:R0:W-:Y:S01]  /*83e40*/  STL.64 [R1+0x840], R24 ;  /* 0x0008401801007387 */ /* 0x0001e20000100a00 */
[----:B------:R-:W-:Y:S02]  /*83e50*/  STL.64 [R1+0x848], R26 ;  /* 0x0008481a01007387 */ /* 0x000fe40000100a00 */
[----:B0-----:R-:W-:Y:S02]  /*83e60*/  IMAD.MOV.U32 R24, RZ, RZ, R14 ;  /* 0x000000ffff187224 */ /* 0x001fe400078e000e */
[----:B------:R-:W2:Y:S01]  /*83e70*/  LDL.LU.64 R14, [R1+0x4b48] ;  /* 0x004b4800010e7983 */ /* 0x000ea20000300a00 */
[----:B------:R-:W-:Y:S02]  /*83e80*/  STL [R1+0x4a24], R0 ;  /* 0x004a240001007387 */ /* 0x000fe40000100800 */
[----:B------:R0:W-:Y:S02]  /*83e90*/  STL [R1+0x4a20], R24 ;  /* 0x004a201801007387 */ /* 0x0001e40000100800 */
[----:B0-----:R-:W2:Y:S01]  /*83ea0*/  LDL.LU R24, [R1+0x12e0] ;  /* 0x0012e00001187983 */ /* 0x001ea20000300800 */
[----:B------:R-:W2:Y:S02]  /*83eb0*/  LDL.LU R25, [R1+0x12e4] ;  /* 0x0012e40001197983 */ /* 0x000ea40000300800 */
[----:B------:R-:W2:Y:S02]  /*83ec0*/  LDL.LU R26, [R1+0x12e8] ;  /* 0x0012e800011a7983 */ /* 0x000ea40000300800 */
[----:B------:R-:W-:-:S02]  /*83ed0*/  IMAD.MOV.U32 R27, RZ, RZ, R2 ;  /* 0x000000ffff1b7224 */ /* 0x000fc400078e0002 */
[----:B------:R-:W3:Y:S05]  /*83ee0*/  LDL R2, [R1+0xe08] ;  /* 0x000e080001027983 */ /* 0x000eea0000100800 */
[C---:B--2---:R-:W-:Y:S11]  /*83ef0*/  HMMA.16816.F32 R24, R16.reuse, R14, R24 ;  /* 0x0000000e1018723c */ /* 0x044ff60000001818 */
[----:B------:R-:W-:Y:S11]  /*83f00*/  @!UPT UIADD3 URZ, URZ, URZ, URZ ;  /* 0x0000003f3f3ff290 */ /* 0x000ff6000fffe03f */
[----:B------:R-:W-:Y:S01]  /*83f10*/  @!UPT UIADD3 URZ, URZ, URZ, URZ ;  /* 0x0000003f3f3ff290 */ /* 0x000fe2000fffe03f */
[----:B------:R0:W-:Y:S01]  /*83f20*/  STL.64 [R1+0x850], R24 ;  /* 0x0008501801007387 */ /* 0x0001e20000100a00 */
[----:B------:R1:W-:Y:S02]  /*83f30*/  STL.64 [R1+0x858], R26 ;  /* 0x0008581a01007387 */ /* 0x0003e40000100a00 */
[----:B0-----:R-:W-:Y:S02]  /*83f40*/  IMAD.MOV.U32 R25, RZ, RZ, R15 ;  /* 0x000000ffff197224 */ /* 0x001fe400078e000f */
[----:B-1----:R-:W-:Y:S02]  /*83f50*/  IMAD.MOV.U32 R26, RZ, RZ, R14 ;  /* 0x000000ffff1a7224 */ /* 0x002fe400078e000e */
[----:B------:R-:W2:Y:S01]  /*83f60*/  LDL.LU.64 R14, [R1+0x4b40] ;  /* 0x004b4000010e7983 */ /* 0x000ea20000300a00 */
[----:B------:R0:W-:Y:S02]  /*83f70*/  STL [R1+0x4a2c], R25 ;  /* 0x004a2c1901007387 */ /* 0x0001e40000100800 */
[----:B------:R1:W-:Y:S02]  /*83f80*/  STL [R1+0x4a28], R26 ;  /* 0x004a281a01007387 */ /* 0x0003e40000100800 */
[----:B------:R-:W2:Y:S01]  /*83f90*/  LDL.LU R24, [R1+0x1300] ;  /* 0x0013000001187983 */ /* 0x000ea20000300800 */
[----:B0-----:R-:W2:Y:S01]  /*83fa0*/  LDL.LU R25, [R1+0x1304] ;  /* 0x0013040001197983 */ /* 0x001ea20000300800 */
[----:B-1----:R-:W2:Y:S02]  /*83fb0*/  LDL.LU R26, [R1+0x1308] ;  /* 0x00130800011a7983 */ /* 0x002ea40000300800 */
[----:B------:R-:W2:Y:S02]  /*83fc0*/  LDL.LU R27, [R1+0x130c] ;  /* 0x00130c00011b7983 */ /* 0x000ea40000300800 */
[C---:B--2---:R-:W-:Y:S11]  /*83fd0*/  HMMA.16816.F32 R24, R16.reuse, R14, R24 ;  /* 0x0000000e1018723c */ /* 0x044ff60000001818 */
[----:B------:R-:W-:Y:S11]  /*83fe0*/  @!UPT UIADD3 URZ, URZ, URZ, URZ ;  /* 0x0000003f3f3ff290 */ /* 0x000ff6000fffe03f */
[----:B------:R-:W-:Y:S01]  /*83ff0*/  @!UPT UIADD3 URZ, URZ, URZ, URZ ;  /* 0x0000003f3f3ff290 */ /* 0x000fe2000fffe03f */
[----:B------:R0:W-:Y:S01]  /*84000*/  STL.64 [R1+0x860], R24 ;  /* 0x0008601801007387 */ /* 0x0001e20000100a00 */
[----:B------:R1:W-:Y:S02]  /*84010*/  STL.64 [R1+0x868], R26 ;  /* 0x0008681a01007387 */ /* 0x0003e40000100a00 */
[----:B0-----:R-:W-:Y:S02]  /*84020*/  IMAD.MOV.U32 R24, RZ, RZ, R14 ;  /* 0x000000ffff187224 */ /* 0x001fe400078e000e */
[----:B-1----:R-:W-:Y:S02]  /*84030*/  IMAD.MOV.U32 R27, RZ, RZ, R15 ;  /* 0x000000ffff1b7224 */ /* 0x002fe400078e000f */
[----:B------:R-:W2:Y:S03]  /*84040*/  LDL.LU.64 R14, [R1+0x4b38] ;  /* 0x004b3800010e7983 */ /* 0x000ea60000300a00 */
[----:B------:R-:W-:Y:S02]  /*84050*/  STL [R1+0x4a34], R27 ;  /* 0x004a341b01007387 */ /* 0x000fe40000100800 */
[----:B------:R0:W-:Y:S02]  /*84060*/  STL [R1+0x4a30], R24 ;  /* 0x004a301801007387 */ /* 0x0001e40000100800 */
[----:B0-----:R-:W2:Y:S01]  /*84070*/  LDL.LU R24, [R1+0x1330] ;  /* 0x0013300001187983 */ /* 0x001ea20000300800 */
[----:B------:R-:W2:Y:S02]  /*84080*/  LDL.LU R25, [R1+0x1334] ;  /* 0x0013340001197983 */ /* 0x000ea40000300800 */
[----:B------:R-:W2:Y:S02]  /*84090*/  LDL.LU R26, [R1+0x1338] ;  /* 0x00133800011a7983 */ /* 0x000ea40000300800 */
[----:B------:R-:W2:Y:S02]  /*840a0*/  LDL.LU R27, [R1+0x133c] ;  /* 0x00133c00011b7983 */ /* 0x000ea40000300800 */
[C---:B--2---:R-:W-:Y:S01]  /*840b0*/  HMMA.16816.F32 R24, R16.reuse, R14, R24 ;  /* 0x0000000e1018723c */ /* 0x044fe20000001818 */
[----:B------:R-:W-:Y:S11]  /*840c0*/  IMAD.MOV.U32 R0, RZ, RZ, R15 ;  /* 0x000000ffff007224 */ /* 0x000ff600078e000f */
[----:B------:R-:W-:Y:S11]  /*840d0*/  @!UPT UIADD3 URZ, URZ, URZ, URZ ;  /* 0x0000003f3f3ff290 */ /* 0x000ff6000fffe03f */
[----:B------:R-:W-:Y:S01]  /*840e0*/  STL.64 [R1+0x870], R24 ;  /* 0x0008701801007387 */ /* 0x000fe20000100a00 */
[----:B------:R0:W-:Y:S02]  /*840f0*/  STL.64 [R1+0x878], R26 ;  /* 0x0008781a01007387 */ /* 0x0001e40000100a00 */
[----:B0-----:R-:W-:Y:S02]  /*84100*/  IMAD.MOV.U32 R26, RZ, RZ, R14 ;  /* 0x000000ffff1a7224 */ /* 0x001fe400078e000e */
[----:B------:R-:W2:Y:S03]  /*84110*/  LDL.LU.64 R14, [R1+0x4b30] ;  /* 0x004b3000010e7983 */ /* 0x000ea60000300a00 */
[----:B------:R0:W-:Y:S02]  /*84120*/  STL [R1+0x4a38], R26 ;  /* 0x004a381a01007387 */ /* 0x0001e40000100800 */
[----:B------:R-:W2:Y:S02]  /*84130*/  LDL.LU R24, [R1+0x1350] ;  /* 0x0013500001187983 */ /* 0x000ea40000300800 */
[----:B------:R-:W2:Y:S01]  /*84140*/  LDL.LU R25, [R1+0x1354] ;  /* 0x0013540001197983 */ /* 0x000ea20000300800 */
[----:B0-----:R-:W2:Y:S01]  /*84150*/  LDL.LU R26, [R1+0x1358] ;  /* 0x00135800011a7983 */ /* 0x001ea20000300800 */
[----:B------:R-:W2:Y:S01]  /*84160*/  LDL.LU R27, [R1+0x135c] ;  /* 0x00135c00011b7983 */ /* 0x000ea20000300800 */
[C---:B------:R-:W-:Y:S08]  /*84170*/  HMMA.16816.F32 R8, R16.reuse, R22, R8 ;  /* 0x000000161008723c */ /* 0x040ff00000001808 */
        /* <DEDUP_REMOVED lines=8> */
[----:B------:R-:W4:Y:S02]  /*84200*/  LDL.LU.64 R12, [R1+0x4b20] ;  /* 0x004b2000010c7983 */ /* 0x000f240000300a00 */
[----:B------:R-:W-:Y:S02]  /*84210*/  STL.64 [R1+0x890], R8 ;  /* 0x0008900801007387 */ /* 0x000fe40000100a00 */
[----:B------:R0:W-:Y:S02]  /*84220*/  STL.64 [R1+0x898], R10 ;  /* 0x0008980a01007387 */ /* 0x0001e40000100a00 */
[----:B-1----:R-:W-:-:S02]  /*84230*/  IMAD.MOV.U32 R26, RZ, RZ, R22 ;  /* 0x000000ffff1a7224 */ /* 0x002fc400078e0016 */
[----:B------:R-:W-:Y:S01]  /*84240*/  IMAD.MOV.U32 R27, RZ, RZ, R23 ;  /* 0x000000ffff1b7224 */ /* 0x000fe200078e0017 */
[----:B0-----:R-:W2:Y:S01]  /*84250*/  LDL.LU.64 R10, [R1+0x4b18] ;  /* 0x004b1800010a7983 */ /* 0x001ea20000300a00 */
[----:B------:R-:W2:Y:S02]  /*84260*/  LDL.LU.64 R8, [R1+0x4b10] ;  /* 0x004b100001087983 */ /* 0x000ea40000300a00 */
[----:B------:R-:W2:Y:S02]  /*84270*/  LDL.LU.64 R22, [R1+0x4b08] ;  /* 0x004b080001167983 */ /* 0x000ea40000300a00 */
[----:B------:R-:W2:Y:S01]  /*84280*/  LDL.LU.64 R20, [R1+0x4b00] ;  /* 0x004b000001147983 */ /* 0x000ea20000300a00 */
[----:B------:R-:W-:Y:S01]  /*84290*/  STL.64 [R1+0x4a48], R26 ;  /* 0x004a481a01007387 */ /* 0x000fe20000100a00 */
[----:B------:R0:W-:Y:S03]  /*842a0*/  STL.64 [R1+0x4a40], R24 ;  /* 0x004a401801007387 */ /* 0x0001e60000100a00 */
[----:B0-----:R-:W2:Y:S01]  /*842b0*/  LDL.LU R24, [R1+0x13e0] ;  /* 0x0013e00001187983 */ /* 0x001ea20000300800 */
[----:B------:R-:W2:Y:S02]  /*842c0*/  LDL.LU R25, [R1+0x13e4] ;  /* 0x0013e40001197983 */ /* 0x000ea40000300800 */
[----:B------:R-:W2:Y:S02]  /*842d0*/  LDL.LU R26, [R1+0x13e8] ;  /* 0x0013e800011a7983 */ /* 0x000ea40000300800 */
[----:B------:R-:W2:Y:S02]  /*842e0*/  LDL.LU R27, [R1+0x13ec] ;  /* 0x0013ec00011b7983 */ /* 0x000ea40000300800 */
[----:B--2---:R4:W-:Y:S01]  /*842f0*/  STL.64 [R1+0x4a58], R26 ;  /* 0x004a581a01007387 */ /* 0x0049e20000100a00 */
[----:B------:R-:W-:Y:S02]  /*84300*/  STL.64 [R1+0x4a50], R24 ;  /* 0x004a501801007387 */ /* 0x000fe40000100a00 */
[----:B----4-:R-:W-:-:S02]  /*84310*/  IMAD.MOV.U32 R26, RZ, RZ, R12 ;  /* 0x000000ffff1a7224 */ /* 0x010fc400078e000c */
[----:B------:R-:W-:Y:S01]  /*84320*/  IMAD.MOV.U32 R27, RZ, RZ, R13 ;  /* 0x000000ffff1b7224 */ /* 0x000fe200078e000d */
[----:B------:R-:W2:Y:S01]  /*84330*/  LDL.LU R12, [R1+0x4af8] ;  /* 0x004af800010c7983 */ /* 0x000ea20000300800 */
[----:B------:R-:W2:Y:S03]  /*84340*/  LDL.LU R13, [R1+0x4af4] ;  /* 0x004af400010d7983 */ /* 0x000ea60000300800 */
[----:B------:R0:W-:Y:S02]  /*84350*/  STL.64 [R1+0x4a68], R26 ;  /* 0x004a681a01007387 */ /* 0x0001e40000100a00 */
[----:B0-----:R-:W-:Y:S02]  /*84360*/  IMAD.MOV.U32 R26, RZ, RZ, R8 ;  /* 0x000000ffff1a7224 */ /* 0x001fe400078e0008 */
[----:B------:R-:W-:Y:S01]  /*84370*/  IMAD.MOV.U32 R27, RZ, RZ, R9 ;  /* 0x000000ffff1b7224 */ /* 0x000fe200078e0009 */
[----:B------:R-:W4:Y:S01]  /*84380*/  LDL.LU R8, [R1+0x4af0] ;  /* 0x004af00001087983 */ /* 0x000f220000300800 */
[----:B------:R-:W4:Y:S03]  /*84390*/  LDL.LU R9, [R1+0x4aec] ;  /* 0x004aec0001097983 */ /* 0x000f260000300800 */
[----:B------:R0:W-:Y:S02]  /*843a0*/  STL.64 [R1+0x4a80], R26 ;  /* 0x004a801a01007387 */ /* 0x0001e40000100a00 */
[----:B0-----:R-:W-:-:S02]  /*843b0*/  IMAD.MOV.U32 R26, RZ, RZ, R29 ;  /* 0x000000ffff1a7224 */ /* 0x001fc400078e001d */
[----:B------:R-:W-:Y:S01]  /*843c0*/  IMAD.MOV.U32 R27, RZ, RZ, R28 ;  /* 0x000000ffff1b7224 */ /* 0x000fe200078e001c */
[----:B------:R-:W2:Y:S04]  /*843d0*/  LDL.LU R29, [R1+0x4ae8] ;  /* 0x004ae800011d7983 */ /* 0x000ea80000300800 */
[----:B------:R0:W-:Y:S01]  /*843e0*/  STL.64 [R1+0x4a98], R26 ;  /* 0x004a981a01007387 */ /* 0x0001e20000100a00 */
[----:B------:R-:W2:Y:S02]  /*843f0*/  LDL.LU R24, [R1+0x1390] ;  /* 0x0013900001187983 */ /* 0x000ea40000300800 */
[----:B------:R-:W2:Y:S01]  /*84400*/  LDL.LU R25, [R1+0x1394] ;  /* 0x0013940001197983 */ /* 0x000ea20000300800 */
[----:B0-----:R-:W2:Y:S01]  /*84410*/  LDL.LU R26, [R1+0x1398] ;  /* 0x00139800011a7983 */ /* 0x001ea20000300800 */
[----:B------:R-:W2:Y:S02]  /*84420*/  LDL.LU R27, [R1+0x139c] ;  /* 0x00139c00011b7983 */ /* 0x000ea40000300800 */
[----:B--2---:R-:W-:Y:S11]  /*84430*/  HMMA.16816.F32 R24, R16, R14, R24 ;  /* 0x0000000e1018723c */ /* 0x004ff60000001818 */
[----:B------:R-:W-:Y:S11]  /*84440*/  @!UPT UIADD3 URZ, URZ, URZ, URZ ;  /* 0x0000003f3f3ff290 */ /* 0x000ff6000fffe03f */
[----:B------:R-:W-:Y:S01]  /*84450*/  @!UPT UIADD3 URZ, URZ, URZ, URZ ;  /* 0x0000003f3f3ff290 */ /* 0x000fe2000fffe03f */
[----:B------:R-:W-:Y:S01]  /*84460*/  STL.64 [R1+0x8a0], R24 ;  /* 0x0008a01801007387 */ /* 0x000fe20000100a00 */
[----:B------:R0:W-:Y:S02]  /*84470*/  STL.64 [R1+0x8a8], R26 ;  /* 0x0008a81a01007387 */ /* 0x0001e40000100a00 */
[----:B0-----:R-:W-:Y:S02]  /*84480*/  IMAD.MOV.U32 R26, RZ, RZ, R23 ;  /* 0x000000ffff1a7224 */ /* 0x001fe400078e0017 */
[----:B------:R-:W-:-:S05]  /*84490*/  IMAD.MOV.U32 R27, RZ, RZ, R22 ;  /* 0x000000ffff1b7224 */ /* 0x000fca00078e0016 */
[----:B------:R-:W-:Y:S01]  /*844a0*/  STL.64 [R1+0x4ab0], R26 ;  /* 0x004ab01a01007387 */ /* 0x000fe20000100a00 */
[----:B------:R0:W-:Y:S02]  /*844b0*/  STL.64 [R1+0x4990], R14 ;  /* 0x0049900e01007387 */ /* 0x0001e40000100a00 */
[----:B------:R1:W-:Y:S02]  /*844c0*/  STL.64 [R1+0x4988], R12 ;  /* 0x0049880c01007387 */ /* 0x0003e40000100a00 */
[----:B0-----:R-:W-:Y:S02]  /*844d0*/  IMAD.MOV.U32 R14, RZ, RZ, R5 ;  /* 0x000000ffff0e7224 */ /* 0x001fe400078e0005 */
[----:B------:R-:W-:Y:S02]  /*844e0*/  IMAD.MOV.U32 R15, RZ, RZ, R4 ;  /* 0x000000ffff0f7224 */ /* 0x000fe400078e0004 */
[----:B------:R-:W2:Y:S01]  /*844f0*/  LDL.LU R4, [R1+0x13c0] ;  /* 0x0013c00001047983 */ /* 0x000ea20000300800 */
[----:B------:R-:W2:Y:S02]  /*84500*/  LDL.LU R5, [R1+0x13c4] ;  /* 0x0013c40001057983 */ /* 0x000ea40000300800 */
[----:B------:R-:W2:Y:S02]  /*84510*/  LDL.LU R6, [R1+0x13c8] ;  /* 0x0013c80001067983 */ /* 0x000ea40000300800 */
[----:B------:R-:W2:Y:S01]  /*84520*/  LDL.LU R7, [R1+0x13cc] ;  /* 0x0013cc0001077983 */ /* 0x000ea20000300800 */
[----:B------:R0:W-:Y:S01]  /*84530*/  STL.64 [R1+0x4a60], R14 ;  /* 0x004a600e01007387 */ /* 0x0001e20000100a00 */
[----:B-1----:R-:W2:Y:S02]  /*84540*/  LDL.LU R12, [R1+0x13f0] ;  /* 0x0013f000010c7983 */ /* 0x002ea40000300800 */
[----:B------:R-:W2:Y:S01]  /*84550*/  LDL.LU R13, [R1+0x13f4] ;  /* 0x0013f400010d7983 */ /* 0x000ea20000300800 */
[----:B0-----:R-:W2:Y:S01]  /*84560*/  LDL.LU R14, [R1+0x13f8] ;  /* 0x0013f800010e7983 */ /* 0x001ea20000300800 */
[----:B------:R-:W2:Y:S02]  /*84570*/  LDL.LU R15, [R1+0x13fc] ;  /* 0x0013fc00010f7983 */ /* 0x000ea40000300800 */
[----:B------:R-:W-:-:S02]  /*84580*/  IMAD.MOV.U32 R27, RZ, RZ, R20 ;  /* 0x000000ffff1b7224 */ /* 0x000fc400078e0014 */
[----:B------:R-:W-:Y:S01]  /*84590*/  IMAD.MOV.U32 R26, RZ, RZ, R21 ;  /* 0x000000ffff1a7224 */ /* 0x000fe200078e0015 */
[----:B------:R-:W3:Y:S01]  /*845a0*/  LDL.LU R20, [R1+0x13b0] ;  /* 0x0013b00001147983 */ /* 0x000ee20000300800 */
[----:B------:R-:W3:Y:S02]  /*845b0*/  LDL.LU R21, [R1+0x13b4] ;  /* 0x0013b40001157983 */ /* 0x000ee40000300800 */
[----:B------:R-:W3:Y:S02]  /*845c0*/  LDL.LU R22, [R1+0x13b8] ;  /* 0x0013b80001167983 */ /* 0x000ee40000300800 */
[----:B------:R-:W3:Y:S01]  /*845d0*/  LDL.LU R23, [R1+0x13bc] ;  /* 0x0013bc0001177983 */ /* 0x000ee20000300800 */
        /* <DEDUP_REMOVED lines=28> */
[----:B------:R-:W2:Y:S02]  /*847a0*/  LDL.LU.64 R4, [R1+0x4ad8] ;  /* 0x004ad80001047983 */ /* 0x000ea40000300a00 */
[----:B------:R-:W-:Y:S02]  /*847b0*/  STL.64 [R1+0x4980], R10 ;  /* 0x0049800a01007387 */ /* 0x000fe40000100a00 */
[----:B----4-:R0:W-:Y:S02]  /*847c0*/  STL.64 [R1+0x4978], R8 ;  /* 0x0049780801007387 */ /* 0x0101e40000100a00 */
[----:B0-----:R-:W4:Y:S01]  /*847d0*/  LDL.LU R8, [R1+0x14a0] ;  /* 0x0014a00001087983 */ /* 0x001f220000300800 */
[----:B------:R-:W4:Y:S02]  /*847e0*/  LDL.LU R9, [R1+0x14a4] ;  /* 0x0014a40001097983 */ /* 0x000f240000300800 */
[----:B------:R-:W4:Y:S01]  /*847f0*/  LDL.LU R10, [R1+0x14a8] ;  /* 0x0014a800010a7983 */ /* 0x000f220000300800 */
[----:B---3--:R-:W-:Y:S01]  /*84800*/  HMMA.16816.F32 R16, R16, R6, R20 ;  /* 0x000000061010723c */ /* 0x008fe20000001814 */
[----:B------:R-:W2:Y:S01]  /*84810*/  LDL.LU.64 R22, [R1+0x4ad0] ;  /* 0x004ad00001167983 */ /* 0x000ea20000300a00 */
[----:B------:R-:W2:Y:S11]  /*84820*/  LDL.LU.64 R20, [R1+0x4ac8] ;  /* 0x004ac80001147983 */ /* 0x000eb60000300a00 */
[----:B------:R-:W-:Y:S10]  /*84830*/  @!UPT UIADD3 URZ, URZ, URZ, URZ ;  /* 0x0000003f3f3ff290 */ /* 0x000ff4000fffe03f */
[----:B------:R-:W-:Y:S01]  /*84840*/  STL.64 [R1+0x8b0], R16 ;  /* 0x0008b01001007387 */ /* 0x000fe20000100a00 */
        /* <DEDUP_REMOVED lines=30> */
[----:B------:R-:W4:Y:S11]  /*84a30*/  LDL.LU.64 R14, [R1+0x4a60] ;  /* 0x004a6000010e7983 */ /* 0x000f360000300a00 */
[----:B------:R-:W-:Y:S10]  /*84a40*/  @!UPT UIADD3 URZ, URZ, URZ, URZ ;  /* 0x0000003f3f3ff290 */ /* 0x000ff4000fffe03f */
[----:B------:R-:W-:Y:S01]  /*84a50*/  STL.64 [R1+0x1660], R24 ;  /* 0x0016601801007387 */ /* 0x000fe20000100a00 */
[----:B------:R0:W-:Y:S03]  /*84a60*/  STL.64 [R1+0x1668], R26 ;  /* 0x0016681a01007387 */ /* 0x0001e60000100a00 */
[----:B0-----:R-:W2:Y:S01]  /*84a70*/  LDL.LU.64 R26, [R1+0x4a58] ;  /* 0x004a5800011a7983 */ /* 0x001ea20000300a00 */
[----:B------:R-:W2:Y:S02]  /*84a80*/  LDL.LU.64 R24, [R1+0x4a50] ;  /* 0x004a500001187983 */ /* 0x000ea40000300a00 */
[----:B------:R-:W-:Y:S02]  /*84a90*/  IMAD.MOV.U32 R18, RZ, RZ, R4 ;  /* 0x000000ffff127224 */ /* 0x000fe400078e0004 */
[----:B------:R-:W-:Y:S02]  /*84aa0*/  IMAD.MOV.U32 R19, RZ, RZ, R3 ;  /* 0x000000ffff137224 */ /* 0x000fe400078e0003 */
[----:B------:R-:W-:-:S05]  /*84ab0*/  IMAD.MOV.U32 R11, RZ, RZ, R29 ;  /* 0x000000ffff0b7224 */ /* 0x000fca00078e001d */
[----:B--2---:R-:W-:Y:S01]  /*84ac0*/  HMMA.16816.F32 R16, R20, R18, R24 ;  /* 0x000000121410723c */ /* 0x004fe20000001818 */
[----:B------:R-:W2:Y:S01]  /*84ad0*/  LDL.LU.64 R26, [R1+0x4a48] ;  /* 0x004a4800011a7983 */ /* 0x000ea20000300a00 */
[----:B------:R-:W3:Y:S11]  /*84ae0*/  LDL.LU.64 R24, [R1+0x4a40] ;  /* 0x004a400001187983 */ /* 0x000ef60000300a00 */
[----:B------:R-:W-:Y:S10]  /*84af0*/  @!UPT UIADD3 URZ, URZ, URZ, URZ ;  /* 0x0000003f3f3ff290 */ /* 0x000ff4000fffe03f */
[----:B------:R-:W-:Y:S01]  /*84b00*/  STL.64 [R1+0x1610], R16 ;  /* 0x0016101001007387 */ /* 0x000fe20000100a00 */
[----:B------:R-:W-:Y:S02]  /*84b10*/  STL.64 [R1+0x1618], R18 ;  /* 0x0016181201007387 */ /* 0x000fe40000100a00 */
[----:B------:R-:W0:Y:S02]  /*84b20*/  LDSM.16.MT88.4 R16, [R5+0x24000] ;  /* 0x024000000510783b */ /* 0x000e240000004200 */
[----:B0-----:R-:W-:Y:S02]  /*84b30*/  STL.64 [R1+0x4960], R18 ;  /* 0x0049601201007387 */ /* 0x001fe40000100a00 */
[----:B------:R-:W-:Y:S02]  /*84b40*/  STL.64 [R1+0x4958], R16 ;  /* 0x0049581001007387 */ /* 0x000fe40000100a00 */
[----:B------:R-:W0:Y:S02]  /*84b50*/  LDSM.16.M88.4 R16, [R2] ;  /* 0x000000000210783b */ /* 0x000e240000000200 */
[----:B0-----:R-:W-:Y:S02]  /*84b60*/  STL.64 [R1+0x7e0], R16 ;  /* 0x0007e01001007387 */ /* 0x001fe40000100a00 */
        /* <DEDUP_REMOVED lines=9> */
[----:B------:R-:W0:Y:S02]  /*84c00*/  LDSM.16.M88.4 R16, [R2+0x6000] ;  /* 0x006000000210783b */ /* 0x000e240000000200 */
[----:B0-----:R-:W-:Y:S02]  /*84c10*/  STL.64 [R1+0x7b0], R16 ;  /* 0x0007b01001007387 */ /* 0x001fe40000100a00 */
[----:B------:R-:W-:Y:S02]  /*84c20*/  STL.64 [R1+0x7b8], R18 ;  /* 0x0007b81201007387 */ /* 0x000fe40000100a00 */
[----:B------:R-:W0:Y:S01]  /*84c30*/  LDSM.16.M88.4 R16, [R2+0x8000] ;  /* 0x008000000210783b */ /* 0x000e220000000200 */
[----:B----4-:R-:W-:Y:S01]  /*84c40*/  HMMA.16816.F32 R8, R20, R14, R8 ;  /* 0x0000000e1408723c */ /* 0x010fe20000001808 */
[----:B------:R-:W-:Y:S04]  /*84c50*/  LDSM.16.M88.4 R12, [R2+0xe000] ;  /* 0x00e00000020c783b */ /* 0x000fe80000000200 */
[----:B0-----:R-:W-:Y:S01]  /*84c60*/  STL.64 [R1+0x7a0], R16 ;  /* 0x0007a01001007387 */ /* 0x001fe20000100a00 */
[----:B------:R-:W-:Y:S02]  /*84c70*/  STL.64 [R1+0x7a8], R18 ;  /* 0x0007a81201007387 */ /* 0x000fe40000100a00 */
[----:B------:R-:W0:Y:S02]  /*84c80*/  LDSM.16.M88.4 R16, [R2+0xa000] ;  /* 0x00a000000210783b */ /* 0x000e240000000200 */
[----:B0-----:R-:W-:Y:S02]  /*84c90*/  STL.64 [R1+0x790], R16 ;  /* 0x0007901001007387 */ /* 0x001fe40000100a00 */
[----:B------:R-:W-:Y:S02]  /*84ca0*/  STL.64 [R1+0x798], R18 ;  /* 0x0007981201007387 */ /* 0x000fe40000100a00 */
[----:B------:R-:W0:Y:S09]  /*84cb0*/  LDSM.16.M88.4 R16, [R2+0xc000] ;  /* 0x00c000000210783b */ /* 0x000e320000000200 */
[----:B------:R-:W-:Y:S01]  /*84cc0*/  STL.64 [R1+0x1600], R8 ;  /* 0x0016000801007387 */ /* 0x000fe20000100a00 */
[----:B------:R-:W-:Y:S02]  /*84cd0*/  STL.64 [R1+0x1608], R10 ;  /* 0x0016080a01007387 */ /* 0x000fe40000100a00 */
[----:B------:R-:W1:Y:S02]  /*84ce0*/  LDSM.16.M88.4 R8, [R2+0x10000] ;  /* 0x010000000208783b */ /* 0x000e640000000200 */
[----:B0-----:R-:W-:Y:S02]  /*84cf0*/  STL.64 [R1+0x780], R16 ;  /* 0x0007801001007387 */ /* 0x001fe40000100a00 */
[----:B------:R-:W-:Y:S02]  /*84d00*/  STL.64 [R1+0x788], R18 ;  /* 0x0007881201007387 */ /* 0x000fe40000100a00 */
[----:B------:R-:W-:Y:S02]  /*84d10*/  STL.64 [R1+0x770], R12 ;  /* 0x0007700c01007387 */ /* 0x000fe40000100a00 */
[----:B------:R-:W-:Y:S01]  /*84d20*/  STL.64 [R1+0x778], R14 ;  /* 0x0007780e01007387 */ /* 0x000fe20000100a00 */
[----:B-1----:R0:W-:Y:S01]  /*84d30*/  STL.64 [R1+0x760], R8 ;  /* 0x0007600801007387 */ /* 0x0021e20000100a00 */
[----:B------:R-:W-:-:S02]  /*84d40*/  IMAD.MOV.U32 R28, RZ, RZ, R8 ;  /* 0x000000ffff1c7224 */ /* 0x000fc400078e0008 */
[----:B------:R1:W-:Y:S02]  /*84d50*/  STL.64 [R1+0x768], R10 ;  /* 0x0007680a01007387 */ /* 0x0003e40000100a00 */
[----:B------:R-:W-:Y:S01]  /*84d60*/  IMAD.MOV.U32 R3, RZ, RZ, R9 ;  /* 0x000000ffff037224 */ /* 0x000fe200078e0009 */
[----:B0-----:R-:W4:Y:S01]  /*84d70*/  LDL.LU R8, [R1+0x1570] ;  /* 0x0015700001087983 */ /* 0x001f220000300800 */
[----:B------:R-:W4:Y:S02]  /*84d80*/  LDL.LU R9, [R1+0x1574] ;  /* 0x0015740001097983 */ /* 0x000f240000300800 */
[----:B-1----:R-:W3:Y:S02]  /*84d90*/  LDL.LU R10, [R1+0x1578] ;  /* 0x00157800010a7983 */ /* 0x002ee40000300800 */
[----:B------:R-:W3:Y:S02]  /*84da0*/  LDL.LU R11, [R1+0x157c] ;  /* 0x00157c00010b7983 */ /* 0x000ee40000300800 */
[----:B--2---:R-:W-:-:S02]  /*84db0*/  IMAD.MOV.U32 R14, RZ, RZ, R26 ;  /* 0x000000ffff0e7224 */ /* 0x004fc400078e001a */
[----:B------:R-:W-:Y:S01]  /*84dc0*/  IMAD.MOV.U32 R15, RZ, RZ, R27 ;  /* 0x000000ffff0f7224 */ /* 0x000fe200078e001b */
[----:B---3--:R-:W-:Y:S01]  /*84dd0*/  STL.64 [R1+0x49a0], R10 ;  /* 0x0049a00a01007387 */ /* 0x008fe20000100a00 */
[----:B----4-:R-:W-:Y:S02]  /*84de0*/  STL.64 [R1+0x4998], R8 ;  /* 0x0049980801007387 */ /* 0x010fe40000100a00 */
[----:B------:R-:W2:Y:S02]  /*84df0*/  LDL.LU R26, [R1+0x4a38] ;  /* 0x004a3800011a7983 */ /* 0x000ea40000300800 */
[----:B------:R-:W3:Y:S01]  /*84e00*/  LDL.LU R27, [R1+0x4a34] ;  /* 0x004a3400011b7983 */ /* 0x000ee20000300800 */
[----:B------:R0:W-:Y:S02]  /*84e10*/  STL.64 [R1+0x49a8], R14 ;  /* 0x0049a80e01007387 */ /* 0x0001e40000100a00 */
[----:B0-----:R-:W-:Y:S02]  /*84e20*/  IMAD.MOV.U32 R14, RZ, RZ, R24 ;  /* 0x000000ffff0e7224 */ /* 0x001fe400078e0018 */
[----:B------:R-:W-:Y:S01]  /*84e30*/  IMAD.MOV.U32 R15, RZ, RZ, R25 ;  /* 0x000000ffff0f7224 */ /* 0x000fe200078e0019 */
[----:B------:R-:W4:Y:S01]  /*84e40*/  LDL.LU R24, [R1+0x4a30] ;  /* 0x004a300001187983 */ /* 0x000f220000300800 */
[----:B------:R-:W3:Y:S03]  /*84e50*/  LDL.LU R25, [R1+0x4a2c] ;  /* 0x004a2c0001197983 */ /* 0x000ee60000300800 */
[----:B------:R0:W-:Y:S01]  /*84e60*/  STL.64 [R1+0x49c0], R14 ;  /* 0x0049c00e01007387 */ /* 0x0001e20000100a00 */
[----:B------:R-:W3:Y:S02]  /*84e70*/  LDL.LU R8, [R1+0x1580] ;  /* 0x0015800001087983 */ /* 0x000ee40000300800 */
[----:B------:R-:W3:Y:S02]  /*84e80*/  LDL.LU R9, [R1+0x1584] ;  /* 0x0015840001097983 */ /* 0x000ee40000300800 */
[----:B------:R-:W3:Y:S01]  /*84e90*/  LDL.LU R10, [R1+0x1588] ;  /* 0x00158800010a7983 */ /* 0x000ee20000300800 */
[----:B------:R-:W3:Y:S01]  /*84ea0*/  LDL.LU R11, [R1+0x158c] ;  /* 0x00158c00010b7983 */ /* 0x000ee20000300800 */
[----:B0-----:R-:W-:-:S02]  /*84eb0*/  IMAD.MOV.U32 R15, RZ, RZ, R0 ;  /* 0x000000ffff0f7224 */ /* 0x001fc400078e0000 */
[----:B--2---:R-:W-:Y:S02]  /*84ec0*/  IMAD.MOV.U32 R14, RZ, RZ, R26 ;  /* 0x000000ffff0e7224 */ /* 0x004fe400078e001a */
[----:B------:R-:W2:Y:S01]  /*84ed0*/  LDL.LU R26, [R1+0x4a28] ;  /* 0x004a2800011a7983 */ /* 0x000ea20000300800 */
[----:B------:R-:W2:Y:S02]  /*84ee0*/  LDL.LU R0, [R1+0x4a24] ;  /* 0x004a240001007983 */ /* 0x000ea40000300800 */
[----:B------:R-:W-:Y:S01]  /*84ef0*/  STL.64 [R1+0x49d8], R14 ;  /* 0x0049d80e01007387 */ /* 0x000fe20000100a00 */
[----:B---3--:R-:W-:Y:S01]  /*84f00*/  STL.64 [R1+0x49b8], R10 ;  /* 0x0049b80a01007387 */ /* 0x008fe20000100a00 */
[----:B------:R0:W-:Y:S03]  /*84f10*/  STL.64 [R1+0x49b0], R8 ;  /* 0x0049b00801007387 */ /* 0x0001e60000100a00 */
[----:B0-----:R-:W3:Y:S01]  /*84f20*/  LDL.LU R8, [R1+0x1590] ;  /* 0x0015900001087983 */ /* 0x001ee20000300800 */
[----:B------:R-:W3:Y:S02]  /*84f30*/  LDL.LU R9, [R1+0x1594] ;  /* 0x0015940001097983 */ /* 0x000ee40000300800 */
[----:B------:R-:W2:Y:S02]  /*84f40*/  LDL.LU R10, [R1+0x1598] ;  /* 0x00159800010a7983 */ /* 0x000ea40000300800 */
[----:B------:R-:W2:Y:S02]  /*84f50*/  LDL.LU R11, [R1+0x159c] ;  /* 0x00159c00010b7983 */ /* 0x000ea40000300800 */
[----:B----4-:R-:W-:-:S02]  /*84f60*/  IMAD.MOV.U32 R14, RZ, RZ, R24 ;  /* 0x000000ffff0e7224 */ /* 0x010fc400078e0018 */
[----:B------:R-:W-:Y:S01]  /*84f70*/  IMAD.MOV.U32 R15, RZ, RZ, R27 ;  /* 0x000000ffff0f7224 */ /* 0x000fe200078e001b */
[----:B------:R-:W4:Y:S04]  /*84f80*/  LDL.LU R24, [R1+0x4a20] ;  /* 0x004a200001187983 */ /* 0x000f280000300800 */
[----:B------:R-:W-:Y:S04]  /*84f90*/  STL.64 [R1+0x49f0], R14 ;  /* 0x0049f00e01007387 */ /* 0x000fe80000100a00 */
[----:B--2---:R-:W-:Y:S01]  /*84fa0*/  STL.64 [R1+0x49d0], R10 ;  /* 0x0049d00a01007387 */ /* 0x004fe20000100a00 */
[----:B---3--:R0:W-:Y:S03]  /*84fb0*/  STL.64 [R1+0x49c8], R8 ;  /* 0x0049c80801007387 */ /* 0x0081e60000100a00 */
        /* <DEDUP_REMOVED lines=19> */
[----:B----4-:R-:W-:-:S02]  /*850f0*/  IMAD.MOV.U32 R14, RZ, RZ, R24 ;  /* 0x000000ffff0e7224 */ /* 0x010fc400078e0018 */
[----:B------:R-:W0:Y:S04]  /*85100*/  LDSM.16.M88.4 R24, [R2+0x12000] ;  /* 0x012000000218783b */ /* 0x000e280000000200 */
[----:B---3--:R-:W-:Y:S01]  /*85110*/  STL.64 [R1+0x4a18], R10 ;  /* 0x004a180a01007387 */ /* 0x008fe20000100a00 */
[----:B--2---:R1:W-:Y:S03]  /*85120*/  STL.64 [R1+0x4a10], R8 ;  /* 0x004a100801007387 */ /* 0x0043e60000100a00 */
[----:B-1----:R-:W2:Y:S01]  /*85130*/  LDL.LU R8, [R1+0x15d0] ;  /* 0x0015d00001087983 */ /* 0x002ea20000300800 */
[----:B------:R-:W2:Y:S02]  /*85140*/  LDL.LU R9, [R1+0x15d4] ;  /* 0x0015d40001097983 */ /* 0x000ea40000300800 */
[----:B------:R-:W2:Y:S02]  /*85150*/  LDL.LU R10, [R1+0x15d8] ;  /* 0x0015d800010a7983 */ /* 0x000ea40000300800 */
[----:B------:R-:W2:Y:S01]  /*85160*/  LDL.LU R11, [R1+0x15dc] ;  /* 0x0015dc00010b7983 */ /* 0x000ea20000300800 */
[----:B------:R-:W3:Y:S01]  /*85170*/  LDL.LU R16, [R1+0x1550] ;  /* 0x0015500001107983 */ /* 0x000ee20000300800 */
[----:B------:R-:W3:Y:S02]  /*85180*/  LDL.LU R17, [R1+0x1554] ;  /* 0x0015540001117983 */ /* 0x000ee40000300800 */
[----:B------:R-:W4:Y:S02]  /*85190*/  LDL.LU R18, [R1+0x1558] ;  /* 0x0015580001127983 */ /* 0x000f240000300800 */
[----:B------:R-:W4:Y:S02]  /*851a0*/  LDL.LU R19, [R1+0x155c] ;  /* 0x00155c0001137983 */ /* 0x000f240000300800 */
[----:B------:R-:W-:Y:S01]  /*851b0*/  IMAD.MOV.U32 R15, RZ, RZ, R0 ;  /* 0x000000ffff0f7224 */ /* 0x000fe200078e0000 */
[----:B----4-:R-:W-:Y:S01]  /*851c0*/  STL.64 [R1+0x4970], R18 ;  /* 0x0049701201007387 */ /* 0x010fe20000100a00 */
[----:B---3--:R1:W-:Y:S03]  /*851d0*/  STL.64 [R1+0x4968], R16 ;  /* 0x0049681001007387 */ /* 0x0083e60000100a00 */
[----:B-1----:R-:W3:Y:S01]  /*851e0*/  LDL.LU R16, [R1+0x1560] ;  /* 0x0015600001107983 */ /* 0x002ee20000300800 */
[----:B------:R-:W3:Y:S02]  /*851f0*/  LDL.LU R17, [R1+0x1564] ;  /* 0x0015640001117983 */ /* 0x000ee40000300800 */
[----:B------:R-:W3:Y:S02]  /*85200*/  LDL.LU R18, [R1+0x1568] ;  /* 0x0015680001127983 */ /* 0x000ee40000300800 */
[----:B------:R-:W3:Y:S01]  /*85210*/  LDL.LU R19, [R1+0x156c] ;  /* 0x00156c0001137983 */ /* 0x000ee20000300800 */
[----:B0-----:R-:W-:Y:S01]  /*85220*/  STL.64 [R1+0x750], R24 ;  /* 0x0007501801007387 */ /* 0x001fe20000100a00 */
[----:B------:R-:W-:Y:S02]  /*85230*/  STL.64 [R1+0x758], R26 ;  /* 0x0007581a01007387 */ /* 0x000fe40000100a00 */
[----:B------:R-:W0:Y:S02]  /*85240*/  LDSM.16.M88.4 R24, [R2+0x14000] ;  /* 0x014000000218783b */ /* 0x000e240000000200 */
[----:B0-----:R-:W-:Y:S02]  /*85250*/  STL.64 [R1+0x740], R24 ;  /* 0x0007401801007387 */ /* 0x001fe40000100a00 */
[----:B------:R-:W-:Y:S02]  /*85260*/  STL.64 [R1+0x748], R26 ;  /* 0x0007481a01007387 */ /* 0x000fe40000100a00 */
[----:B------:R-:W0:Y:S02]  /*85270*/  LDSM.16.M88.4 R24, [R2+0x16000] ;  /* 0x016000000218783b */ /* 0x000e240000000200 */
[----:B0-----:R-:W-:Y:S02]  /*85280*/  STL.64 [R1+0x730], R24 ;  /* 0x0007301801007387 */ /* 0x001fe40000100a00 */
[----:B------:R-:W-:Y:S02]  /*85290*/  STL.64 [R1+0x738], R26 ;  /* 0x0007381a01007387 */ /* 0x000fe40000100a00 */
[----:B------:R-:W-:-:S02]  /*852a0*/  IMAD.MOV.U32 R0, RZ, RZ, R25 ;  /* 0x000000ffff007224 */ /* 0x000fc400078e0019 */
[----:B------:R-:W0:Y:S04]  /*852b0*/  LDSM.16.M88.4 R24, [R2+0x18000] ;  /* 0x018000000218783b */ /* 0x000e280000000200 */
[----:B------:R-:W-:Y:S04]  /*852c0*/  STL [R1+0x48a8], R0 ;  /* 0x0048a80001007387 */ /* 0x000fe80000100800 */
[----:B0-----:R-:W-:Y:S01]  /*852d0*/  STL.64 [R1+0x720], R24 ;  /* 0x0007201801007387 */ /* 0x001fe20000100a00 */
[----:B------:R-:W-:Y:S02]  /*852e0*/  STL.64 [R1+0x728], R26 ;  /* 0x0007281a01007387 */ /* 0x000fe40000100a00 */
[----:B------:R-:W0:Y:S02]  /*852f0*/  LDSM.16.M88.4 R24, [R2+0x1a000] ;  /* 0x01a000000218783b */ /* 0x000e240000000200 */
[----:B0-----:R-:W-:Y:S02]  /*85300*/  STL.64 [R1+0x710], R24 ;  /* 0x0007101801007387 */ /* 0x001fe40000100a00 */
[----:B------:R-:W-:Y:S02]  /*85310*/  STL.64 [R1+0x718], R26 ;  /* 0x0007181a01007387 */ /* 0x000fe40000100a00 */
[----:B------:R-:W-:-:S02]  /*85320*/  IMAD.MOV.U32 R0, RZ, RZ, R25 ;  /* 0x000000ffff007224 */ /* 0x000fc400078e0019 */
[----:B------:R-:W0:Y:S04]  /*85330*/  LDSM.16.M88.4 R24, [R2+0x1c000] ;  /* 0x01c000000218783b */ /* 0x000e280000000200 */
[----:B0-----:R-:W-:Y:S01]  /*85340*/  STL.64 [R1+0x700], R24 ;  /* 0x0007001801007387 */ /* 0x001fe20000100a00 */
[----:B------:R-:W-:Y:S02]  /*85350*/  STL.64 [R1+0x708], R26 ;  /* 0x0007081a01007387 */ /* 0x000fe40000100a00 */
[----:B------:R-:W0:Y:S04]  /*85360*/  LDSM.16.M88.4 R24, [R2+0x1e000] ;  /* 0x01e000000218783b */ /* 0x000e280000000200 */
[----:B------:R-:W-:Y:S01]  /*85370*/  STL [R1+0x3c88], R2 ;  /* 0x003c880201007387 */ /* 0x000fe20000100800 */
[C---:B--2---:R-:W-:Y:S01]  /*85380*/  HMMA.16816.F32 R12, R20.reuse, R14, R8 ;  /* 0x0000000e140c723c */ /* 0x044fe20000001808 */
[----:B0-----:R-:W-:Y:S01]  /*85390*/  STL.64 [R1+0x6f0], R24 ;  /* 0x0006f01801007387 */ /* 0x001fe20000100a00 */
[----:B------:R-:W-:Y:S02]  /*853a0*/  STL.64 [R1+0x6f8], R26 ;  /* 0x0006f81a01007387 */ /* 0x000fe40000100a00 */
[----:B------:R-:W0:Y:S02]  /*853b0*/  LDSM.16.MT88.4 R24, [R5+0x24080] ;  /* 0x024080000518783b */ /* 0x000e240000004200 */
[----:B0-----:R-:W-:Y:S02]  /*853c0*/  STL.64 [R1+0x4850], R26 ;  /* 0x0048501a01007387 */ /* 0x001fe40000100a00 */
[----:B------:R0:W-:Y:S02]  /*853d0*/  STL.64 [R1+0x4848], R24 ;  /* 0x0048481801007387 */ /* 0x0001e40000100a00 */
[----:B0-----:R-:W2:Y:S01]  /*853e0*/  LDL.64 R24, [R1+0x7e0] ;  /* 0x0007e00001187983 */ /* 0x001ea20000100a00 */
[----:B------:R-:W4:Y:S02]  /*853f0*/  LDL.LU.64 R10, [R1+0x4a18] ;  /* 0x004a1800010a7983 */ /* 0x000f240000300a00 */
[----:B------:R-:W4:Y:S10]  /*85400*/  LDL.LU.64 R8, [R1+0x4a10] ;  /* 0x004a100001087983 */ /* 0x000f340000300a00 */
[----:B------:R-:W-:Y:S01]  /*85410*/  STL.64 [R1+0x15f0], R12 ;  /* 0x0015f00c01007387 */ /* 0x000fe20000100a00 */
[----:B------:R0:W-:Y:S04]  /*85420*/  STL.64 [R1+0x15f8], R14 ;  /* 0x0015f80e01007387 */ /* 0x0001e80000100a00 */
[----:B0-----:R-:W4:Y:S02]  /*85430*/  LDL.LU.64 R14, [R1+0x4a08] ;  /* 0x004a0800010e7983 */ /* 0x001f240000300a00 */
[C---:B----4-:R-:W-:Y:S02]  /*85440*/  HMMA.16816.F32 R12, R20.reuse, R14, R8 ;  /* 0x0000000e140c723c */ /* 0x050fe40000001808 */
[----:B------:R-:W4:Y:S01]  /*85450*/  LDL.LU.64 R10, [R1+0x4a00] ;  /* 0x004a0000010a7983 */ /* 0x000f220000300a00 */
[----:B------:R-:W4:Y:S11]  /*85460*/  LDL.LU.64 R8, [R1+0x49f8] ;  /* 0x0049f80001087983 */ /* 0x000f360000300a00 */
[----:B------:R-:W-:Y:S09]  /*85470*/  @!UPT UIADD3 URZ, URZ, URZ, URZ ;  /* 0x0000003f3f3ff290 */ /* 0x000ff2000fffe03f */
[----:B------:R-:W-:Y:S01]  /*85480*/  STL.64 [R1+0x15e0], R12 ;  /* 0x0015e00c01007387 */ /* 0x000fe20000100a00 */
[----:B------:R0:W-:Y:S03]  /*85490*/  STL.64 [R1+0x15e8], R14 ;  /* 0x0015e80e01007387 */ /* 0x0001e60000100a00 */
        /* <DEDUP_REMOVED lines=28> */
[----:B0-----:R-:W4:Y:S01]  /*85660*/  LDL.LU.64 R14, [R1+0x4990] ;  /* 0x00499000010e7983 */ /* 0x001f220000300a00 */
[----:B------:R-:W2:Y:S01]  /*85670*/  LDL.LU.64 R12, [R1+0x4988] ;  /* 0x00498800010c7983 */ /* 0x000ea20000300a00 */
[C---:B----4-:R-:W-:Y:S11]  /*85680*/  HMMA.16816.F32 R8, R20.reuse, R14, R8 ;  /* 0x0000000e1408723c */ /* 0x050ff60000001808 */
[----:B------:R-:W-:Y:S11]  /*85690*/  @!UPT UIADD3 URZ, URZ, URZ, URZ ;  /* 0x0000003f3f3ff290 */ /* 0x000ff6000fffe03f */
[----:B------:R-:W-:Y:S01]  /*856a0*/  @!UPT UIADD3 URZ, URZ, URZ, URZ ;  /* 0x0000003f3f3ff290 */ /* 0x000fe2000fffe03f */
[----:B------:R-:W-:Y:S01]  /*856b0*/  STL.64 [R1+0xc80], R8 ;  /* 0x000c800801007387 */ /* 0x000fe20000100a00 */
[----:B------:R0:W-:Y:S03]  /*856c0*/  STL.64 [R1+0xc88], R10 ;  /* 0x000c880a01007387 */ /* 0x0001e60000100a00 */
[----:B0-----:R-:W3:Y:S01]  /*856d0*/  LDL.LU.64 R10, [R1+0x4980] ;  /* 0x00498000010a7983 */ /* 0x001ee20000300a00 */
[----:B------:R-:W4:Y:S02]  /*856e0*/  LDL.LU.64 R8, [R1+0x4978] ;  /* 0x0049780001087983 */ /* 0x000f240000300a00 */
[----:B--2---:R0:W-:Y:S02]  /*856f0*/  STL.64 [R1+0x4680], R12 ;  /* 0x0046800c01007387 */ /* 0x0041e40000100a00 */
[----:B0-----:R-:W2:Y:S01]  /*85700*/  LDL.64 R12, [R1+0x7b0] ;  /* 0x0007b000010c7983 */ /* 0x001ea20000100a00 */
[C---:B---3--:R-:W-:Y:S11]  /*85710*/  HMMA.16816.F32 R16, R20.reuse, R10, R16 ;  /* 0x0000000a1410723c */ /* 0x048ff60000001810 */
[----:B------:R-:W-:Y:S11]  /*85720*/  @!UPT UIADD3 URZ, URZ, URZ, URZ ;  /* 0x0000003f3f3ff290 */ /* 0x000ff6000fffe03f */
[----:B------:R-:W-:Y:S01]  /*85730*/  @!UPT UIADD3 URZ, URZ, URZ, URZ ;  /* 0x0000003f3f3ff290 */ /* 0x000fe2000fffe03f */
[----:B------:R-:W-:Y:S01]  /*85740*/  STL.64 [R1+0x1420], R16 ;  /* 0x0014201001007387 */ /* 0x000fe20000100a00 */
[----:B------:R0:W-:Y:S03]  /*85750*/  STL.64 [R1+0x1428], R18 ;  /* 0x0014281201007387 */ /* 0x0001e60000100a00 */
[----:B0-----:R-:W3:Y:S01]  /*85760*/  LDL.LU.64 R18, [R1+0x4970] ;  /* 0x0049700001127983 */ /* 0x001ee20000300a00 */
[----:B------:R-:W3:Y:S02]  /*85770*/  LDL.LU.64 R16, [R1+0x4968] ;  /* 0x0049680001107983 */ /* 0x000ee40000300a00 */
[----:B----4-:R0:W-:Y:S02]  /*85780*/  STL.64 [R1+0x4908], R8 ;  /* 0x0049080801007387 */ /* 0x0101e40000100a00 */
[----:B0-----:R-:W4:Y:S01]  /*85790*/  LDL.LU R8, [R1+0x1540] ;  /* 0x0015400001087983 */ /* 0x001f220000300800 */
[----:B------:R-:W4:Y:S02]  /*857a0*/  LDL.LU R9, [R1+0x1544] ;  /* 0x0015440001097983 */ /* 0x000f240000300800 */
[----:B------:R-:W4:Y:S02]  /*857b0*/  LDL.LU R10, [R1+0x1548] ;  /* 0x00154800010a7983 */ /* 0x000f240000300800 */
[----:B------:R-:W4:Y:S01]  /*857c0*/  LDL.LU R11, [R1+0x154c] ;  /* 0x00154c00010b7983 */ /* 0x000f220000300800 */
[----:B---3--:R-:W-:Y:S01]  /*857d0*/  HMMA.16816.F32 R20, R20, R6, R16 ;  /* 0x000000061414723c */ /* 0x008fe20000001810 */
[----:B------:R-:W4:Y:S01]  /*857e0*/  LDL.LU.64 R18, [R1+0x4960] ;  /* 0x0049600001127983 */ /* 0x000f220000300a00 */
[----:B------:R-:W4:Y:S02]  /*857f0*/  LDL.LU.64 R16, [R1+0x4958] ;  /* 0x0049580001107983 */ /* 0x000f240000300a00 */
[----:B------:R-:W-:Y:S11]  /*85800*/  STL [R1+0x4910], R5 ;  /* 0x0049100501007387 */ /* 0x000ff60000100800 */
[----:B------:R-:W-:Y:S08]  /*85810*/  @!UPT UIADD3 URZ, URZ, URZ, URZ ;  /* 0x0000003f3f3ff290 */ /* 0x000ff0000fffe03f */
[----:B------:R-:W-:Y:S01]  /*85820*/  STL.64 [R1+0x1400], R20 ;  /* 0x0014001401007387 */ /* 0x000fe20000100a00 */
[----:B------:R0:W-:Y:S03]  /*85830*/  STL.64 [R1+0x1408], R22 ;  /* 0x0014081601007387 */ /* 0x0001e60000100a00 */
[----:B0-----:R-:W3:Y:S04]  /*85840*/  LDL R22, [R1+0x33f4] ;  /* 0x0033f40001167983 */ /* 0x001ee80000100800 */
[----:B---3--:R-:W-:Y:S01]  /*85850*/  STL [R1+0x48e0], R22 ;  /* 0x0048e01601007387 */ /* 0x008fe20000100800 */
[----:B------:R-:W3:Y:S02]  /*85860*/  LDL R20, [R1+0x7a0] ;  /* 0x0007a00001147983 */ /* 0x000ee40000100800 */
[----:B------:R-:W3:Y:S01]  /*85870*/  LDL R21, [R1+0x7a4] ;  /* 0x0007a40001157983 */ /* 0x000ee20000100800 */
[----:B----4-:R-:W-:Y:S01]  /*85880*/  HMMA.16816.F32 R8, R16, R24, R8 ;  /* 0x000000181008723c */ /* 0x010fe20000001808 */
[----:B---3--:R0:W-:Y:S04]  /*85890*/  STL.64 [R1+0x4920], R20 ;  /* 0x0049201401007387 */ /* 0x0081e80000100a00 */
[----:B0-----:R-:W3:Y:S01]  /*858a0*/  LDL.64 R20, [R1+0x7c0] ;  /* 0x0007c00001147983 */ /* 0x001ee20000100a00 */
[----:B------:R-:W-:-:S03]  /*858b0*/  IMAD.MOV.U32 R14, RZ, RZ, R24 ;  /* 0x000000ffff0e7224 */ /* 0x000fc600078e0018 */
[----:B---3--:R0:W-:Y:S02]  /*858c0*/  STL.64 [R1+0x4938], R20 ;  /* 0x0049381401007387 */ /* 0x0081e40000100a00 */
[----:B0-----:R-:W-:Y:S02]  /*858d0*/  IMAD.MOV.U32 R20, RZ, RZ, R4 ;  /* 0x000000ffff147224 */ /* 0x001fe400078e0004 */
[----:B------:R-:W3:Y:S10]  /*858e0*/  LDL.LU R4, [R1+0x4950] ;  /* 0x0049500001047983 */ /* 0x000ef40000300800 */
[----:B------:R-:W-:Y:S02]  /*858f0*/  STL.64 [R1+0xcb0], R8 ;  /* 0x000cb00801007387 */ /* 0x000fe40000100a00 */
[----:B------:R-:W-:Y:S02]  /*85900*/  STL.64 [R1+0xcb8], R10 ;  /* 0x000cb80a01007387 */ /* 0x000fe40000100a00 */
[----:B------:R-:W-:Y:S01]  /*85910*/  STL [R1+0x4930], R14 ;  /* 0x0049300e01007387 */ /* 0x000fe20000100800 */
[----:B--2---:R0:W-:Y:S04]  /*85920*/  STL.64 [R1+0x4928], R12 ;  /* 0x0049280c01007387 */ /* 0x0041e80000100a00 */
[----:B0-----:R-:W2:Y:S01]  /*85930*/  LDL.LU R12, [R1+0x1520] ;  /* 0x00152000010c7983 */ /* 0x001ea20000300800 */
[----:B------:R-:W2:Y:S02]  /*85940*/  LDL.LU R13, [R1+0x1524] ;  /* 0x00152400010d7983 */ /* 0x000ea40000300800 */
[----:B------:R-:W4:Y:S02]  /*85950*/  LDL.LU R14, [R1+0x1528] ;  /* 0x00152800010e7983 */ /* 0x000f240000300800 */
[----:B------:R-:W4:Y:S02]  /*85960*/  LDL.LU R15, [R1+0x152c] ;  /* 0x00152c00010f7983 */ /* 0x000f240000300800 */
        /* <DEDUP_REMOVED lines=8> */
[----:B------:R-:W3:Y:S04]  /*859f0*/  LDL R8, [R1+0x790] ;  /* 0x0007900001087983 */ /* 0x000ee80000100800 */
[----:B------:R-:W3:Y:S01]  /*85a00*/  LDL R9, [R1+0x794] ;  /* 0x0007940001097983 */ /* 0x000ee20000100800 */
[----:B------:R-:W3:Y:S02]  /*85a10*/  LDL.LU R5, [R1+0x14f4] ;  /* 0x0014f40001057983 */ /* 0x000ee40000300800 */
[----:B------:R-:W3:Y:S02]  /*85a20*/  LDL.LU R6, [R1+0x14f8] ;  /* 0x0014f80001067983 */ /* 0x000ee40000300800 */
[----:B------:R-:W3:Y:S01]  /*85a30*/  LDL.LU R7, [R1+0x14fc] ;  /* 0x0014fc0001077983 */ /* 0x000ee20000300800 */
[----:B------:R-:W4:Y:S01]  /*85a40*/  LDL.64 R24, [R1+0x740] ;  /* 0x0007400001187983 */ /* 0x000f220000100a00 */
[----:B------:R-:W-:Y:S01]  /*85a50*/  IMAD.MOV.U32 R29, RZ, RZ, R11 ;  /* 0x000000ffff1d7224 */ /* 0x000fe200078e000b */
[C---:B--2---:R-:W-:Y:S02]  /*85a60*/  HMMA.16816.F32 R20, R16.reuse, R20, R12 ;  /* 0x000000141014723c */ /* 0x044fe4000000180c */
[----:B----4-:R0:W-:Y:S04]  /*85a70*/  STL.64 [R1+0x48b0], R24 ;  /* 0x0048b01801007387 */ /* 0x0101e80000100a00 */
[----:B0-----:R-:W2:Y:S01]  /*85a80*/  LDL.LU R24, [R1+0x1510] ;  /* 0x0015100001187983 */ /* 0x001ea20000300800 */
[----:B------:R-:W2:Y:S02]  /*85a90*/  LDL.LU R25, [R1+0x1514] ;  /* 0x0015140001197983 */ /* 0x000ea40000300800 */
[----:B------:R-:W2:Y:S02]  /*85aa0*/  LDL.LU R26, [R1+0x1518] ;  /* 0x00151800011a7983 */ /* 0x000ea40000300800 */
[----:B------:R-:W2:Y:S01]  /*85ab0*/  LDL.LU R27, [R1+0x151c] ;  /* 0x00151c00011b7983 */ /* 0x000ea20000300800 */
[----:B------:R-:W-:Y:S01]  /*85ac0*/  STL [R1+0x3ca8], R29 ;  /* 0x003ca81d01007387 */ /* 0x000fe20000100800 */
[----:B------:R-:W4:Y:S02]  /*85ad0*/  LDL.LU.64 R14, [R1+0x4948] ;  /* 0x00494800010e7983 */ /* 0x000f240000300a00 */
[----:B------:R-:W4:Y:S08]  /*85ae0*/  LDL.LU.64 R12, [R1+0x4940] ;  /* 0x00494000010c7983 */ /* 0x000f300000300a00 */
[----:B------:R0:W-:Y:S01]  /*85af0*/  STL.64 [R1+0x13e0], R20 ;  /* 0x0013e01401007387 */ /* 0x0001e20000100a00 */
[----:B------:R-:W-:Y:S04]  /*85b00*/  STL.64 [R1+0x13e8], R22 ;  /* 0x0013e81601007387 */ /* 0x000fe80000100a00 */
[----:B0-----:R-:W4:Y:S02]  /*85b10*/  LDL.LU.64 R20, [R1+0x4938] ;  /* 0x0049380001147983 */ /* 0x001f240000300a00 */
[C---:B----4-:R-:W-:Y:S11]  /*85b20*/  HMMA.16816.F32 R12, R16.reuse, R20, R12 ;  /* 0x00000014100c723c */ /* 0x050ff6000000180c */
[----:B------:R-:W-:Y:S11]  /*85b30*/  @!UPT UIADD3 URZ, URZ, URZ, URZ ;  /* 0x0000003f3f3ff290 */ /* 0x000ff6000fffe03f */
[----:B------:R-:W-:Y:S01]  /*85b40*/  @!UPT UIADD3 URZ, URZ, URZ, URZ ;  /* 0x0000003f3f3ff290 */ /* 0x000fe2000fffe03f */
[----:B------:R-:W-:Y:S01]  /*85b50*/  STL.64 [R1+0xcf0], R12 ;  /* 0x000cf00c01007387 */ /* 0x000fe20000100a00 */
[----:B------:R0:W-:Y:S03]  /*85b60*/  STL.64 [R1+0xcf8], R14 ;  /* 0x000cf80e01007387 */ /* 0x0001e60000100a00 */
[----:B0-----:R-:W4:Y:S01]  /*85b70*/  LDL.LU R14, [R1+0x4930] ;  /* 0x00493000010e7983 */ /* 0x001f220000300800 */
[----:B------:R-:W2:Y:S02]  /*85b80*/  LDL.LU.64 R12, [R1+0x4928] ;  /* 0x00492800010c7983 */ /* 0x000ea40000300a00 */
[----:B------:R-:W-:Y:S02]  /*85b90*/  IMAD.MOV.U32 R29, RZ, RZ, R20 ;  /* 0x000000ffff1d7224 */ /* 0x000fe400078e0014 */
[----:B------:R-:W-:Y:S02]  /*85ba0*/  IMAD.MOV.U32 R15, RZ, RZ, R21 ;  /* 0x000000ffff0f7224 */ /* 0x000fe400078e0015 */
[----:B------:R-:W3:Y:S01]  /*85bb0*/  LDL.LU.64 R20, [R1+0x4920] ;  /* 0x0049200001147983 */ /* 0x000ee20000300a00 */
[----:B--2---:R-:W-:Y:S11]  /*85bc0*/  HMMA.16816.F32 R24, R16, R12, R24 ;  /* 0x0000000c1018723c */ /* 0x004ff60000001818 */
[----:B------:R-:W-:Y:S11]  /*85bd0*/  @!UPT UIADD3 URZ, URZ, URZ, URZ ;  /* 0x0000003f3f3ff290 */ /* 0x000ff6000fffe03f */
[----:B------:R-:W-:Y:S01]  /*85be0*/  @!UPT UIADD3 URZ, URZ, URZ, URZ ;  /* 0x0000003f3f3ff290 */ /* 0x000fe2000fffe03f */
[----:B------:R0:W-:Y:S01]  /*85bf0*/  STL.64 [R1+0xd20], R24 ;  /* 0x000d201801007387 */ /* 0x0001e20000100a00 */
[----:B------:R1:W-:Y:S03]  /*85c00*/  STL.64 [R1+0xd28], R26 ;  /* 0x000d281a01007387 */ /* 0x0003e60000100a00 */
[----:B0-----:R-:W2:Y:S01]  /*85c10*/  LDL.LU R24, [R1+0x14b0] ;  /* 0x0014b00001187983 */ /* 0x001ea20000300800 */
[----:B------:R-:W2:Y:S02]  /*85c20*/  LDL.LU R25, [R1+0x14b4] ;  /* 0x0014b40001197983 */ /* 0x000ea40000300800 */
[----:B-1----:R-:W2:Y:S02]  /*85c30*/  LDL.LU R26, [R1+0x14b8] ;  /* 0x0014b800011a7983 */ /* 0x002ea40000300800 */
[----:B------:R-:W2:Y:S02]  /*85c40*/  LDL.LU R27, [R1+0x14bc] ;  /* 0x0014bc00011b7983 */ /* 0x000ea40000300800 */
[----:B--2---:R-:W-:Y:S01]  /*85c50*/  STL.64 [R1+0x48c0], R26 ;  /* 0x0048c01a01007387 */ /* 0x004fe20000100a00 */
[----:B------:R0:W-:Y:S02]  /*85c60*/  STL.64 [R1+0x48b8], R24 ;  /* 0x0048b81801007387 */ /* 0x0001e40000100a00 */
[----:B0-----:R-:W-:-:S02]  /*85c70*/  IMAD.MOV.U32 R24, RZ, RZ, R28 ;  /* 0x000000ffff187224 */ /* 0x001fc400078e001c */
[----:B------:R-:W-:Y:S01]  /*85c80*/  IMAD.MOV.U32 R25, RZ, RZ, R3 ;  /* 0x000000ffff197224 */ /* 0x000fe200078e0003 */
[----:B------:R-:W2:Y:S01]  /*85c90*/  LDL.LU R28, [R1+0x4918] ;  /* 0x00491800011c7983 */ /* 0x000ea20000300800 */
[----:B------:R-:W2:Y:S03]  /*85ca0*/  LDL.LU R3, [R1+0x4914] ;  /* 0x0049140001037983 */ /* 0x000ea60000300800 */
[----:B------:R0:W-:Y:S04]  /*85cb0*/  STL.64 [R1+0x48d8], R24 ;  /* 0x0048d81801007387 */ /* 0x0001e80000100a00 */
[----:B0-----:R-:W3:Y:S01]  /*85cc0*/  LDL.LU R24, [R1+0x1500] ;  /* 0x0015000001187983 */ /* 0x001ee20000300800 */
[----:B------:R-:W3:Y:S02]  /*85cd0*/  LDL.LU R25, [R1+0x1504] ;  /* 0x0015040001197983 */ /* 0x000ee40000300800 */
[----:B------:R-:W3:Y:S02]  /*85ce0*/  LDL.LU R26, [R1+0x1508] ;  /* 0x00150800011a7983 */ /* 0x000ee40000300800 */
[----:B------:R-:W3:Y:S01]  /*85cf0*/  LDL.LU R27, [R1+0x150c] ;  /* 0x00150c00011b7983 */ /* 0x000ee20000300800 */
[----:B------:R0:W-:Y:S01]  /*85d00*/  STL.64 [R1+0x4800], R12 ;  /* 0x0048000c01007387 */ /* 0x0001e20000100a00 */
[----:B----4-:R1:W-:Y:S03]  /*85d10*/  STL.64 [R1+0x48e8], R14 ;  /* 0x0048e80e01007387 */ /* 0x0103e60000100a00 */
[----:B0-----:R-:W2:Y:S01]  /*85d20*/  LDL.LU R12, [R1+0x14e0] ;  /* 0x0014e000010c7983 */ /* 0x001ea20000300800 */
[----:B------:R-:W2:Y:S02]  /*85d30*/  LDL.LU R13, [R1+0x14e4] ;  /* 0x0014e400010d7983 */ /* 0x000ea40000300800 */
[----:B-1----:R-:W2:Y:S02]  /*85d40*/  LDL.LU R14, [R1+0x14e8] ;  /* 0x0014e800010e7983 */ /* 0x002ea40000300800 */
[----:B------:R-:W2:Y:S01]  /*85d50*/  LDL.LU R15, [R1+0x14ec] ;  /* 0x0014ec00010f7983 */ /* 0x000ea20000300800 */
[C---:B---3--:R-:W-:Y:S01]  /*85d60*/  HMMA.16816.F32 R24, R16.reuse, R20, R24 ;  /* 0x000000141018723c */ /* 0x048fe20000001818 */
[----:B------:R-:W3:Y:S11]  /*85d70*/  LDL.LU R20, [R1+0x14d0] ;  /* 0x0014d00001147983 */ /* 0x000ef60000300800 */
[----:B------:R-:W-:Y:S11]  /*85d80*/  @!UPT UIADD3 URZ, URZ, URZ, URZ ;  /* 0x0000003f3f3ff290 */ /* 0x000ff6000fffe03f */
[----:B------:R0:W-:Y:S01]  /*85d90*/  STL.64 [R1+0xd90], R24 ;  /* 0x000d901801007387 */ /* 0x0001e20000100a00 */
[----:B------:R-:W-:Y:S02]  /*85da0*/  STL.64 [R1+0xd98], R26 ;  /* 0x000d981a01007387 */ /* 0x000fe40000100a00 */
[----:B------:R-:W3:Y:S02]  /*85db0*/  LDL.LU R21, [R1+0x14d4] ;  /* 0x0014d40001157983 */ /* 0x000ee40000300800 */
[----:B------:R-:W2:Y:S01]  /*85dc0*/  LDL.LU R22, [R1+0x14d8] ;  /* 0x0014d80001167983 */ /* 0x000ea20000300800 */
[----:B------:R-:W2:Y:S01]  /*85dd0*/  LDL.LU R23, [R1+0x14dc] ;  /* 0x0014dc0001177983 */ /* 0x000ea20000300800 */
[----:B------:R-:W-:Y:S03]  /*85de0*/  HMMA.16816.F32 R8, R16, R8, R4 ;  /* 0x000000081008723c */ /* 0x000fe60000001804 */
[----:B--2---:R-:W-:Y:S01]  /*85df0*/  STL.64 [R1+0x48f8], R22 ;  /* 0x0048f81601007387 */ /* 0x004fe20000100a00 */
[----:B---3--:R1:W-:Y:S02]  /*85e00*/  STL.64 [R1+0x48f0], R20 ;  /* 0x0048f01401007387 */ /* 0x0083e40000100a00 */
[----:B0-----:R-:W2:Y:S01]  /*85e10*/  LDL.64 R24, [R1+0x770] ;  /* 0x0007700001187983 */ /* 0x001ea20000100a00 */
[----:B-1----:R-:W2:Y:S01]  /*85e20*/  LDL.64 R20, [R1+0x780] ;  /* 0x0007800001147983 */ /* 0x002ea20000100a00 */
[----:B------:R-:W3:Y:S11]  /*85e30*/  LDL.LU R5, [R1+0x4910] ;  /* 0x0049100001057983 */ /* 0x000ef60000300800 */
[----:B------:R-:W-:Y:S04]  /*85e40*/  @!UPT UIADD3 URZ, URZ, URZ, URZ ;  /* 0x0000003f3f3ff290 */ /* 0x000fe8000fffe03f */
[----:B------:R0:W-:Y:S02]  /*85e50*/  STL.64 [R1+0xe10], R8 ;  /* 0x000e100801007387 */ /* 0x0001e40000100a00 */
[----:B------:R-:W-:Y:S01]  /*85e60*/  STL.64 [R1+0xe18], R10 ;  /* 0x000e180a01007387 */ /* 0x000fe20000100a00 */
[----:B0-----:R-:W2:Y:S04]  /*85e70*/  LDL.LU.64 R8, [R1+0x4908] ;  /* 0x0049080001087983 */ /* 0x001ea80000300a00 */
[----:B---3--:R-:W0:Y:S04]  /*85e80*/  LDSM.16.MT88.4 R4, [R5+0x24100] ;  /* 0x024100000504783b */ /* 0x008e280000004200 */
[----:B0-----:R0:W-:Y:S01]  /*85e90*/  STL [R1+0x46fc], R4 ;  /* 0x0046fc0401007387 */ /* 0x0011e20000100800 */
[----:B------:R1:W-:Y:S02]  /*85ea0*/  STL [R1+0x46f8], R5 ;  /* 0x0046f80501007387 */ /* 0x0003e40000100800 */
[----:B------:R3:W-:Y:S02]  /*85eb0*/  STL [R1+0x46f4], R6 ;  /* 0x0046f40601007387 */ /* 0x0007e40000100800 */
[----:B------:R2:W-:Y:S02]  /*85ec0*/  STL [R1+0x46f0], R7 ;  /* 0x0046f00701007387 */ /* 0x0005e40000100800 */
[----:B0-----:R-:W-:-:S02]  /*85ed0*/  IMAD.MOV.U32 R4, RZ, RZ, R3 ;  /* 0x000000ffff047224 */ /* 0x001fc400078e0003 */
[----:B-1----:R-:W-:Y:S01]  /*85ee0*/  IMAD.MOV.U32 R5, RZ, RZ, R28 ;  /* 0x000000ffff057224 */ /* 0x002fe200078e001c */
[----:B------:R-:W4:Y:S01]  /*85ef0*/  LDL.LU R3, [R1+0x4904] ;  /* 0x0049040001037983 */ /* 0x000f220000300800 */
[----:B------:R-:W4:Y:S02]  /*85f00*/  LDL.LU R28, [R1+0x4900] ;  /* 0x00490000011c7983 */ /* 0x000f240000300800 */
[----:B---3--:R-:W3:Y:S02]  /*85f10*/  LDL.LU R6, [R1+0x1498] ;  /* 0x0014980001067983 */ /* 0x008ee40000300800 */
[----:B--2---:R-:W3:Y:S01]  /*85f20*/  LDL.LU R7, [R1+0x149c] ;  /* 0x00149c0001077983 */ /* 0x004ee20000300800 */
[----:B------:R-:W-:Y:S01]  /*85f30*/  HMMA.16816.F32 R12, R16, R20, R12 ;  /* 0x00000014100c723c */ /* 0x000fe2000000180c */
[----:B------:R-:W-:Y:S02]  /*85f40*/  IMAD.MOV.U32 R11, RZ, RZ, R20 ;  /* 0x000000ffff0b7224 */ /* 0x000fe400078e0014 */
[----:B------:R-:W-:Y:S01]  /*85f50*/  IMAD.MOV.U32 R10, RZ, RZ, R21 ;  /* 0x000000ffff0a7224 */ /* 0x000fe200078e0015 */
[----:B---3--:R-:W-:Y:S01]  /*85f60*/  STL.64 [R1+0x48d0], R6 ;  /* 0x0048d00601007387 */ /* 0x008fe20000100a00 */
[----:B------:R0:W-:Y:S03]  /*85f70*/  STL.64 [R1+0x48c8], R4 ;  /* 0x0048c80401007387 */ /* 0x0001e60000100a00 */
[----:B0-----:R-:W2:Y:S01]  /*85f80*/  LDL.LU R4, [R1+0x14c0] ;  /* 0x0014c00001047983 */ /* 0x001ea20000300800 */
[----:B------:R-:W2:Y:S02]  /*85f90*/  LDL.LU R5, [R1+0x14c4] ;  /* 0x0014c40001057983 */ /* 0x000ea40000300800 */
[----:B------:R-:W3:Y:S02]  /*85fa0*/  LDL.LU.64 R22, [R1+0x48f8] ;  /* 0x0048f80001167983 */ /* 0x000ee40000300a00 */
[----:B------:R-:W3:Y:S02]  /*85fb0*/  LDL.LU.64 R20, [R1+0x48f0] ;  /* 0x0048f00001147983 */ /* 0x000ee40000300a00 */
[----:B----4-:R-:W-:-:S02]  /*85fc0*/  IMAD.MOV.U32 R6, RZ, RZ, R28 ;  /* 0x000000ffff067224 */ /* 0x010fc400078e001c */
[----:B------:R-:W-:-:S07]  /*85fd0*/  IMAD.MOV.U32 R7, RZ, RZ, R3 ;  /* 0x000000ffff077224 */ /* 0x000fce00078e0003 */
[----:B------:R-:W-:Y:S01]  /*85fe0*/  IMAD.MOV.U32 R28, RZ, RZ, R14 ;  /* 0x000000ffff1c7224 */ /* 0x000fe200078e000e */
[----:B------:R0:W-:Y:S01]  /*85ff0*/  STL.64 [R1+0xe30], R12 ;  /* 0x000e300c01007387 */ /* 0x0001e20000100a00 */
[----:B------:R-:W-:Y:S02]  /*86000*/  IMAD.MOV.U32 R3, RZ, RZ, R15 ;  /* 0x000000ffff037224 */ /* 0x000fe400078e000f */
[----:B------:R-:W4:Y:S02]  /*86010*/  LDL.LU.64 R14, [R1+0x48e8] ;  /* 0x0048e800010e7983 */ /* 0x000f240000300a00 */
[----:B0-----:R-:W-:Y:S01]  /*86020*/  IMAD.MOV.U32 R12, RZ, RZ, R29 ;  /* 0x000000ffff0c7224 */ /* 0x001fe200078e001d */
[----:B---3--:R-:W-:Y:S01]  /*86030*/  HMMA.16816.F32 R20, R16, R24, R20 ;  /* 0x000000181014723c */ /* 0x008fe20000001814 */
[----:B----4-:R-:W-:-:S05]  /*86040*/  IMAD.MOV.U32 R13, RZ, RZ, R15 ;  /* 0x000000ffff0d7224 */ /* 0x010fca00078e000f */
[----:B------:R-:W-:Y:S01]  /*86050*/  STL.64 [R1+0x4818], R12 ;  /* 0x0048180c01007387 */ /* 0x000fe20000100a00 */
[----:B------:R-:W-:Y:S02]  /*86060*/  STL.64 [R1+0x47e8], R10 ;  /* 0x0047e80a01007387 */ /* 0x000fe40000100a00 */
[----:B------:R0:W-:Y:S02]  /*86070*/  STL.64 [R1+0x47e0], R8 ;  /* 0x0047e00801007387 */ /* 0x0001e40000100a00 */
[----:B0-----:R-:W3:Y:S04]  /*86080*/  LDL R8, [R1+0x750] ;  /* 0x0007500001087983 */ /* 0x001ee80000100800 */
[----:B------:R-:W3:Y:S01]  /*86090*/  LDL R9, [R1+0x754] ;  /* 0x0007540001097983 */ /* 0x000ee20000100800 */
[----:B------:R0:W-:Y:S02]  /*860a0*/  STL [R1+0x3d20], R3 ;  /* 0x003d200301007387 */ /* 0x0001e40000100800 */
[----:B------:R-:W-:Y:S05]  /*860b0*/  STL [R1+0x3cac], R28 ;  /* 0x003cac1c01007387 */ /* 0x000fea0000100800 */
[----:B------:R1:W-:Y:S01]  /*860c0*/  STL.64 [R1+0xe90], R20 ;  /* 0x000e901401007387 */ /* 0x0003e20000100a00 */
[----:B------:R4:W-:Y:S01]  /*860d0*/  STL.64 [R1+0xe98], R22 ;  /* 0x000e981601007387 */ /* 0x0009e20000100a00 */
[----:B0-----:R-:W-:-:S02]  /*860e0*/  IMAD.MOV.U32 R3, RZ, RZ, R25 ;  /* 0x000000ffff037224 */ /* 0x001fc400078e0019 */
[----:B-1----:R-:W-:Y:S01]  /*860f0*/  IMAD.MOV.U32 R20, RZ, RZ, R24 ;  /* 0x000000ffff147224 */ /* 0x002fe200078e0018 */
[----:B----4-:R-:W4:Y:S01]  /*86100*/  LDL.LU R22, [R1+0x48e0] ;  /* 0x0048e00001167983 */ /* 0x010f220000300800 */
[----:B------:R-:W2:Y:S02]  /*86110*/  LDL.LU.64 R24, [R1+0x48d8] ;  /* 0x0048d80001187983 */ /* 0x000ea40000300a00 */
[C---:B--2---:R-:W-:Y:S01]  /*86120*/  HMMA.16816.F32 R24, R16.reuse, R24, R4 ;  /* 0x000000181018723c */ /* 0x044fe20000001804 */
[----:B------:R-:W2:Y:S01]  /*86130*/  LDL.LU.64 R6, [R1+0x48d0] ;  /* 0x0048d00001067983 */ /* 0x000ea20000300a00 */
[----:B------:R-:W2:Y:S11]  /*86140*/  LDL.LU.64 R4, [R1+0x48c8] ;  /* 0x0048c80001047983 */ /* 0x000eb60000300a00 */
[----:B------:R-:W-:Y:S10]  /*86150*/  @!UPT UIADD3 URZ, URZ, URZ, URZ ;  /* 0x0000003f3f3ff290 */ /* 0x000ff4000fffe03f */
[----:B------:R-:W-:Y:S01]  /*86160*/  STL.64 [R1+0xf40], R24 ;  /* 0x000f401801007387 */ /* 0x000fe20000100a00 */
[----:B------:R0:W-:Y:S03]  /*86170*/  STL.64 [R1+0xf48], R26 ;  /* 0x000f481a01007387 */ /* 0x0001e60000100a00 */
[----:B0-----:R-:W3:Y:S01]  /*86180*/  LDL.LU.64 R26, [R1+0x48c0] ;  /* 0x0048c000011a7983 */ /* 0x001ee20000300a00 */
[----:B------:R-:W3:Y:S02]  /*86190*/  LDL.LU.64 R24, [R1+0x48b8] ;  /* 0x0048b80001187983 */ /* 0x000ee40000300a00 */
[C---:B---3--:R-:W-:Y:S01]  /*861a0*/  HMMA.16816.F32 R8, R16.reuse, R8, R24 ;  /* 0x000000081008723c */ /* 0x048fe20000001818 */
[----:B------:R-:W2:Y:S01]  /*861b0*/  LDL.LU.64 R24, [R1+0x48b0] ;  /* 0x0048b00001187983 */ /* 0x000ea20000300a00 */
[----:B------:R-:W3:Y:S06]  /*861c0*/  LDL.64 R12, [R1+0x7d0] ;  /* 0x0007d000010c7983 */ /* 0x000eec0000100a00 */
[----:B--2---:R-:W-:Y:S01]  /*861d0*/  HMMA.16816.F32 R4, R16, R24, R4 ;  /* 0x000000181004723c */ /* 0x004fe20000001804 */
[----:B---3--:R0:W-:Y:S11]  /*861e0*/  STL.64 [R1+0x4830], R12 ;  /* 0x0048300c01007387 */ /* 0x0081f60000100a00 */
[----:B------:R-:W-:Y:S03]  /*861f0*/  @!UPT UIADD3 URZ, URZ, URZ, URZ ;  /* 0x0000003f3f3ff290 */ /* 0x000fe6000fffe03f */
[----:B------:R-:W-:Y:S02]  /*86200*/  STL.64 [R1+0xf80], R8 ;  /* 0x000f800801007387 */ /* 0x000fe40000100a00 */
[----:B------:R-:W-:Y:S02]  /*86210*/  STL.64 [R1+0xf88], R10 ;  /* 0x000f880a01007387 */ /* 0x000fe40000100a00 */
[----:B0-----:R-:W-:Y:S02]  /*86220*/  IMAD.MOV.U32 R12, RZ, RZ, R14 ;  /* 0x000000ffff0c7224 */ /* 0x001fe400078e000e */
[----:B------:R-:W-:Y:S02]  /*86230*/  IMAD.MOV.U32 R13, RZ, RZ, R2 ;  /* 0x000000ffff0d7224 */ /* 0x000fe400078e0002 */
[----:B------:R-:W-:Y:S01]  /*86240*/  STL.64 [R1+0x13c0], R4 ;  /* 0x0013c00401007387 */ /* 0x000fe20000100a00 */
[----:B------:R-:W-:Y:S02]  /*86250*/  STL.64 [R1+0x13c8], R6 ;  /* 0x0013c80601007387 */ /* 0x000fe40000100a00 */
[----:B------:R0:W-:Y:S02]  /*86260*/  STL.64 [R1+0x4858], R12 ;  /* 0x0048580c01007387 */ /* 0x0001e40000100a00 */
[----:B0-----:R-:W2:Y:S01]  /*86270*/  LDL.LU R12, [R1+0x1440] ;  /* 0x00144000010c7983 */ /* 0x001ea20000300800 */
[----:B------:R-:W2:Y:S02]  /*86280*/  LDL.LU R13, [R1+0x1444] ;  /* 0x00144400010d7983 */ /* 0x000ea40000300800 */
[----:B------:R-:W3:Y:S02]  /*86290*/  LDL.LU R14, [R1+0x1448] ;  /* 0x00144800010e7983 */ /* 0x000ee40000300800 */
[----:B------:R-:W3:Y:S02]  /*862a0*/  LDL.LU R15, [R1+0x144c] ;  /* 0x00144c00010f7983 */ /* 0x000ee40000300800 */
[----:B---3--:R-:W-:Y:S01]  /*862b0*/  STL.64 [R1+0x4868], R14 ;  /* 0x0048680e01007387 */ /* 0x008fe20000100a00 */
[----:B--2---:R-:W-:Y:S02]  /*862c0*/  STL.64 [R1+0x4860], R12 ;  /* 0x0048600c01007387 */ /* 0x004fe40000100a00 */
[----:B------:R-:W2:Y:S02]  /*862d0*/  LDL R8, [R1+0x700] ;  /* 0x0007000001087983 */ /* 0x000ea40000100800 */
[----:B------:R-:W2:Y:S02]  /*862e0*/  LDL R9, [R1+0x704] ;  /* 0x0007040001097983 */ /* 0x000ea40000100800 */
[----:B--2---:R0:W-:Y:S04]  /*862f0*/  STL.64 [R1+0x4870], R8 ;  /* 0x0048700801007387 */ /* 0x0041e80000100a00 */
[----:B0-----:R-:W2:Y:S01]  /*86300*/  LDL R8, [R1+0x710] ;  /* 0x0007100001087983 */ /* 0x001ea20000100800 */
[----:B------:R-:W-:-:S02]  /*86310*/  IMAD.MOV.U32 R9, RZ, RZ, R0 ;  /* 0x000000ffff097224 */ /* 0x000fc400078e0000 */
[----:B------:R-:W3:Y:S03]  /*86320*/  LDL.LU R0, [R1+0x48a8] ;  /* 0x0048a80001007983 */ /* 0x000ee60000300800 */
[----:B--2---:R0:W-:Y:S01]  /*86330*/  STL.64 [R1+0x4888], R8 ;  /* 0x0048880801007387 */ /* 0x0041e20000100a00 */
        /* <DEDUP_REMOVED lines=8> */
[----:B--2---:R-:W-:Y:S01]  /*863c0*/  STL.64 [R1+0x4898], R6 ;  /* 0x0048980601007387 */ /* 0x004fe20000100a00 */
[----:B------:R1:W-:Y:S02]  /*863d0*/  STL.64 [R1+0x4890], R4 ;  /* 0x0048900401007387 */ /* 0x0003e40000100a00 */
[----:B0-----:R-:W2:Y:S02]  /*863e0*/  LDL.64 R8, [R1+0x720] ;  /* 0x0007200001087983 */ /* 0x001ea40000100a00 */
[----:B------:R-:W-:-:S02]  /*863f0*/  IMAD.MOV.U32 R23, RZ, RZ, R24 ;  /* 0x000000ffff177224 */ /* 0x000fc400078e0018 */
[----:B------:R-:W-:Y:S01]  /*86400*/  IMAD.MOV.U32 R21, RZ, RZ, R25 ;  /* 0x000000ffff157224 */ /* 0x000fe200078e0019 */
[----:B-1----:R-:W3:Y:S04]  /*86410*/  LDL R4, [R1+0x730] ;  /* 0x0007300001047983 */ /* 0x002ee80000100800 */
[----:B--2---:R0:W-:Y:S04]  /*86420*/  STL.64 [R1+0x48a0], R8 ;  /* 0x0048a00801007387 */ /* 0x0041e80000100a00 */
[----:B0-----:R-:W2:Y:S01]  /*86430*/  LDL.LU R8, [R1+0x1480] ;  /* 0x0014800001087983 */ /* 0x001ea20000300800 */
[----:B------:R-:W2:Y:S02]  /*86440*/  LDL.LU R9, [R1+0x1484] ;  /* 0x0014840001097983 */ /* 0x000ea40000300800 */
[----:B------:R-:W2:Y:S02]  /*86450*/  LDL.LU R10, [R1+0x1488] ;  /* 0x00148800010a7983 */ /* 0x000ea40000300800 */
[----:B------:R-:W2:Y:S01]  /*86460*/  LDL.LU R11, [R1+0x148c] ;  /* 0x00148c00010b7983 */ /* 0x000ea20000300800 */
[----:B------:R-:W-:Y:S01]  /*86470*/  STL.64 [R1+0x4880], R14 ;  /* 0x0048800e01007387 */ /* 0x000fe20000100a00 */
[----:B------:R0:W-:Y:S03]  /*86480*/  STL.64 [R1+0x4878], R12 ;  /* 0x0048780c01007387 */ /* 0x0001e60000100a00 */
[----:B0-----:R-:W2:Y:S01]  /*86490*/  LDL.LU R12, [R1+0x1460] ;  /* 0x00146000010c7983 */ /* 0x001ea20000300800 */
[----:B------:R-:W2:Y:S02]  /*864a0*/  LDL.LU R13, [R1+0x1464] ;  /* 0x00146400010d7983 */ /* 0x000ea40000300800 */
[----:B------:R-:W2:Y:S02]  /*864b0*/  LDL.LU R14, [R1+0x1468] ;  /* 0x00146800010e7983 */ /* 0x000ea40000300800 */
[----:B------:R-:W2:Y:S01]  /*864c0*/  LDL.LU R15, [R1+0x146c] ;  /* 0x00146c00010f7983 */ /* 0x000ea20000300800 */
[----:B------:R-:W2:Y:S01]  /*864d0*/  LDL.64 R24, [R1+0x6f0] ;  /* 0x0006f00001187983 */ /* 0x000ea20000100a00 */
[----:B----4-:R-:W-:Y:S02]  /*864e0*/  STL.64 [R1+0x47f8], R22 ;  /* 0x0047f81601007387 */ /* 0x010fe40000100a00 */
        /* <DEDUP_REMOVED lines=11> */
[----:B---3--:R-:W-:-:S07]  /*865a0*/  IMAD.MOV.U32 R5, RZ, RZ, R0 ;  /* 0x000000ffff057224 */ /* 0x008fce00078e0000 */
[C---:B------:R-:W-:Y:S01]  /*865b0*/  HMMA.16816.F32 R4, R16.reuse, R4, R8 ;  /* 0x000000041004723c */ /* 0x040fe20000001808 */
        /* <DEDUP_REMOVED lines=12> */
[----:B------:R-:W3:Y:S01]  /*86680*/  LDL.LU.64 R8, [R1+0x48a0] ;  /* 0x0048a00001087983 */ /* 0x000ee20000300a00 */
[----:B------:R-:W-:Y:S02]  /*86690*/  STL.64 [R1+0x1370], R4 ;  /* 0x0013700401007387 */ /* 0x000fe40000100a00 */
[----:B------:R0:W-:Y:S02]  /*866a0*/  STL.64 [R1+0x1378], R6 ;  /* 0x0013780601007387 */ /* 0x0001e40000100a00 */
[----:B0-----:R-:W3:Y:S01]  /*866b0*/  LDL.LU.64 R6, [R1+0x4898] ;  /* 0x0048980001067983 */ /* 0x001ee20000300a00 */
        /* <DEDUP_REMOVED lines=8> */
[----:B------:R-:W3:Y:S02]  /*86740*/  LDL.LU.64 R8, [R1+0x4888] ;  /* 0x0048880001087983 */ /* 0x000ee40000300a00 */
[C---:B---3--:R-:W-:Y:S02]  /*86750*/  HMMA.16816.F32 R8, R16.reuse, R8, R12 ;  /* 0x000000081008723c */ /* 0x048fe4000000180c */
[----:B------:R-:W3:Y:S01]  /*86760*/  LDL.LU.64 R14, [R1+0x4880] ;  /* 0x00488000010e7983 */ /* 0x000ee20000300a00 */
[----:B------:R-:W3:Y:S11]  /*86770*/  LDL.LU.64 R12, [R1+0x4878] ;  /* 0x00487800010c7983 */ /* 0x000ef60000300a00 */
[----:B------:R-:W-:Y:S09]  /*86780*/  @!UPT UIADD3 URZ, URZ, URZ, URZ ;  /* 0x0000003f3f3ff290 */ /* 0x000ff2000fffe03f */
[----:B------:R0:W-:Y:S01]  /*86790*/  STL.64 [R1+0x1350], R8 ;  /* 0x0013500801007387 */ /* 0x0001e20000100a00 */
[----:B------:R3:W-:Y:S03]  /*867a0*/  STL.64 [R1+0x1358], R10 ;  /* 0x0013580a01007387 */ /* 0x0007e60000100a00 */
[----:B0-----:R-:W3:Y:S02]  /*867b0*/  LDL.LU.64 R8, [R1+0x4870] ;  /* 0x0048700001087983 */ /* 0x001ee40000300a00 */
[----:B---3--:R-:W-:Y:S02]  /*867c0*/  HMMA.16816.F32 R8, R16, R8, R12 ;  /* 0x000000081008723c */ /* 0x008fe4000000180c */
[----:B------:R-:W3:Y:S01]  /*867d0*/  LDL.LU.64 R14, [R1+0x4868] ;  /* 0x00486800010e7983 */ /* 0x000ee20000300a00 */
[----:B------:R-:W3:Y:S02]  /*867e0*/  LDL.LU.64 R12, [R1+0x4860] ;  /* 0x00486000010c7983 */ /* 0x000ee40000300a00 */
[----:B------:R-:W-:-:S02]  /*867f0*/  IMAD.MOV.U32 R2, RZ, RZ, R24 ;  /* 0x000000ffff027224 */ /* 0x000fc400078e0018 */
[----:B------:R-:W-:Y:S11]  /*86800*/  IMAD.MOV.U32 R0, RZ, RZ, R25 ;  /* 0x000000ffff007224 */ /* 0x000ff600078e0019 */
[----:B------:R-:W-:Y:S05]  /*86810*/  @!UPT UIADD3 URZ, URZ, URZ, URZ ;  /* 0x0000003f3f3ff290 */ /* 0x000fea000fffe03f */
[----:B------:R0:W-:Y:S01]  /*86820*/  STL.64 [R1+0x1330], R8 ;  /* 0x0013300801007387 */ /* 0x0001e20000100a00 */
[----:B------:R1:W-:Y:S03]  /*86830*/  STL.64 [R1+0x1338], R10 ;  /* 0x0013380a01007387 */ /* 0x0003e60000100a00 */
[----:B0-----:R-:W4:Y:S01]  /*86840*/  LDL.LU R8, [R1+0x1340] ;  /* 0x0013400001087983 */ /* 0x001f220000300800 */
[----:B------:R-:W4:Y:S02]  /*86850*/  LDL.LU R9, [R1+0x1344] ;  /* 0x0013440001097983 */ /* 0x000f240000300800 */
[----:B-1----:R-:W4:Y:S02]  /*86860*/  LDL.LU R10, [R1+0x1348] ;  /* 0x00134800010a7983 */ /* 0x002f240000300800 */
[----:B------:R-:W4:Y:S01]  /*86870*/  LDL.LU R11, [R1+0x134c] ;  /* 0x00134c00010b7983 */ /* 0x000f220000300800 */
[----:B---3--:R-:W-:Y:S01]  /*86880*/  HMMA.16816.F32 R16, R16, R24, R12 ;  /* 0x000000181010723c */ /* 0x008fe2000000180c */
[----:B------:R-:W2:Y:S11]  /*86890*/  LDL.LU.64 R12, [R1+0x4858] ;  /* 0x00485800010c7983 */ /* 0x000eb60000300a00 */
[----:B------:R-:W-:Y:S11]  /*868a0*/  @!UPT UIADD3 URZ, URZ, URZ, URZ ;  /* 0x0000003f3f3ff290 */ /* 0x000ff6000fffe03f */
[----:B------:R0:W-:Y:S01]  /*868b0*/  STL.64 [R1+0x1300], R16 ;  /* 0x0013001001007387 */ /* 0x0001e20000100a00 */
[----:B------:R-:W-:Y:S02]  /*868c0*/  STL.64 [R1+0x1308], R18 ;  /* 0x0013081201007387 */ /* 0x000fe40000100a00 */
[----:B------:R-:W2:Y:S02]  /*868d0*/  LDL.LU.64 R26, [R1+0x4850] ;  /* 0x00485000011a7983 */ /* 0x000ea40000300a00 */
[----:B------:R-:W2:Y:S01]  /*868e0*/  LDL.LU.64 R24, [R1+0x4848] ;  /* 0x0048480001187983 */ /* 0x000ea20000300a00 */
[----:B0-----:R-:W3:Y:S01]  /*868f0*/  LDL.64 R16, [R1+0x790] ;  /* 0x0007900001107983 */ /* 0x001ee20000100a00 */
[C---:B--2---:R-:W-:Y:S03]  /*86900*/  HMMA.16816.F32 R12, R24.reuse, R12, R20 ;  /* 0x0000000c180c723c */ /* 0x044fe60000001814 */
[----:B------:R-:W2:Y:S01]  /*86910*/  LDL.LU.64 R22, [R1+0x4840] ;  /* 0x0048400001167983 */ /* 0x000ea20000300a00 */
[----:B------:R-:W2:Y:S11]  /*86920*/  LDL.LU.64 R20, [R1+0x4838] ;  /* 0x0048380001147983 */ /* 0x000eb60000300a00 */
[----:B------:R-:W-:Y:S08]  /*86930*/  @!UPT UIADD3 URZ, URZ, URZ, URZ ;  /* 0x0000003f3f3ff290 */ /* 0x000ff0000fffe03f */
        /* <DEDUP_REMOVED lines=17> */
[----:B------:R-:W-:Y:S03]  /*86a50*/  STL.64 [R1+0x13a8], R14 ;  /* 0x0013a80e01007387 */ /* 0x000fe60000100a00 */
        /* <DEDUP_REMOVED lines=9> */
[----:B------:R-:W2:Y:S02]  /*86af0*/  LDL.LU R12, [R1+0x11e0] ;  /* 0x0011e000010c7983 */ /* 0x000ea40000300800 */
[----:B------:R-:W2:Y:S01]  /*86b00*/  LDL.LU R13, [R1+0x11e4] ;  /* 0x0011e400010d7983 */ /* 0x000ea20000300800 */
[----:B------:R-:W2:Y:S01]  /*86b10*/  LDL.LU R14, [R1+0x11e8] ;  /* 0x0011e800010e7983 */ /* 0x000ea20000300800 */
        /* <DEDUP_REMOVED lines=9> */
[----:B0-----:R-:W2:Y:S04]  /*86bb0*/  LDL.64 R12, [R1+0x710] ;  /* 0x00071000010c7983 */ /* 0x001ea80000100a00 */
[----:B--2---:R0:W-:Y:S02]  /*86bc0*/  STL.64 [R1+0x4730], R12 ;  /* 0x0047300c01007387 */ /* 0x0041e40000100a00 */
[----:B0-----:R-:W-:-:S02]  /*86bd0*/  IMAD.MOV.U32 R12, RZ, RZ, R5 ;  /* 0x000000ffff0c7224 */ /* 0x001fc400078e0005 */
[----:B------:R-:W-:-:S05]  /*86be0*/  IMAD.MOV.U32 R13, RZ, RZ, R4 ;  /* 0x000000ffff0d7224 */ /* 0x000fca00078e0004 */
[----:B------:R0:W-:Y:S04]  /*86bf0*/  STL.64 [R1+0x4748], R12 ;  /* 0x0047480c01007387 */ /* 0x0001e80000100a00 */
[----:B0-----:R-:W2:Y:S04]  /*86c00*/  LDL.64 R12, [R1+0x730] ;  /* 0x00073000010c7983 */ /* 0x001ea80000100a00 */
[----:B--2---:R0:W-:Y:S04]  /*86c10*/  STL.64 [R1+0x4760], R12 ;  /* 0x0047600c01007387 */ /* 0x0041e80000100a00 */
[----:B0-----:R-:W4:Y:S02]  /*86c20*/  LDL.64 R12, [R1+0x7a0] ;  /* 0x0007a000010c7983 */ /* 0x001f240000100a00 */
[----:B----4-:R-:W-:Y:S01]  /*86c30*/  HMMA.16816.F32 R8, R24, R12, R8 ;  /* 0x0000000c1808723c */ /* 0x010fe20000001808 */
[----:B------:R-:W-:-:S02]  /*86c40*/  IMAD.MOV.U32 R4, RZ, RZ, R12 ;  /* 0x000000ffff047224 */ /* 0x000fc400078e000c */
[----:B------:R-:W-:-:S04]  /*86c50*/  IMAD.MOV.U32 R5, RZ, RZ, R13 ;  /* 0x000000ffff057224 */ /* 0x000fc800078e000d */
[----:B------:R-:W-:Y:S02]  /*86c60*/  IMAD.MOV.U32 R12, RZ, RZ, R23 ;  /* 0x000000ffff0c7224 */ /* 0x000fe400078e0017 */
[----:B------:R-:W-:Y:S11]  /*86c70*/  IMAD.MOV.U32 R13, RZ, RZ, R21 ;  /* 0x000000ffff0d7224 */ /* 0x000ff600078e0015 */
[----:B------:R-:W-:Y:S03]  /*86c80*/  @!UPT UIADD3 URZ, URZ, URZ, URZ ;  /* 0x0000003f3f3ff290 */ /* 0x000fe6000fffe03f */
[----:B------:R-:W-:Y:S01]  /*86c90*/  STL.64 [R1+0x16e0], R8 ;  /* 0x0016e00801007387 */ /* 0x000fe20000100a00 */
[----:B------:R0:W-:Y:S03]  /*86ca0*/  STL.64 [R1+0x16e8], R10 ;  /* 0x0016e80a01007387 */ /* 0x0001e60000100a00 */
[----:B0-----:R-:W2:Y:S01]  /*86cb0*/  LDL.LU.64 R10, [R1+0x47e8] ;  /* 0x0047e800010a7983 */ /* 0x001ea20000300a00 */
[----:B------:R-:W4:Y:S02]  /*86cc0*/  LDL.LU.64 R8, [R1+0x47e0] ;  /* 0x0047e00001087983 */ /* 0x000f240000300a00 */
[----:B------:R-:W-:Y:S02]  /*86cd0*/  STL.64 [R1+0x4778], R12 ;  /* 0x0047780c01007387 */ /* 0x000fe40000100a00 */
[----:B------:R-:W-:Y:S01]  /*86ce0*/  STL.64 [R1+0x4728], R6 ;  /* 0x0047280601007387 */ /* 0x000fe20000100a00 */
[----:B------:R0:W-:Y:S04]  /*86cf0*/  STL.64 [R1+0x4720], R4 ;  /* 0x0047200401007387 */ /* 0x0001e80000100a00 */
[----:B0-----:R-:W2:Y:S01]  /*86d00*/  LDL.LU R4, [R1+0x1230] ;  /* 0x0012300001047983 */ /* 0x001ea20000300800 */
[----:B------:R-:W2:Y:S02]  /*86d10*/  LDL.LU R5, [R1+0x1234] ;  /* 0x0012340001057983 */ /* 0x000ea40000300800 */
[----:B------:R-:W2:Y:S02]  /*86d20*/  LDL.LU R6, [R1+0x1238] ;  /* 0x0012380001067983 */ /* 0x000ea40000300800 */
[----:B------:R-:W2:Y:S01]  /*86d30*/  LDL.LU R7, [R1+0x123c] ;  /* 0x00123c0001077983 */ /* 0x000ea20000300800 */
[----:B------:R-:W2:Y:S04]  /*86d40*/  LDL.64 R12, [R1+0x750] ;  /* 0x00075000010c7983 */ /* 0x000ea80000100a00 */
[----:B--2---:R0:W-:Y:S04]  /*86d50*/  STL.64 [R1+0x4790], R12 ;  /* 0x0047900c01007387 */ /* 0x0041e80000100a00 */
[----:B0-----:R-:W2:Y:S04]  /*86d60*/  LDL.64 R12, [R1+0x760] ;  /* 0x00076000010c7983 */ /* 0x001ea80000100a00 */
[----:B--2---:R-:W-:Y:S01]  /*86d70*/  STL.64 [R1+0x47a8], R12 ;  /* 0x0047a80c01007387 */ /* 0x004fe20000100a00 */
[----:B------:R-:W-:Y:S02]  /*86d80*/  STL.64 [R1+0x4740], R6 ;  /* 0x0047400601007387 */ /* 0x000fe40000100a00 */
[----:B------:R0:W-:Y:S02]  /*86d90*/  STL.64 [R1+0x4738], R4 ;  /* 0x0047380401007387 */ /* 0x0001e40000100a00 */
[----:B0-----:R-:W2:Y:S01]  /*86da0*/  LDL.LU R4, [R1+0x1250] ;  /* 0x0012500001047983 */ /* 0x001ea20000300800 */
[----:B------:R-:W2:Y:S02]  /*86db0*/  LDL.LU R5, [R1+0x1254] ;  /* 0x0012540001057983 */ /* 0x000ea40000300800 */
[----:B------:R-:W-:-:S02]  /*86dc0*/  IMAD.MOV.U32 R12, RZ, RZ, R20 ;  /* 0x000000ffff0c7224 */ /* 0x000fc400078e0014 */
[----:B------:R-:W-:Y:S02]  /*86dd0*/  IMAD.MOV.U32 R13, RZ, RZ, R3 ;  /* 0x000000ffff0d7224 */ /* 0x000fe400078e0003 */
[----:B----4-:R-:W-:Y:S02]  /*86de0*/  IMAD.MOV.U32 R6, RZ, RZ, R9 ;  /* 0x000000ffff067224 */ /* 0x010fe400078e0009 */
[----:B------:R-:W-:Y:S01]  /*86df0*/  IMAD.MOV.U32 R7, RZ, RZ, R8 ;  /* 0x000000ffff077224 */ /* 0x000fe200078e0008 */
[----:B------:R-:W3:Y:S01]  /*86e00*/  LDL.LU R9, [R1+0x47dc] ;  /* 0x0047dc0001097983 */ /* 0x000ee20000300800 */
[----:B------:R-:W3:Y:S02]  /*86e10*/  LDL.LU R8, [R1+0x47d8] ;  /* 0x0047d80001087983 */ /* 0x000ee40000300800 */
[----:B------:R-:W-:Y:S01]  /*86e20*/  STL.64 [R1+0x47c0], R12 ;  /* 0x0047c00c01007387 */ /* 0x000fe20000100a00 */
[----:B------:R-:W-:Y:S04]  /*86e30*/  STL.64 [R1+0x4758], R6 ;  /* 0x0047580601007387 */ /* 0x000fe80000100a00 */
[----:B--2---:R0:W-:Y:S04]  /*86e40*/  STL.64 [R1+0x4750], R4 ;  /* 0x0047500401007387 */ /* 0x0041e80000100a00 */
[----:B0-----:R-:W2:Y:S01]  /*86e50*/  LDL.LU R4, [R1+0x1270] ;  /* 0x0012700001047983 */ /* 0x001ea20000300800 */
[----:B------:R-:W2:Y:S02]  /*86e60*/  LDL.LU R5, [R1+0x1274] ;  /* 0x0012740001057983 */ /* 0x000ea40000300800 */
[----:B------:R-:W4:Y:S02]  /*86e70*/  LDL.LU R6, [R1+0x1278] ;  /* 0x0012780001067983 */ /* 0x000f240000300800 */
[----:B------:R-:W4:Y:S02]  /*86e80*/  LDL.LU R7, [R1+0x127c] ;  /* 0x00127c0001077983 */ /* 0x000f240000300800 */
[----:B------:R-:W-:-:S02]  /*86e90*/  IMAD.MOV.U32 R13, RZ, RZ, R10 ;  /* 0x000000ffff0d7224 */ /* 0x000fc400078e000a */
[----:B------:R-:W-:Y:S01]  /*86ea0*/  IMAD.MOV.U32 R12, RZ, RZ, R11 ;  /* 0x000000ffff0c7224 */ /* 0x000fe200078e000b */
[----:B------:R-:W3:Y:S01]  /*86eb0*/  LDL.LU R10, [R1+0x1328] ;  /* 0x00132800010a7983 */ /* 0x000ee20000300800 */
[----:B------:R-:W3:Y:S03]  /*86ec0*/  LDL.LU R11, [R1+0x132c] ;  /* 0x00132c00010b7983 */ /* 0x000ee60000300800 */
[----:B----4-:R-:W-:Y:S01]  /*86ed0*/  STL.64 [R1+0x4770], R6 ;  /* 0x0047700601007387 */ /* 0x010fe20000100a00 */
[----:B--2---:R0:W-:Y:S03]  /*86ee0*/  STL.64 [R1+0x4768], R4 ;  /* 0x0047680401007387 */ /* 0x0041e60000100a00 */
        /* <DEDUP_REMOVED lines=27> */
[----:B------:R-:W2:Y:S02]  /*870a0*/  LDL.LU R6, [R1+0x1318] ;  /* 0x0013180001067983 */ /* 0x000ea40000300800 */
[----:B------:R-:W2:Y:S01]  /*870b0*/  LDL.LU R7, [R1+0x131c] ;  /* 0x00131c0001077983 */ /* 0x000ea20000300800 */
[----:B------:R-:W-:Y:S11]  /*870c0*/  STL.64 [R1+0x4688], R16 ;  /* 0x0046881001007387 */ /* 0x000ff60000100a00 */
[----:B------:R-:W-:Y:S01]  /*870d0*/  @!UPT UIADD3 URZ, URZ, URZ, URZ ;  /* 0x0000003f3f3ff290 */ /* 0x000fe2000fffe03f */
[----:B------:R-:W-:Y:S02]  /*870e0*/  STL.64 [R1+0x16d0], R8 ;  /* 0x0016d00801007387 */ /* 0x000fe40000100a00 */
[----:B------:R-:W-:Y:S02]  /*870f0*/  STL.64 [R1+0x16d8], R10 ;  /* 0x0016d80a01007387 */ /* 0x000fe40000100a00 */
[----:B------:R-:W0:Y:S04]  /*87100*/  LDSM.16.MT88.4 R8, [R22+0x24000] ;  /* 0x024000001608783b */ /* 0x000e280000004200 */
[----:B0-----:R-:W-:Y:S01]  /*87110*/  STL.64 [R1+0x45d0], R10 ;  /* 0x0045d00a01007387 */ /* 0x001fe20000100a00 */
[----:B------:R-:W-:Y:S01]  /*87120*/  STL.64 [R1+0x45c8], R8 ;  /* 0x0045c80801007387 */ /* 0x000fe20000100a00 */
        /* <DEDUP_REMOVED lines=69> */
[----:B0-----:R-:W4:Y:S02]  /*87580*/  LDL.64 R20, [R1+0x700] ;  /* 0x0007000001147983 */ /* 0x001f240000100a00 */
[C---:B----4-:R-:W-:Y:S11]  /*87590*/  HMMA.16816.F32 R12, R24.reuse, R20, R12 ;  /* 0x00000014180c723c */ /* 0x050ff6000000180c */
[----:B------:R-:W-:Y:S11]  /*875a0*/  @!UPT UIADD3 URZ, URZ, URZ, URZ ;  /* 0x0000003f3f3ff290 */ /* 0x000ff6000fffe03f */
[----:B------:R-:W-:Y:S01]  /*875b0*/  @!UPT UIADD3 URZ, URZ, URZ, URZ ;  /* 0x0000003f3f3ff290 */ /* 0x000fe2000fffe03f */
[----:B------:R-:W-:Y:S01]  /*875c0*/  STL.64 [R1+0x14c0], R12 ;  /* 0x0014c00c01007387 */ /* 0x000fe20000100a00 */
[----:B------:R0:W-:Y:S03]  /*875d0*/  STL.64 [R1+0x14c8], R14 ;  /* 0x0014c80e01007387 */ /* 0x0001e60000100a00 */
[----:B0-----:R-:W4:Y:S01]  /*875e0*/  LDL.LU.64 R14, [R1+0x4708] ;  /* 0x00470800010e7983 */ /* 0x001f220000300a00 */
[----:B------:R-:W4:Y:S02]  /*875f0*/  LDL.LU.64 R12, [R1+0x4700] ;  /* 0x00470000010c7983 */ /* 0x000f240000300a00 */
[----:B------:R-:W-:Y:S01]  /*87600*/  STL.64 [R1+0x45e0], R8 ;  /* 0x0045e00801007387 */ /* 0x000fe20000100a00 */
[----:B----4-:R-:W-:Y:S11]  /*87610*/  HMMA.16816.F32 R12, R24, R8, R12 ;  /* 0x00000008180c723c */ /* 0x010ff6000000180c */
        /* <DEDUP_REMOVED lines=8> */
[----:B---3--:R-:W-:-:S02]  /*876a0*/  IMAD.MOV.U32 R16, RZ, RZ, R4 ;  /* 0x000000ffff107224 */ /* 0x008fc400078e0004 */
[----:B------:R-:W-:Y:S01]  /*876b0*/  IMAD.MOV.U32 R17, RZ, RZ, R5 ;  /* 0x000000ffff117224 */ /* 0x000fe200078e0005 */
[----:B--2---:R-:W-:Y:S01]  /*876c0*/  STL.64 [R1+0x46a8], R14 ;  /* 0x0046a80e01007387 */ /* 0x004fe20000100a00 */
[----:B----4-:R0:W-:Y:S02]  /*876d0*/  STL.64 [R1+0x46a0], R12 ;  /* 0x0046a00c01007387 */ /* 0x0101e40000100a00 */
[----:B------:R-:W2:Y:S02]  /*876e0*/  LDL.LU R4, [R1+0x46fc] ;  /* 0x0046fc0001047983 */ /* 0x000ea40000300800 */
[----:B------:R-:W2:Y:S01]  /*876f0*/  LDL.LU R5, [R1+0x46f8] ;  /* 0x0046f80001057983 */ /* 0x000ea20000300800 */
[----:B------:R-:W-:Y:S01]  /*87700*/  STL.64 [R1+0x46b0], R16 ;  /* 0x0046b01001007387 */ /* 0x000fe20000100a00 */
[----:B0-----:R-:W-:Y:S02]  /*87710*/  IMAD.MOV.U32 R12, RZ, RZ, R6 ;  /* 0x000000ffff0c7224 */ /* 0x001fe400078e0006 */
[----:B------:R-:W-:Y:S01]  /*87720*/  IMAD.MOV.U32 R13, RZ, RZ, R7 ;  /* 0x000000ffff0d7224 */ /* 0x000fe200078e0007 */
[----:B------:R-:W2:Y:S01]  /*87730*/  LDL.LU R6, [R1+0x46f4] ;  /* 0x0046f40001067983 */ /* 0x000ea20000300800 */
[----:B------:R-:W2:Y:S03]  /*87740*/  LDL.LU R7, [R1+0x46f0] ;  /* 0x0046f00001077983 */ /* 0x000ea60000300800 */
[----:B------:R0:W-:Y:S04]  /*87750*/  STL.64 [R1+0x46b8], R12 ;  /* 0x0046b80c01007387 */ /* 0x0001e80000100a00 */
[----:B0-----:R-:W3:Y:S01]  /*87760*/  LDL.64 R12, [R1+0x7c0] ;  /* 0x0007c000010c7983 */ /* 0x001ee20000100a00 */
[----:B------:R-:W-:-:S02]  /*87770*/  IMAD.MOV.U32 R25, RZ, RZ, R10 ;  /* 0x000000ffff197224 */ /* 0x000fc400078e000a */
[----:B------:R-:W-:Y:S01]  /*87780*/  IMAD.MOV.U32 R24, RZ, RZ, R11 ;  /* 0x000000ffff187224 */ /* 0x000fe200078e000b */
[----:B---3--:R0:W-:Y:S01]  /*87790*/  STL.64 [R1+0x46d0], R12 ;  /* 0x0046d00c01007387 */ /* 0x0081e20000100a00 */
[----:B------:R-:W2:Y:S02]  /*877a0*/  LDL.LU R8, [R1+0x11b0] ;  /* 0x0011b00001087983 */ /* 0x000ea40000300800 */
[----:B------:R-:W2:Y:S02]  /*877b0*/  LDL.LU R9, [R1+0x11b4] ;  /* 0x0011b40001097983 */ /* 0x000ea40000300800 */
[----:B------:R-:W2:Y:S01]  /*877c0*/  LDL.LU R10, [R1+0x11b8] ;  /* 0x0011b800010a7983 */ /* 0x000ea20000300800 */
[----:B------:R-:W2:Y:S01]  /*877d0*/  LDL.LU R11, [R1+0x11bc] ;  /* 0x0011bc00010b7983 */ /* 0x000ea20000300800 */
[----:B0-----:R-:W-:Y:S02]  /*877e0*/  IMAD.MOV.U32 R12, RZ, RZ, R19 ;  /* 0x000000ffff0c7224 */ /* 0x001fe400078e0013 */
[----:B------:R-:W-:-:S05]  /*877f0*/  IMAD.MOV.U32 R13, RZ, RZ, R18 ;  /* 0x000000ffff0d7224 */ /* 0x000fca00078e0012 */
[----:B------:R0:W-:Y:S04]  /*87800*/  STL.64 [R1+0x46e8], R12 ;  /* 0x0046e80c01007387 */ /* 0x0001e80000100a00 */
[----:B0-----:R-:W2:Y:S01]  /*87810*/  LDL.64 R12, [R1+0x7e0] ;  /* 0x0007e000010c7983 */ /* 0x001ea20000100a00 */
[----:B------:R-:W3:Y:S02]  /*87820*/  LDL.LU R16, [R1+0x1110] ;  /* 0x0011100001107983 */ /* 0x000ee40000300800 */
[----:B------:R-:W3:Y:S02]  /*87830*/  LDL.LU R17, [R1+0x1114] ;  /* 0x0011140001117983 */ /* 0x000ee40000300800 */
[----:B------:R-:W4:Y:S01]  /*87840*/  LDL.LU R18, [R1+0x1118] ;  /* 0x0011180001127983 */ /* 0x000f220000300800 */
[----:B------:R-:W4:Y:S04]  /*87850*/  LDL.LU R19, [R1+0x111c] ;  /* 0x00111c0001137983 */ /* 0x000f280000300800 */
        /* <DEDUP_REMOVED lines=16> */
[----:B------:R-:W4:Y:S02]  /*87960*/  LDL.LU R22, [R1+0x10e8] ;  /* 0x0010e80001167983 */ /* 0x000f240000300800 */
[----:B------:R-:W4:Y:S01]  /*87970*/  LDL.LU R23, [R1+0x10ec] ;  /* 0x0010ec0001177983 */ /* 0x000f220000300800 */
[----:B------:R0:W-:Y:S04]  /*87980*/  STL.64 [R1+0x4640], R24 ;  /* 0x0046401801007387 */ /* 0x0001e80000100a00 */
[----:B0-----:R-:W3:Y:S01]  /*87990*/  LDL.LU R24, [R1+0x1060] ;  /* 0x0010600001187983 */ /* 0x001ee20000300800 */
[----:B------:R-:W3:Y:S02]  /*879a0*/  LDL.LU R25, [R1+0x1064] ;  /* 0x0010640001197983 */ /* 0x000ee40000300800 */
[----:B------:R-:W3:Y:S02]  /*879b0*/  LDL.LU R26, [R1+0x1068] ;  /* 0x00106800011a7983 */ /* 0x000ee40000300800 */
[----:B------:R-:W3:Y:S01]  /*879c0*/  LDL.LU R27, [R1+0x106c] ;  /* 0x00106c00011b7983 */ /* 0x000ee20000300800 */
[----:B--2---:R-:W-:Y:S01]  /*879d0*/  HMMA.16816.F32 R8, R4, R12, R8 ;  /* 0x0000000c0408723c */ /* 0x004fe20000001808 */
[----:B---3--:R-:W-:Y:S01]  /*879e0*/  STL.64 [R1+0x4650], R26 ;  /* 0x0046501a01007387 */ /* 0x008fe20000100a00 */
[----:B------:R0:W-:Y:S03]  /*879f0*/  STL.64 [R1+0x4648], R24 ;  /* 0x0046481801007387 */ /* 0x0001e60000100a00 */
[----:B0-----:R-:W2:Y:S04]  /*87a00*/  LDL.64 R24, [R1+0x770] ;  /* 0x0007700001187983 */ /* 0x001ea80000100a00 */
[----:B--2---:R0:W-:Y:S04]  /*87a10*/  STL.64 [R1+0x4668], R24 ;  /* 0x0046681801007387 */ /* 0x0041e80000100a00 */
[----:B0-----:R-:W2:Y:S10]  /*87a20*/  LDL.64 R24, [R1+0x780] ;  /* 0x0007800001187983 */ /* 0x001eb40000100a00 */
[----:B------:R0:W-:Y:S02]  /*87a30*/  STL.64 [R1+0x19b0], R8 ;  /* 0x0019b00801007387 */ /* 0x0001e40000100a00 */
[----:B------:R-:W-:Y:S02]  /*87a40*/  STL.64 [R1+0x19b8], R10 ;  /* 0x0019b80a01007387 */ /* 0x000fe40000100a00 */
[----:B0-----:R-:W-:-:S02]  /*87a50*/  IMAD.MOV.U32 R9, RZ, RZ, R12 ;  /* 0x000000ffff097224 */ /* 0x001fc400078e000c */
[----:B------:R-:W-:Y:S02]  /*87a60*/  IMAD.MOV.U32 R8, RZ, RZ, R13 ;  /* 0x000000ffff087224 */ /* 0x000fe400078e000d */
[----:B------:R-:W3:Y:S02]  /*87a70*/  LDL.LU.64 R12, [R1+0x46e8] ;  /* 0x0046e800010c7983 */ /* 0x000ee40000300a00 */
[C---:B---3--:R-:W-:Y:S02]  /*87a80*/  HMMA.16816.F32 R12, R4.reuse, R12, R16 ;  /* 0x0000000c040c723c */ /* 0x048fe40000001810 */
[----:B------:R-:W3:Y:S01]  /*87a90*/  LDL.LU.64 R18, [R1+0x46e0] ;  /* 0x0046e00001127983 */ /* 0x000ee20000300a00 */
[----:B------:R-:W3:Y:S11]  /*87aa0*/  LDL.LU.64 R16, [R1+0x46d8] ;  /* 0x0046d80001107983 */ /* 0x000ef60000300a00 */
[----:B------:R-:W-:Y:S09]  /*87ab0*/  @!UPT UIADD3 URZ, URZ, URZ, URZ ;  /* 0x0000003f3f3ff290 */ /* 0x000ff2000fffe03f */
[----:B------:R0:W-:Y:S01]  /*87ac0*/  STL.64 [R1+0x19a0], R12 ;  /* 0x0019a00c01007387 */ /* 0x0001e20000100a00 */
[----:B------:R-:W-:Y:S03]  /*87ad0*/  STL.64 [R1+0x19a8], R14 ;  /* 0x0019a80e01007387 */ /* 0x000fe60000100a00 */
        /* <DEDUP_REMOVED lines=10> */
[----:B------:R-:W-:Y:S01]  /*87b80*/  STL.64 [R1+0x4660], R10 ;  /* 0x0046600a01007387 */ /* 0x000fe20000100a00 */
[----:B------:R0:W-:Y:S04]  /*87b90*/  STL.64 [R1+0x4658], R8 ;  /* 0x0046580801007387 */ /* 0x0001e80000100a00 */
        /* <DEDUP_REMOVED lines=10> */
[----:B------:R-:W2:Y:S01]  /*87c40*/  LDL.LU R11, [R1+0x10ac] ;  /* 0x0010ac00010b7983 */ /* 0x000ea20000300800 */
[----:B------:R-:W4:Y:S11]  /*87c50*/  LDL.LU.64 R16, [R1+0x46b0] ;  /* 0x0046b00001107983 */ /* 0x000f360000300a00 */
[----:B------:R-:W-:Y:S01]  /*87c60*/  @!UPT UIADD3 URZ, URZ, URZ, URZ ;  /* 0x0000003f3f3ff290 */ /* 0x000fe2000fffe03f */
[----:B------:R-:W-:Y:S02]  /*87c70*/  STL.64 [R1+0x1980], R12 ;  /* 0x0019800c01007387 */ /* 0x000fe40000100a00 */
[----:B------:R0:W-:Y:S02]  /*87c80*/  STL.64 [R1+0x1988], R14 ;  /* 0x0019880e01007387 */ /* 0x0001e40000100a00 */
[----:B0-----:R-:W3:Y:S01]  /*87c90*/  LDL.LU.64 R14, [R1+0x46a8] ;  /* 0x0046a800010e7983 */ /* 0x001ee20000300a00 */
[----:B------:R-:W3:Y:S01]  /*87ca0*/  LDL.LU.64 R12, [R1+0x46a0] ;  /* 0x0046a000010c7983 */ /* 0x000ee20000300a00 */
[C---:B----4-:R-:W-:Y:S02]  /*87cb0*/  HMMA.16816.F32 R16, R4.reuse, R16, R20 ;  /* 0x000000100410723c */ /* 0x050fe40000001814 */
[----:B------:R-:W4:Y:S01]  /*87cc0*/  LDL.LU.64 R22, [R1+0x4698] ;  /* 0x0046980001167983 */ /* 0x000f220000300a00 */
[----:B------:R-:W2:Y:S11]  /*87cd0*/  LDL.LU.64 R20, [R1+0x4690] ;  /* 0x0046900001147983 */ /* 0x000eb60000300a00 */
[----:B------:R-:W-:Y:S09]  /*87ce0*/  @!UPT UIADD3 URZ, URZ, URZ, URZ ;  /* 0x0000003f3f3ff290 */ /* 0x000ff2000fffe03f */
        /* <DEDUP_REMOVED lines=8> */
[----:B0-----:R-:W3:Y:S01]  /*87d70*/  LDL.LU.64 R12, [R1+0x4680] ;  /* 0x00468000010c7983 */ /* 0x001ee20000300a00 */
[----:B--2---:R-:W-:Y:S01]  /*87d80*/  HMMA.16816.F32 R8, R4, R24, R8 ;  /* 0x000000180408723c */ /* 0x004fe20000001808 */
[----:B------:R0:W-:Y:S02]  /*87d90*/  STL.64 [R1+0x4578], R16 ;  /* 0x0045781001007387 */ /* 0x0001e40000100a00 */
[----:B0-----:R-:W2:Y:S01]  /*87da0*/  LDL.LU R16, [R1+0x1040] ;  /* 0x0010400001107983 */ /* 0x001ea20000300800 */
[----:B------:R-:W2:Y:S02]  /*87db0*/  LDL.LU R17, [R1+0x1044] ;  /* 0x0010440001117983 */ /* 0x000ea40000300800 */
[----:B---3--:R-:W-:-:S02]  /*87dc0*/  IMAD.MOV.U32 R18, RZ, RZ, R13 ;  /* 0x000000ffff127224 */ /* 0x008fc400078e000d */
[----:B------:R-:W-:Y:S02]  /*87dd0*/  IMAD.MOV.U32 R19, RZ, RZ, R12 ;  /* 0x000000ffff137224 */ /* 0x000fe400078e000c */
[----:B----4-:R-:W0:Y:S04]  /*87de0*/  LDSM.16.MT88.4 R12, [R22+0x24080] ;  /* 0x02408000160c783b */ /* 0x010e280000004200 */
[----:B0-----:R-:W-:Y:S01]  /*87df0*/  STL.64 [R1+0x44a0], R14 ;  /* 0x0044a00e01007387 */ /* 0x001fe20000100a00 */
[----:B------:R0:W-:Y:S02]  /*87e00*/  STL.64 [R1+0x4498], R12 ;  /* 0x0044980c01007387 */ /* 0x0001e40000100a00 */
[----:B0-----:R-:W-:Y:S02]  /*87e10*/  IMAD.MOV.U32 R12, RZ, RZ, R29 ;  /* 0x000000ffff0c7224 */ /* 0x001fe400078e001d */
[----:B------:R-:W-:-:S02]  /*87e20*/  IMAD.MOV.U32 R13, RZ, RZ, R28 ;  /* 0x000000ffff0d7224 */ /* 0x000fc400078e001c */
[----:B------:R-:W-:-:S03]  /*87e30*/  IMAD.MOV.U32 R28, RZ, RZ, R24 ;  /* 0x000000ffff1c7224 */ /* 0x000fc600078e0018 */
[----:B------:R0:W-:Y:S01]  /*87e40*/  STL.64 [R1+0x4610], R12 ;  /* 0x0046100c01007387 */ /* 0x0001e20000100a00 */
[----:B------:R-:W-:Y:S02]  /*87e50*/  STL.64 [R1+0x1950], R8 ;  /* 0x0019500801007387 */ /* 0x000fe40000100a00 */
[----:B------:R1:W-:Y:S02]  /*87e60*/  STL.64 [R1+0x1958], R10 ;  /* 0x0019580a01007387 */ /* 0x0003e40000100a00 */
[----:B0-----:R-:W-:Y:S02]  /*87e70*/  IMAD.MOV.U32 R12, RZ, RZ, R23 ;  /* 0x000000ffff0c7224 */ /* 0x001fe400078e0017 */
[----:B------:R-:W-:Y:S01]  /*87e80*/  IMAD.MOV.U32 R23, RZ, RZ, R25 ;  /* 0x000000ffff177224 */ /* 0x000fe200078e0019 */
[----:B-1----:R-:W3:Y:S01]  /*87e90*/  LDL.LU.64 R10, [R1+0x4678] ;  /* 0x00467800010a7983 */ /* 0x002ee20000300a00 */
[----:B------:R-:W3:Y:S02]  /*87ea0*/  LDL.LU.64 R8, [R1+0x4670] ;  /* 0x0046700001087983 */ /* 0x000ee40000300a00 */
[----:B------:R-:W3:Y:S01]  /*87eb0*/  LDL.LU.64 R24, [R1+0x4668] ;  /* 0x0046680001187983 */ /* 0x000ee20000300a00 */
[----:B------:R-:W-:Y:S01]  /*87ec0*/  STL.64 [R1+0x4638], R22 ;  /* 0x0046381601007387 */ /* 0x000fe20000100a00 */
        /* <DEDUP_REMOVED lines=8> */
[----:B------:R-:W4:Y:S02]  /*87f50*/  LDL.LU.64 R8, [R1+0x4658] ;  /* 0x0046580001087983 */ /* 0x000f240000300a00 */
[----:B------:R-:W2:Y:S02]  /*87f60*/  LDL.LU.64 R26, [R1+0x4650] ;  /* 0x00465000011a7983 */ /* 0x000ea40000300a00 */
[----:B------:R-:W2:Y:S02]  /*87f70*/  LDL.LU.64 R24, [R1+0x4648] ;  /* 0x0046480001187983 */ /* 0x000ea40000300a00 */
[C---:B--2---:R-:W-:Y:S01]  /*87f80*/  HMMA.16816.F32 R12, R4.reuse, R12, R24 ;  /* 0x0000000c040c723c */ /* 0x044fe20000001818 */
[----:B------:R-:W2:Y:S11]  /*87f90*/  LDL.LU.64 R24, [R1+0x4640] ;  /* 0x0046400001187983 */ /* 0x000eb60000300a00 */
[----:B------:R-:W-:Y:S11]  /*87fa0*/  @!UPT UIADD3 URZ, URZ, URZ, URZ ;  /* 0x0000003f3f3ff290 */ /* 0x000ff6000fffe03f */
[----:B------:R-:W-:Y:S01]  /*87fb0*/  STL.64 [R1+0x1930], R12 ;  /* 0x0019300c01007387 */ /* 0x000fe20000100a00 */
[----:B------:R2:W-:Y:S02]  /*87fc0*/  STL.64 [R1+0x1938], R14 ;  /* 0x0019380e01007387 */ /* 0x0005e40000100a00 */
[----:B--2---:R-:W-:Y:S01]  /*87fd0*/  HMMA.16816.F32 R12, R4, R24, R16 ;  /* 0x00000018040c723c */ /* 0x004fe20000001810 */
[----:B------:R-:W2:Y:S11]  /*87fe0*/  LDL.LU R16, [R1+0xce0] ;  /* 0x000ce00001107983 */ /* 0x000eb60000300800 */
[----:B------:R-:W-:Y:S11]  /*87ff0*/  @!UPT UIADD3 URZ, URZ, URZ, URZ ;  /* 0x0000003f3f3ff290 */ /* 0x000ff6000fffe03f */
[----:B------:R-:W-:Y:S01]  /*88000*/  STL.64 [R1+0x1920], R12 ;  /* 0x0019200c01007387 */ /* 0x000fe20000100a00 */
[----:B------:R-:W-:Y:S02]  /*88010*/  STL.64 [R1+0x1928], R14 ;  /* 0x0019280e01007387 */ /* 0x000fe40000100a00 */
[----:B------:R-:W2:Y:S02]  /*88020*/  LDL.LU R17, [R1+0xce4] ;  /* 0x000ce40001117983 */ /* 0x000ea40000300800 */
[----:B------:R-:W2:Y:S01]  /*88030*/  LDL.LU R18, [R1+0xce8] ;  /* 0x000ce80001127983 */ /* 0x000ea20000300800 */
[----:B------:R-:W2:Y:S04]  /*88040*/  LDL.LU R19, [R1+0xcec] ;  /* 0x000cec0001137983 */ /* 0x000ea80000300800 */
[----:B--2---:R-:W-:Y:S01]  /*88050*/  STL.64 [R1+0x4588], R18 ;  /* 0x0045881201007387 */ /* 0x004fe20000100a00 */
[----:B------:R3:W-:Y:S02]  /*88060*/  STL.64 [R1+0x4580], R16 ;  /* 0x0045801001007387 */ /* 0x0007e40000100a00 */
[----:B---3--:R-:W-:-:S02]  /*88070*/  IMAD.MOV.U32 R16, RZ, RZ, R11 ;  /* 0x000000ffff107224 */ /* 0x008fc400078e000b */
[----:B------:R-:W-:-:S05]  /*88080*/  IMAD.MOV.U32 R17, RZ, RZ, R10 ;  /* 0x000000ffff117224 */ /* 0x000fca00078e000a */
[----:B------:R0:W-:Y:S04]  /*88090*/  STL.64 [R1+0x4598], R16 ;  /* 0x0045981001007387 */ /* 0x0001e80000100a00 */
[----:B0-----:R-:W2:Y:S04]  /*880a0*/  LDL.64 R16, [R1+0x7d0] ;  /* 0x0007d00001107983 */ /* 0x001ea80000100a00 */
[----:B--2---:R4:W-:Y:S01]  /*880b0*/  STL.64 [R1+0x45b0], R16 ;  /* 0x0045b01001007387 */ /* 0x0049e20000100a00 */
[----:B------:R0:W-:Y:S02]  /*880c0*/  STL.64 [R1+0x4560], R24 ;  /* 0x0045601801007387 */ /* 0x0001e40000100a00 */
[----:B----4-:R-:W-:-:S02]  /*880d0*/  IMAD.MOV.U32 R16, RZ, RZ, R9 ;  /* 0x000000ffff107224 */ /* 0x010fc400078e0009 */
[----:B------:R-:W-:Y:S01]  /*880e0*/  IMAD.MOV.U32 R17, RZ, RZ, R8 ;  /* 0x000000ffff117224 */ /* 0x000fe200078e0008 */
[----:B0-----:R-:W2:Y:S01]  /*880f0*/  LDL.LU R24, [R1+0xcc0] ;  /* 0x000cc00001187983 */ /* 0x001ea20000300800 */
[----:B------:R-:W2:Y:S02]  /*88100*/  LDL.LU R25, [R1+0xcc4] ;  /* 0x000cc40001197983 */ /* 0x000ea40000300800 */
[----:B------:R-:W3:Y:S02]  /*88110*/  LDL.LU R26, [R1+0xcc8] ;  /* 0x000cc800011a7983 */ /* 0x000ee40000300800 */
[----:B------:R-:W3:Y:S01]  /*88120*/  LDL.LU R27, [R1+0xccc] ;  /* 0x000ccc00011b7983 */ /* 0x000ee20000300800 */
[----:B------:R0:W-:Y:S04]  /*88130*/  STL.64 [R1+0x45d8], R16 ;  /* 0x0045d81001007387 */ /* 0x0001e80000100a00 */
[----:B0-----:R-:W4:Y:S01]  /*88140*/  LDL.LU R16, [R1+0xf70] ;  /* 0x000f700001107983 */ /* 0x001f220000300800 */
[----:B------:R-:W4:Y:S02]  /*88150*/  LDL.LU R17, [R1+0xf74] ;  /* 0x000f740001117983 */ /* 0x000f240000300800 */
[----:B------:R-:W2:Y:S02]  /*88160*/  LDL.LU R18, [R1+0xf78] ;  /* 0x000f780001127983 */ /* 0x000ea40000300800 */
[----:B------:R-:W2:Y:S02]  /*88170*/  LDL.LU R19, [R1+0xf7c] ;  /* 0x000f7c0001137983 */ /* 0x000ea40000300800 */
[----:B--2---:R-:W-:Y:S01]  /*88180*/  STL.64 [R1+0x45f0], R18 ;  /* 0x0045f01201007387 */ /* 0x004fe20000100a00 */
[----:B----4-:R0:W-:Y:S02]  /*88190*/  STL.64 [R1+0x45e8], R16 ;  /* 0x0045e81001007387 */ /* 0x0101e40000100a00 */
[----:B------:R-:W2:Y:S02]  /*881a0*/  LDL.LU R8, [R1+0xfa0] ;  /* 0x000fa00001087983 */ /* 0x000ea40000300800 */
[----:B------:R-:W2:Y:S01]  /*881b0*/  LDL.LU R9, [R1+0xfa4] ;  /* 0x000fa40001097983 */ /* 0x000ea20000300800 */
[----:B------:R-:W4:Y:S01]  /*881c0*/  LDL.LU R10, [R1+0xfa8] ;  /* 0x000fa800010a7983 */ /* 0x000f220000300800 */
[----:B------:R-:W4:Y:S03]  /*881d0*/  LDL.LU R11, [R1+0xfac] ;  /* 0x000fac00010b7983 */ /* 0x000f260000300800 */
[----:B----4-:R-:W-:Y:S01]  /*881e0*/  STL.64 [R1+0x4600], R10 ;  /* 0x0046000a01007387 */ /* 0x010fe20000100a00 */
[----:B--2---:R-:W-:Y:S02]  /*881f0*/  STL.64 [R1+0x45f8], R8 ;  /* 0x0045f80801007387 */ /* 0x004fe40000100a00 */
[----:B------:R-:W2:Y:S02]  /*88200*/  LDL.LU R12, [R1+0xfe0] ;  /* 0x000fe000010c7983 */ /* 0x000ea40000300800 */
[----:B------:R-:W2:Y:S01]  /*88210*/  LDL.LU R13, [R1+0xfe4] ;  /* 0x000fe400010d7983 */ /* 0x000ea20000300800 */
[----:B------:R-:W4:Y:S01]  /*88220*/  LDL.LU R14, [R1+0xfe8] ;  /* 0x000fe800010e7983 */ /* 0x000f220000300800 */
[----:B------:R-:W4:Y:S02]  /*88230*/  LDL.LU R15, [R1+0xfec] ;  /* 0x000fec00010f7983 */ /* 0x000f240000300800 */
[----:B0-----:R-:W-:-:S02]  /*88240*/  IMAD.MOV.U32 R17, RZ, RZ, R20 ;  /* 0x000000ffff117224 */ /* 0x001fc400078e0014 */
[----:B------:R-:W-:Y:S01]  /*88250*/  IMAD.MOV.U32 R16, RZ, RZ, R21 ;  /* 0x000000ffff107224 */ /* 0x000fe200078e0015 */
[----:B----4-:R-:W-:Y:S01]  /*88260*/  STL.64 [R1+0x4620], R14 ;  /* 0x0046200e01007387 */ /* 0x010fe20000100a00 */
[----:B--2---:R0:W-:Y:S02]  /*88270*/  STL.64 [R1+0x4618], R12 ;  /* 0x0046180c01007387 */ /* 0x0041e40000100a00 */
[----:B------:R-:W2:Y:S02]  /*88280*/  LDL.LU R20, [R1+0x1030] ;  /* 0x0010300001147983 */ /* 0x000ea40000300800 */
[----:B------:R-:W2:Y:S01]  /*88290*/  LDL.LU R21, [R1+0x1034] ;  /* 0x0010340001157983 */ /* 0x000ea20000300800 */
[----:B------:R-:W2:Y:S01]  /*882a0*/  LDL.LU R22, [R1+0x1038] ;  /* 0x0010380001167983 */ /* 0x000ea20000300800 */
[----:B------:R-:W2:Y:S02]  /*882b0*/  LDL.LU R23, [R1+0x103c] ;  /* 0x00103c0001177983 */ /* 0x000ea40000300800 */
[----:B0-----:R-:W-:-:S02]  /*882c0*/  IMAD.MOV.U32 R12, RZ, RZ, R3 ;  /* 0x000000ffff0c7224 */ /* 0x001fc400078e0003 */
[----:B------:R-:W-:-:S05]  /*882d0*/  IMAD.MOV.U32 R13, RZ, RZ, R2 ;  /* 0x000000ffff0d7224 */ /* 0x000fca00078e0002 */
[----:B------:R0:W-:Y:S04]  /*882e0*/  STL.64 [R1+0x4630], R12 ;  /* 0x0046300c01007387 */ /* 0x0001e80000100a00 */
[----:B0-----:R-:W2:Y:S01]  /*882f0*/  LDL.64 R12, [R1+0x740] ;  /* 0x00074000010c7983 */ /* 0x001ea20000100a00 */
[----:B------:R0:W-:Y:S03]  /*88300*/  STL.64 [R1+0x4608], R16 ;  /* 0x0046081001007387 */ /* 0x0001e60000100a00 */
[----:B0-----:R-:W4:Y:S04]  /*88310*/  LDL.64 R16, [R1+0x720] ;  /* 0x0007200001107983 */ /* 0x001f280000100a00 */
[----:B----4-:R0:W-:Y:S04]  /*88320*/  STL.64 [R1+0x4628], R16 ;  /* 0x0046281001007387 */ /* 0x0101e80000100a00 */
[----:B0-----:R-:W4:Y:S01]  /*88330*/  LDL.LU R16, [R1+0x1000] ;  /* 0x0010000001107983 */ /* 0x001f220000300800 */
[----:B------:R-:W4:Y:S02]  /*88340*/  LDL.LU R17, [R1+0x1004] ;  /* 0x0010040001117983 */ /* 0x000f240000300800 */
[----:B------:R-:W4:Y:S02]  /*88350*/  LDL.LU R18, [R1+0x1008] ;  /* 0x0010080001127983 */ /* 0x000f240000300800 */
[----:B------:R-:W4:Y:S01]  /*88360*/  LDL.LU R19, [R1+0x100c] ;  /* 0x00100c0001137983 */ /* 0x000f220000300800 */
[----:B------:R-:W2:Y:S01]  /*88370*/  LDL.LU R8, [R1+0xfc0] ;  /* 0x000fc00001087983 */ /* 0x000ea20000300800 */
[----:B------:R-:W2:Y:S02]  /*88380*/  LDL.LU R9, [R1+0xfc4] ;  /* 0x000fc40001097983 */ /* 0x000ea40000300800 */
[----:B------:R-:W2:Y:S02]  /*88390*/  LDL.LU R10, [R1+0xfc8] ;  /* 0x000fc800010a7983 */ /* 0x000ea40000300800 */
[----:B------:R-:W2:Y:S01]  /*883a0*/  LDL.LU R11, [R1+0xfcc] ;  /* 0x000fcc00010b7983 */ /* 0x000ea20000300800 */
[----:B---3--:R-:W-:Y:S01]  /*883b0*/  STL.64 [R1+0x4570], R26 ;  /* 0x0045701a01007387 */ /* 0x008fe20000100a00 */
[----:B------:R0:W-:Y:S03]  /*883c0*/  STL.64 [R1+0x4568], R24 ;  /* 0x0045681801007387 */ /* 0x0001e60000100a00 */
[----:B0-----:R-:W3:Y:S04]  /*883d0*/  LDL.64 R24, [R1+0x7b0] ;  /* 0x0007b00001187983 */ /* 0x001ee80000100a00 */
[----:B---3--:R0:W-:Y:S04]  /*883e0*/  STL.64 [R1+0x4590], R24 ;  /* 0x0045901801007387 */ /* 0x0081e80000100a00 */
[----:B0-----:R-:W3:Y:S01]  /*883f0*/  LDL.LU R24, [R1+0xd00] ;  /* 0x000d000001187983 */ /* 0x001ee20000300800 */
[----:B------:R-:W3:Y:S02]  /*88400*/  LDL.LU R25, [R1+0xd04] ;  /* 0x000d040001197983 */ /* 0x000ee40000300800 */
[----:B------:R-:W3:Y:S02]  /*88410*/  LDL.LU R26, [R1+0xd08] ;  /* 0x000d0800011a7983 */ /* 0x000ee40000300800 */
[----:B------:R-:W3:Y:S01]  /*88420*/  LDL.LU R27, [R1+0xd0c] ;  /* 0x000d0c00011b7983 */ /* 0x000ee20000300800 */
[----:B--2---:R-:W-:Y:S01]  /*88430*/  HMMA.16816.F32 R20, R4, R12, R20 ;  /* 0x0000000c0414723c */ /* 0x004fe20000001814 */
[----:B---3--:R-:W-:Y:S01]  /*88440*/  STL.64 [R1+0x45a8], R26 ;  /* 0x0045a81a01007387 */ /* 0x008fe20000100a00 */
[----:B------:R0:W-:Y:S03]  /*88450*/  STL.64 [R1+0x45a0], R24 ;  /* 0x0045a01801007387 */ /* 0x0001e60000100a00 */
        /* <DEDUP_REMOVED lines=13> */
[----:B-1----:R-:W3:Y:S01]  /*88530*/  LDL.LU.64 R22, [R1+0x4638] ;  /* 0x0046380001167983 */ /* 0x002ee20000300a00 */
[----:B------:R-:W-:-:S02]  /*88540*/  IMAD.MOV.U32 R20, RZ, RZ, R13 ;  /* 0x000000ffff147224 */ /* 0x000fc400078e000d */
[----:B------:R-:W4:Y:S02]  /*88550*/  LDL.LU.64 R12, [R1+0x4630] ;  /* 0x00463000010c7983 */ /* 0x000f240000300a00 */
[C---:B----4-:R-:W-:Y:S01]  /*88560*/  HMMA.16816.F32 R12, R4.reuse, R12, R16 ;  /* 0x0000000c040c723c */ /* 0x050fe20000001810 */
[----:B---3--:R-:W-:Y:S01]  /*88570*/  STL.64 [R1+0x4558], R22 ;  /* 0x0045581601007387 */ /* 0x008fe20000100a00 */
[----:B------:R0:W-:Y:S03]  /*88580*/  STL.64 [R1+0x4550], R20 ;  /* 0x0045501401007387 */ /* 0x0001e60000100a00 */
[----:B0-----:R-:W3:Y:S01]  /*88590*/  LDL.64 R20, [R1+0x7a0] ;  /* 0x0007a00001147983 */ /* 0x001ee20000100a00 */
[----:B------:R-:W4:Y:S11]  /*885a0*/  LDL.LU.64 R16, [R1+0x4628] ;  /* 0x0046280001107983 */ /* 0x000f360000300a00 */
[----:B------:R-:W-:Y:S06]  /*885b0*/  @!UPT UIADD3 URZ, URZ, URZ, URZ ;  /* 0x0000003f3f3ff290 */ /* 0x000fec000fffe03f */
        /* <DEDUP_REMOVED lines=8> */
[----:B------:R1:W-:Y:S03]  /*88640*/  STL.64 [R1+0x17e8], R14 ;  /* 0x0017e80e01007387 */ /* 0x0003e60000100a00 */
[----:B0-----:R-:W4:Y:S01]  /*88650*/  LDL.LU.64 R12, [R1+0x4610] ;  /* 0x00461000010c7983 */ /* 0x001f220000300a00 */
[----:B-1----:R-:W-:Y:S02]  /*88660*/  IMAD.MOV.U32 R15, RZ, RZ, R16 ;  /* 0x000000ffff0f7224 */ /* 0x002fe400078e0010 */
[----:B------:R-:W-:Y:S02]  /*88670*/  IMAD.MOV.U32 R14, RZ, RZ, R17 ;  /* 0x000000ffff0e7224 */ /* 0x000fe400078e0011 */
[----:B------:R-:W2:Y:S02]  /*88680*/  LDL.LU.64 R16, [R1+0x4608] ;  /* 0x0046080001107983 */ /* 0x000ea40000300a00 */
[C---:B--2---:R-:W-:Y:S02]  /*88690*/  HMMA.16816.F32 R16, R4.reuse, R16, R8 ;  /* 0x000000100410723c */ /* 0x044fe40000001808 */
[----:B------:R-:W4:Y:S01]  /*886a0*/  LDL.LU.64 R10, [R1+0x4600] ;  /* 0x00460000010a7983 */ /* 0x000f220000300a00 */
[----:B------:R-:W4:Y:S11]  /*886b0*/  LDL.LU.64 R8, [R1+0x45f8] ;  /* 0x0045f80001087983 */ /* 0x000f360000300a00 */
        /* <DEDUP_REMOVED lines=8> */
[----:B------:R0:W-:Y:S01]  /*88740*/  STL.64 [R1+0x1810], R8 ;  /* 0x0018100801007387 */ /* 0x0001e20000100a00 */
[----:B------:R1:W-:Y:S03]  /*88750*/  STL.64 [R1+0x1818], R10 ;  /* 0x0018180a01007387 */ /* 0x0003e60000100a00 */
[----:B0-----:R-:W2:Y:S01]  /*88760*/  LDL.LU.64 R8, [R1+0x45e0] ;  /* 0x0045e00001087983 */ /* 0x001ea20000300a00 */
[----:B------:R-:W-:Y:S01]  /*88770*/  STL.64 [R1+0x4510], R12 ;  /* 0x0045100c01007387 */ /* 0x000fe20000100a00 */
[----:B--2---:R-:W-:Y:S02]  /*88780*/  HMMA.16816.F32 R4, R4, R8, R16 ;  /* 0x000000080404723c */ /* 0x004fe40000001810 */
[----:B------:R-:W2:Y:S01]  /*88790*/  LDL.LU.64 R16, [R1+0x45d8] ;  /* 0x0045d80001107983 */ /* 0x000ea20000300a00 */
[----:B-1----:R-:W2:Y:S02]  /*887a0*/  LDL.LU.64 R10, [R1+0x45d0] ;  /* 0x0045d000010a7983 */ /* 0x002ea40000300a00 */
[----:B------:R-:W2:Y:S11]  /*887b0*/  LDL.LU.64 R8, [R1+0x45c8] ;  /* 0x0045c80001087983 */ /* 0x000eb60000300a00 */
[----:B------:R-:W-:Y:S07]  /*887c0*/  @!UPT UIADD3 URZ, URZ, URZ, URZ ;  /* 0x0000003f3f3ff290 */ /* 0x000fee000fffe03f */
[----:B------:R0:W-:Y:S01]  /*887d0*/  STL.64 [R1+0x1800], R4 ;  /* 0x0018000401007387 */ /* 0x0001e20000100a00 */
[----:B------:R1:W-:Y:S03]  /*887e0*/  STL.64 [R1+0x1808], R6 ;  /* 0x0018080601007387 */ /* 0x0003e60000100a00 */
[----:B0-----:R-:W4:Y:S01]  /*887f0*/  LDL.LU R4, [R1+0xca0] ;  /* 0x000ca00001047983 */ /* 0x001f220000300800 */
[----:B------:R-:W4:Y:S02]  /*88800*/  LDL.LU R5, [R1+0xca4] ;  /* 0x000ca40001057983 */ /* 0x000f240000300800 */
[----:B-1----:R-:W4:Y:S02]  /*88810*/  LDL.LU R6, [R1+0xca8] ;  /* 0x000ca80001067983 */ /* 0x002f240000300800 */
[----:B------:R-:W4:Y:S01]  /*88820*/  LDL.LU R7, [R1+0xcac] ;  /* 0x000cac0001077983 */ /* 0x000f220000300800 */
        /* <DEDUP_REMOVED lines=27> */
[----:B------:R1:W-:Y:S03]  /*889e0*/  STL.64 [R1+0x10e8], R18 ;  /* 0x0010e81201007387 */ /* 0x0003e60000100a00 */
[----:B0-----:R-:W4:Y:S01]  /*889f0*/  LDL.LU.64 R16, [R1+0x4578] ;  /* 0x0045780001107983 */ /* 0x001f220000300a00 */
[----:B-1----:R-:W-:Y:S02]  /*88a00*/  IMAD.MOV.U32 R19, RZ, RZ, R24 ;  /* 0x000000ffff137224 */ /* 0x002fe400078e0018 */
[----:B------:R-:W-:Y:S02]  /*88a10*/  IMAD.MOV.U32 R18, RZ, RZ, R25 ;  /* 0x000000ffff127224 */ /* 0x000fe400078e0019 */
[----:B------:R-:W3:Y:S01]  /*88a20*/  LDL.LU.64 R26, [R1+0x4570] ;  /* 0x00457000011a7983 */ /* 0x000ee20000300a00 */
[----:B------:R-:W3:Y:S02]  /*88a30*/  LDL.LU.64 R24, [R1+0x4568] ;  /* 0x0045680001187983 */ /* 0x000ee40000300a00 */
[C---:B---3--:R-:W-:Y:S11]  /*88a40*/  HMMA.16816.F32 R24, R8.reuse, R20, R24 ;  /* 0x000000140818723c */ /* 0x048ff60000001818 */
[----:B------:R-:W-:Y:S11]  /*88a50*/  @!UPT UIADD3 URZ, URZ, URZ, URZ ;  /* 0x0000003f3f3ff290 */ /* 0x000ff6000fffe03f */
[----:B------:R-:W-:Y:S01]  /*88a60*/  @!UPT UIADD3 URZ, URZ, URZ, URZ ;  /* 0x0000003f3f3ff290 */ /* 0x000fe2000fffe03f */
[----:B------:R0:W-:Y:S01]  /*88a70*/  STL.64 [R1+0x10f0], R24 ;  /* 0x0010f01801007387 */ /* 0x0001e20000100a00 */
[----:B------:R1:W-:Y:S03]  /*88a80*/  STL.64 [R1+0x10f8], R26 ;  /* 0x0010f81a01007387 */ /* 0x0003e60000100a00 */
[----:B0-----:R-:W2:Y:S01]  /*88a90*/  LDL.LU.64 R24, [R1+0x4560] ;  /* 0x0045600001187983 */ /* 0x001ea20000300a00 */
[----:B----4-:R-:W-:Y:S01]  /*88aa0*/  HMMA.16816.F32 R4, R8, R16, R4 ;  /* 0x000000100804723c */ /* 0x010fe20000001804 */
[----:B-1----:R-:W-:Y:S02]  /*88ab0*/  IMAD.MOV.U32 R27, RZ, RZ, R20 ;  /* 0x000000ffff1b7224 */ /* 0x002fe400078e0014 */
[----:B------:R-:W-:Y:S01]  /*88ac0*/  IMAD.MOV.U32 R26, RZ, RZ, R21 ;  /* 0x000000ffff1a7224 */ /* 0x000fe200078e0015 */
[----:B------:R-:W3:Y:S01]  /*88ad0*/  LDL.LU.64 R22, [R1+0x4558] ;  /* 0x0045580001167983 */ /* 0x000ee20000300a00 */
[----:B------:R-:W4:Y:S03]  /*88ae0*/  LDL.LU.64 R20, [R1+0x4550] ;  /* 0x0045500001147983 */ /* 0x000f260000300a00 */
[----:B------:R-:W-:Y:S04]  /*88af0*/  STL.64 [R1+0x4508], R26 ;  /* 0x0045081a01007387 */ /* 0x000fe80000100a00 */
[----:B--2---:R-:W-:Y:S01]  /*88b00*/  STL.64 [R1+0x4500], R24 ;  /* 0x0045001801007387 */ /* 0x004fe20000100a00 */
[----:B------:R0:W-:Y:S02]  /*88b10*/  STL.64 [R1+0x4420], R16 ;  /* 0x0044201001007387 */ /* 0x0001e40000100a00 */
[----:B------:R1:W-:Y:S08]  /*88b20*/  STL.64 [R1+0x44a8], R18 ;  /* 0x0044a81201007387 */ /* 0x0003f00000100a00 */
[----:B------:R-:W-:Y:S01]  /*88b30*/  STL.64 [R1+0x1110], R4 ;  /* 0x0011100401007387 */ /* 0x000fe20000100a00 */
[----:B------:R-:W-:Y:S02]  /*88b40*/  STL.64 [R1+0x1118], R6 ;  /* 0x0011180601007387 */ /* 0x000fe40000100a00 */
[----:B---3--:R-:W2:Y:S02]  /*88b50*/  LDSM.16.MT88.4 R4, [R22+0x24100] ;  /* 0x024100001604783b */ /* 0x008ea40000004200 */
[----:B0-----:R-:W3:Y:S02]  /*88b60*/  LDL.LU R16, [R1+0xb70] ;  /* 0x000b700001107983 */ /* 0x001ee40000300800 */
[----:B------:R-:W3:Y:S02]  /*88b70*/  LDL.LU R17, [R1+0xb74] ;  /* 0x000b740001117983 */ /* 0x000ee40000300800 */
[----:B-1----:R-:W2:Y:S02]  /*88b80*/  LDL.LU R18, [R1+0xb78] ;  /* 0x000b780001127983 */ /* 0x002ea40000300800 */
[----:B------:R-:W2:Y:S02]  /*88b90*/  LDL.LU R19, [R1+0xb7c] ;  /* 0x000b7c0001137983 */ /* 0x000ea40000300800 */
[----:B--2---:R-:W-:Y:S01]  /*88ba0*/  STL.64 [R1+0x44b8], R18 ;  /* 0x0044b81201007387 */ /* 0x004fe20000100a00 */
[----:B---3--:R0:W-:Y:S03]  /*88bb0*/  STL.64 [R1+0x44b0], R16 ;  /* 0x0044b01001007387 */ /* 0x0081e60000100a00 */
[----:B0-----:R-:W2:Y:S01]  /*88bc0*/  LDL.LU R16, [R1+0xba0] ;  /* 0x000ba00001107983 */ /* 0x001ea20000300800 */
[----:B------:R-:W2:Y:S02]  /*88bd0*/  LDL.LU R17, [R1+0xba4] ;  /* 0x000ba40001117983 */ /* 0x000ea40000300800 */
[----:B------:R-:W3:Y:S02]  /*88be0*/  LDL.LU R18, [R1+0xba8] ;  /* 0x000ba80001127983 */ /* 0x000ee40000300800 */
[----:B------:R-:W3:Y:S02]  /*88bf0*/  LDL.LU R19, [R1+0xbac] ;  /* 0x000bac0001137983 */ /* 0x000ee40000300800 */
[----:B---3--:R-:W-:Y:S01]  /*88c00*/  STL.64 [R1+0x44c8], R18 ;  /* 0x0044c81201007387 */ /* 0x008fe20000100a00 */
[----:B--2---:R0:W-:Y:S02]  /*88c10*/  STL.64 [R1+0x44c0], R16 ;  /* 0x0044c01001007387 */ /* 0x0041e40000100a00 */
[----:B------:R-:W2:Y:S02]  /*88c20*/  LDL.LU R12, [R1+0xc50] ;  /* 0x000c5000010c7983 */ /* 0x000ea40000300800 */
[----:B------:R-:W2:Y:S02]  /*88c30*/  LDL.LU R13, [R1+0xc54] ;  /* 0x000c5400010d7983 */ /* 0x000ea40000300800 */
[----:B0-----:R-:W-:-:S02]  /*88c40*/  IMAD.MOV.U32 R17, RZ, RZ, R14 ;  /* 0x000000ffff117224 */ /* 0x001fc400078e000e */
[----:B------:R-:W-:Y:S01]  /*88c50*/  IMAD.MOV.U32 R16, RZ, RZ, R15 ;  /* 0x000000ffff107224 */ /* 0x000fe200078e000f */
[----:B------:R-:W3:Y:S01]  /*88c60*/  LDL.LU R14, [R1+0xc58] ;  /* 0x000c5800010e7983 */ /* 0x000ee20000300800 */
[----:B------:R-:W3:Y:S03]  /*88c70*/  LDL.LU R15, [R1+0xc5c] ;  /* 0x000c5c00010f7983 */ /* 0x000ee60000300800 */
[----:B---3--:R-:W-:Y:S01]  /*88c80*/  STL.64 [R1+0x4520], R14 ;  /* 0x0045200e01007387 */ /* 0x008fe20000100a00 */
[----:B--2---:R0:W-:Y:S02]  /*88c90*/  STL.64 [R1+0x4518], R12 ;  /* 0x0045180c01007387 */ /* 0x0041e40000100a00 */
[----:B0-----:R-:W-:Y:S02]  /*88ca0*/  IMAD.MOV.U32 R12, RZ, RZ, R0 ;  /* 0x000000ffff0c7224 */ /* 0x001fe400078e0000 */
[----:B------:R-:W-:Y:S01]  /*88cb0*/  IMAD.MOV.U32 R13, RZ, RZ, R29 ;  /* 0x000000ffff0d7224 */ /* 0x000fe200078e001d */
[----:B------:R-:W2:Y:S04]  /*88cc0*/  LDL.LU R0, [R1+0x4548] ;  /* 0x0045480001007983 */ /* 0x000ea80000300800 */
[----:B------:R-:W-:Y:S01]  /*88cd0*/  STL.64 [R1+0x4530], R12 ;  /* 0x0045300c01007387 */ /* 0x000fe20000100a00 */
[----:B------:R-:W3:Y:S03]  /*88ce0*/  LDL.64 R24, [R1+0x760] ;  /* 0x0007600001187983 */ /* 0x000ee60000100a00 */
[----:B---3--:R0:W-:Y:S04]  /*88cf0*/  STL.64 [R1+0x4528], R24 ;  /* 0x0045281801007387 */ /* 0x0081e80000100a00 */
[----:B0-----:R-:W3:Y:S01]  /*88d00*/  LDL.LU R24, [R1+0xc70] ;  /* 0x000c700001187983 */ /* 0x001ee20000300800 */
[----:B------:R-:W3:Y:S02]  /*88d10*/  LDL.LU R25, [R1+0xc74] ;  /* 0x000c740001197983 */ /* 0x000ee40000300800 */
[----:B------:R-:W2:Y:S02]  /*88d20*/  LDL.LU R26, [R1+0xc78] ;  /* 0x000c7800011a7983 */ /* 0x000ea40000300800 */
[----:B------:R-:W2:Y:S02]  /*88d30*/  LDL.LU R27, [R1+0xc7c] ;  /* 0x000c7c00011b7983 */ /* 0x000ea40000300800 */
[----:B--2---:R-:W-:Y:S01]  /*88d40*/  STL.64 [R1+0x4540], R26 ;  /* 0x0045401a01007387 */ /* 0x004fe20000100a00 */
[----:B---3--:R0:W-:Y:S03]  /*88d50*/  STL.64 [R1+0x4538], R24 ;  /* 0x0045381801007387 */ /* 0x0081e60000100a00 */
[----:B0-----:R-:W2:Y:S01]  /*88d60*/  LDL.LU R24, [R1+0xc90] ;  /* 0x000c900001187983 */ /* 0x001ea20000300800 */
[----:B------:R-:W2:Y:S02]  /*88d70*/  LDL.LU R25, [R1+0xc94] ;  /* 0x000c940001197983 */ /* 0x000ea40000300800 */
[----:B------:R-:W2:Y:S02]  /*88d80*/  LDL.LU R26, [R1+0xc98] ;  /* 0x000c9800011a7983 */ /* 0x000ea40000300800 */
[----:B------:R-:W2:Y:S01]  /*88d90*/  LDL.LU R27, [R1+0xc9c] ;  /* 0x000c9c00011b7983 */ /* 0x000ea20000300800 */
[----:B------:R0:W-:Y:S04]  /*88da0*/  STL.64 [R1+0x44d8], R16 ;  /* 0x0044d81001007387 */ /* 0x0001e80000100a00 */
[----:B0-----:R-:W3:Y:S01]  /*88db0*/  LDL.LU R16, [R1+0xbe0] ;  /* 0x000be00001107983 */ /* 0x001ee20000300800 */
[----:B------:R-:W3:Y:S02]  /*88dc0*/  LDL.LU R17, [R1+0xbe4] ;  /* 0x000be40001117983 */ /* 0x000ee40000300800 */
[----:B------:R-:W2:Y:S02]  /*88dd0*/  LDL.LU R18, [R1+0xbe8] ;  /* 0x000be80001127983 */ /* 0x000ea40000300800 */
[----:B------:R-:W2:Y:S02]  /*88de0*/  LDL.LU R19, [R1+0xbec] ;  /* 0x000bec0001137983 */ /* 0x000ea40000300800 */
[----:B--2---:R-:W-:Y:S01]  /*88df0*/  STL.64 [R1+0x44e8], R18 ;  /* 0x0044e81201007387 */ /* 0x004fe20000100a00 */
[----:B---3--:R4:W-:Y:S02]  /*88e00*/  STL.64 [R1+0x44e0], R16 ;  /* 0x0044e01001007387 */ /* 0x0089e40000100a00 */
[----:B----4-:R-:W-:-:S02]  /*88e10*/  IMAD.MOV.U32 R16, RZ, RZ, R21 ;  /* 0x000000ffff107224 */ /* 0x010fc400078e0015 */
[----:B------:R-:W-:-:S05]  /*88e20*/  IMAD.MOV.U32 R17, RZ, RZ, R20 ;  /* 0x000000ffff117224 */ /* 0x000fca00078e0014 */
[----:B------:R0:W-:Y:S04]  /*88e30*/  STL.64 [R1+0x44f8], R16 ;  /* 0x0044f81001007387 */ /* 0x0001e80000100a00 */
[----:B0-----:R-:W2:Y:S01]  /*88e40*/  LDL.LU R16, [R1+0xc30] ;  /* 0x000c300001107983 */ /* 0x001ea20000300800 */
[----:B------:R-:W2:Y:S02]  /*88e50*/  LDL.LU R17, [R1+0xc34] ;  /* 0x000c340001117983 */ /* 0x000ea40000300800 */
[----:B------:R-:W2:Y:S02]  /*88e60*/  LDL.LU R18, [R1+0xc38] ;  /* 0x000c380001127983 */ /* 0x000ea40000300800 */
[----:B------:R-:W2:Y:S01]  /*88e70*/  LDL.LU R19, [R1+0xc3c] ;  /* 0x000c3c0001137983 */ /* 0x000ea20000300800 */
[----:B------:R-:W-:Y:S01]  /*88e80*/  STL [R1+0x43c8], R22 ;  /* 0x0043c81601007387 */ /* 0x000fe20000100800 */
[----:B------:R-:W3:Y:S02]  /*88e90*/  LDL.64 R20, [R1+0x730] ;  /* 0x0007300001147983 */ /* 0x000ee40000100a00 */
[----:B------:R-:W-:-:S02]  /*88ea0*/  IMAD.MOV.U32 R13, RZ, RZ, R23 ;  /* 0x000000ffff0d7224 */ /* 0x000fc400078e0017 */
[----:B------:R-:W-:-:S07]  /*88eb0*/  IMAD.MOV.U32 R12, RZ, RZ, R28 ;  /* 0x000000ffff0c7224 */ /* 0x000fce00078e001c */
[C---:B------:R-:W-:Y:S01]  /*88ec0*/  HMMA.16816.F32 R12, R8.reuse, R12, R24 ;  /* 0x0000000c080c723c */ /* 0x040fe20000001818 */
[----:B---3--:R0:W-:Y:S04]  /*88ed0*/  STL.64 [R1+0x44f0], R20 ;  /* 0x0044f01401007387 */ /* 0x0081e80000100a00 */
[----:B0-----:R-:W3:Y:S01]  /*88ee0*/  LDL.LU R20, [R1+0xc00] ;  /* 0x000c000001147983 */ /* 0x001ee20000300800 */
[----:B------:R-:W3:Y:S02]  /*88ef0*/  LDL.LU R21, [R1+0xc04] ;  /* 0x000c040001157983 */ /* 0x000ee40000300800 */
[----:B------:R-:W3:Y:S02]  /*88f00*/  LDL.LU R22, [R1+0xc08] ;  /* 0x000c080001167983 */ /* 0x000ee40000300800 */
[----:B------:R-:W3:Y:S01]  /*88f10*/  LDL.LU R23, [R1+0xc0c] ;  /* 0x000c0c0001177983 */ /* 0x000ee20000300800 */
[----:B------:R-:W-:Y:S01]  /*88f20*/  STL.64 [R1+0x4370], R6 ;  /* 0x0043700601007387 */ /* 0x000fe20000100a00 */
[----:B------:R0:W-:Y:S03]  /*88f30*/  STL.64 [R1+0x4368], R4 ;  /* 0x0043680401007387 */ /* 0x0001e60000100a00 */
[----:B0-----:R-:W4:Y:S04]  /*88f40*/  LDL.64 R4, [R1+0x6f0] ;  /* 0x0006f00001047983 */ /* 0x001f280000100a00 */
[----:B----4-:R0:W-:Y:S04]  /*88f50*/  STL.64 [R1+0x44d0], R4 ;  /* 0x0044d00401007387 */ /* 0x0101e80000100a00 */
[----:B0-----:R-:W4:Y:S01]  /*88f60*/  LDL.LU R4, [R1+0xbc0] ;  /* 0x000bc00001047983 */ /* 0x001f220000300800 */
[----:B------:R-:W4:Y:S02]  /*88f70*/  LDL.LU R5, [R1+0xbc4] ;  /* 0x000bc40001057983 */ /* 0x000f240000300800 */
[----:B------:R-:W4:Y:S02]  /*88f80*/  LDL.LU R6, [R1+0xbc8] ;  /* 0x000bc80001067983 */ /* 0x000f240000300800 */
[----:B------:R-:W4:Y:S01]  /*88f90*/  LDL.LU R7, [R1+0xbcc] ;  /* 0x000bcc0001077983 */ /* 0x000f220000300800 */
[----:B------:R-:W2:Y:S01]  /*88fa0*/  LDL.LU.64 R26, [R1+0x4540] ;  /* 0x00454000011a7983 */ /* 0x000ea20000300a00 */
[----:B------:R-:W2:Y:S02]  /*88fb0*/  LDL.LU.64 R24, [R1+0x4538] ;  /* 0x0045380001187983 */ /* 0x000ea40000300a00 */
[----:B------:R0:W-:Y:S02]  /*88fc0*/  STL.64 [R1+0x1130], R12 ;  /* 0x0011300c01007387 */ /* 0x0001e40000100a00 */
[----:B------:R2:W-:Y:S01]  /*88fd0*/  STL.64 [R1+0x1138], R14 ;  /* 0x0011380e01007387 */ /* 0x0005e20000100a00 */
[----:B0-----:R-:W2:Y:S02]  /*88fe0*/  LDL.LU.64 R12, [R1+0x4530] ;  /* 0x00453000010c7983 */ /* 0x001ea40000300a00 */
[C---:B--2---:R-:W-:Y:S02]  /*88ff0*/  HMMA.16816.F32 R12, R8.reuse, R12, R24 ;  /* 0x0000000c080c723c */ /* 0x044fe40000001818 */
[----:B------:R-:W2:Y:S11]  /*89000*/  LDL.LU.64 R24, [R1+0x4528] ;  /* 0x0045280001187983 */ /* 0x000eb60000300a00 */
        /* <DEDUP_REMOVED lines=13> */
[----:B------:R-:W2:Y:S01]  /*890e0*/  LDL.LU.64 R26, [R1+0x4508] ;  /* 0x00450800011a7983 */ /* 0x000ea20000300a00 */
[----:B------:R-:W2:Y:S02]  /*890f0*/  LDL.LU.64 R24, [R1+0x4500] ;  /* 0x0045000001187983 */ /* 0x000ea40000300a00 */
[C---:B--2---:R-:W-:Y:S11]  /*89100*/  HMMA.16816.F32 R16, R8.reuse, R24, R16 ;  /* 0x000000180810723c */ /* 0x044ff60000001810 */
[----:B------:R-:W-:Y:S11]  /*89110*/  @!UPT UIADD3 URZ, URZ, URZ, URZ ;  /* 0x0000003f3f3ff290 */ /* 0x000ff6000fffe03f */
[----:B------:R-:W-:Y:S01]  /*89120*/  @!UPT UIADD3 URZ, URZ, URZ, URZ ;  /* 0x0000003f3f3ff290 */ /* 0x000fe2000fffe03f */
[----:B------:R0:W-:Y:S01]  /*89130*/  STL.64 [R1+0x1180], R16 ;  /* 0x0011801001007387 */ /* 0x0001e20000100a00 */
[----:B------:R3:W-:Y:S03]  /*89140*/  STL.64 [R1+0x1188], R18 ;  /* 0x0011881201007387 */ /* 0x0007e60000100a00 */
[----:B0-----:R-:W3:Y:S01]  /*89150*/  LDL.LU.64 R16, [R1+0x44f8] ;  /* 0x0044f80001107983 */ /* 0x001ee20000300a00 */
[----:B------:R-:W-:Y:S01]  /*89160*/  STL.64 [R1+0x4418], R24 ;  /* 0x0044181801007387 */ /* 0x000fe20000100a00 */
[C---:B---3--:R-:W-:Y:S02]  /*89170*/  HMMA.16816.F32 R16, R8.reuse, R16, R20 ;  /* 0x000000100810723c */ /* 0x048fe40000001814 */
        /* <DEDUP_REMOVED lines=11> */
[----:B0-----:R-:W4:Y:S01]  /*89230*/  LDL.LU.64 R16, [R1+0x44d8] ;  /* 0x0044d80001107983 */ /* 0x001f220000300a00 */
[----:B------:R0:W-:Y:S03]  /*89240*/  STL.64 [R1+0x43d0], R20 ;  /* 0x0043d01401007387 */ /* 0x0001e60000100a00 */
[----:B0-----:R-:W2:Y:S01]  /*89250*/  LDL.64 R20, [R1+0x710] ;  /* 0x0007100001147983 */ /* 0x001ea20000100a00 */
[C---:B----4-:R-:W-:Y:S03]  /*89260*/  HMMA.16816.F32 R16, R8.reuse, R16, R4 ;  /* 0x000000100810723c */ /* 0x050fe60000001804 */
[----:B------:R-:W3:Y:S11]  /*89270*/  LDL.LU.64 R4, [R1+0x44d0] ;  /* 0x0044d00001047983 */ /* 0x000ef60000300a00 */
[----:B------:R-:W-:Y:S09]  /*89280*/  @!UPT UIADD3 URZ, URZ, URZ, URZ ;  /* 0x0000003f3f3ff290 */ /* 0x000ff2000fffe03f */
[----:B------:R-:W-:Y:S01]  /*89290*/  STL.64 [R1+0x11b0], R16 ;  /* 0x0011b01001007387 */ /* 0x000fe20000100a00 */
[----:B------:R0:W-:Y:S03]  /*892a0*/  STL.64 [R1+0x11b8], R18 ;  /* 0x0011b81201007387 */ /* 0x0001e60000100a00 */
[----:B0-----:R-:W4:Y:S01]  /*892b0*/  LDL.LU.64 R18, [R1+0x44c8] ;  /* 0x0044c80001127983 */ /* 0x001f220000300a00 */
[----:B------:R-:W4:Y:S02]  /*892c0*/  LDL.LU.64 R16, [R1+0x44c0] ;  /* 0x0044c00001107983 */ /* 0x000f240000300a00 */
[----:B--2---:R-:W-:Y:S02]  /*892d0*/  IMAD.MOV.U32 R7, RZ, RZ, R20 ;  /* 0x000000ffff077224 */ /* 0x004fe400078e0014 */
[----:B------:R-:W-:Y:S01]  /*892e0*/  IMAD.MOV.U32 R6, RZ, RZ, R21 ;  /* 0x000000ffff067224 */ /* 0x000fe200078e0015 */
[----:B----4-:R-:W-:Y:S11]  /*892f0*/  HMMA.16816.F32 R16, R8, R20, R16 ;  /* 0x000000140810723c */ /* 0x010ff60000001810 */
[----:B------:R-:W-:Y:S11]  /*89300*/  @!UPT UIADD3 URZ, URZ, URZ, URZ ;  /* 0x0000003f3f3ff290 */ /* 0x000ff6000fffe03f */
[----:B------:R-:W-:Y:S01]  /*89310*/  @!UPT UIADD3 URZ, URZ, URZ, URZ ;  /* 0x0000003f3f3ff290 */ /* 0x000fe2000fffe03f */
[----:B------:R-:W-:Y:S01]  /*89320*/  STL.64 [R1+0x11c0], R16 ;  /* 0x0011c01001007387 */ /* 0x000fe20000100a00 */
[----:B------:R0:W-:Y:S03]  /*89330*/  STL.64 [R1+0x11c8], R18 ;  /* 0x0011c81201007387 */ /* 0x0001e60000100a00 */
[----:B0-----:R-:W2:Y:S01]  /*89340*/  LDL.LU.64 R18, [R1+0x44b8] ;  /* 0x0044b80001127983 */ /* 0x001ea20000300a00 */
[----:B------:R-:W2:Y:S02]  /*89350*/  LDL.LU.64 R16, [R1+0x44b0] ;  /* 0x0044b00001107983 */ /* 0x000ea40000300a00 */
[----:B------:R-:W4:Y:S02]  /*89360*/  LDL.LU R20, [R1+0xa00] ;  /* 0x000a000001147983 */ /* 0x000f240000300800 */
[----:B------:R-:W4:Y:S01]  /*89370*/  LDL.LU R21, [R1+0xa04] ;  /* 0x000a040001157983 */ /* 0x000f220000300800 */
[----:B------:R-:W2:Y:S01]  /*89380*/  LDL.LU R22, [R1+0xa08] ;  /* 0x000a080001167983 */ /* 0x000ea20000300800 */
[----:B------:R-:W2:Y:S03]  /*89390*/  LDL.LU R23, [R1+0xa0c] ;  /* 0x000a0c0001177983 */ /* 0x000ea60000300800 */
[----:B--2---:R-:W-:Y:S01]  /*893a0*/  STL.64 [R1+0x43e0], R22 ;  /* 0x0043e01601007387 */ /* 0x004fe20000100a00 */
[----:B----4-:R0:W-:Y:S02]  /*893b0*/  STL.64 [R1+0x43d8], R20 ;  /* 0x0043d81401007387 */ /* 0x0101e40000100a00 */
[----:B0-----:R-:W-:-:S02]  /*893c0*/  IMAD.MOV.U32 R20, RZ, RZ, R15 ;  /* 0x000000ffff147224 */ /* 0x001fc400078e000f */
[----:B------:R-:W-:-:S05]  /*893d0*/  IMAD.MOV.U32 R21, RZ, RZ, R14 ;  /* 0x000000ffff157224 */ /* 0x000fca00078e000e */
[----:B------:R0:W-:Y:S04]  /*893e0*/  STL.64 [R1+0x43f8], R20 ;  /* 0x0043f81401007387 */ /* 0x0001e80000100a00 */
[----:B0-----:R-:W3:Y:S01]  /*893f0*/  LDL.LU R20, [R1+0xb40] ;  /* 0x000b400001147983 */ /* 0x001ee20000300800 */
[----:B------:R-:W3:Y:S02]  /*89400*/  LDL.LU R21, [R1+0xb44] ;  /* 0x000b440001157983 */ /* 0x000ee40000300800 */
[----:B------:R-:W3:Y:S02]  /*89410*/  LDL.LU R22, [R1+0xb48] ;  /* 0x000b480001167983 */ /* 0x000ee40000300800 */
[----:B------:R-:W3:Y:S01]  /*89420*/  LDL.LU R23, [R1+0xb4c] ;  /* 0x000b4c0001177983 */ /* 0x000ee20000300800 */
[----:B------:R-:W-:Y:S01]  /*89430*/  HMMA.16816.F32 R12, R8, R12, R16 ;  /* 0x0000000c080c723c */ /* 0x000fe20000001810 */
[----:B------:R-:W2:Y:S06]  /*89440*/  LDL.LU.64 R18, [R1+0x44a8] ;  /* 0x0044a80001127983 */ /* 0x000eac0000300a00 */
[----:B------:R-:W-:-:S02]  /*89450*/  IMAD.MOV.U32 R16, RZ, RZ, R27 ;  /* 0x000000ffff107224 */ /* 0x000fc400078e001b */
[----:B------:R-:W-:Y:S11]  /*89460*/  IMAD.MOV.U32 R17, RZ, RZ, R26 ;  /* 0x000000ffff117224 */ /* 0x000ff600078e001a */
[----:B------:R-:W-:Y:S03]  /*89470*/  @!UPT UIADD3 URZ, URZ, URZ, URZ ;  /* 0x0000003f3f3ff290 */ /* 0x000fe6000fffe03f */
[----:B------:R-:W-:Y:S01]  /*89480*/  STL.64 [R1+0x12e0], R12 ;  /* 0x0012e00c01007387 */ /* 0x000fe20000100a00 */
[----:B------:R0:W-:Y:S03]  /*89490*/  STL.64 [R1+0x12e8], R14 ;  /* 0x0012e80e01007387 */ /* 0x0001e60000100a00 */
[----:B0-----:R-:W4:Y:S01]  /*894a0*/  LDL.LU.64 R14, [R1+0x44a0] ;  /* 0x0044a000010e7983 */ /* 0x001f220000300a00 */
[----:B------:R-:W4:Y:S01]  /*894b0*/  LDL.LU.64 R12, [R1+0x4498] ;  /* 0x00449800010c7983 */ /* 0x000f220000300a00 */
[----:B---3--:R-:W-:Y:S11]  /*894c0*/  HMMA.16816.F32 R8, R8, R4, R20 ;  /* 0x000000040808723c */ /* 0x008ff60000001814 */
[----:B------:R-:W-:Y:S11]  /*894d0*/  @!UPT UIADD3 URZ, URZ, URZ, URZ ;  /* 0x0000003f3f3ff290 */ /* 0x000ff6000fffe03f */
[----:B------:R-:W-:Y:S01]  /*894e0*/  @!UPT UIADD3 URZ, URZ, URZ, URZ ;  /* 0x0000003f3f3ff290 */ /* 0x000fe2000fffe03f */
[----:B------:R0:W-:Y:S01]  /*894f0*/  STL.64 [R1+0x12d0], R8 ;  /* 0x0012d00801007387 */ /* 0x0001e20000100a00 */
[----:B------:R1:W-:Y:S02]  /*89500*/  STL.64 [R1+0x12d8], R10 ;  /* 0x0012d80a01007387 */ /* 0x0003e40000100a00 */
[----:B------:R2:W-:Y:S01]  /*89510*/  STL.64 [R1+0x4438], R16 ;  /* 0x0044381001007387 */ /* 0x0005e20000100a00 */
[----:B0-----:R-:W3:Y:S01]  /*89520*/  LDL.LU R8, [R1+0xa90] ;  /* 0x000a900001087983 */ /* 0x001ee20000300800 */
[----:B------:R-:W3:Y:S02]  /*89530*/  LDL.LU R9, [R1+0xa94] ;  /* 0x000a940001097983 */ /* 0x000ee40000300800 */
[----:B-1----:R-:W3:Y:S02]  /*89540*/  LDL.LU R10, [R1+0xa98] ;  /* 0x000a9800010a7983 */ /* 0x002ee40000300800 */
[----:B------:R-:W3:Y:S02]  /*89550*/  LDL.LU R11, [R1+0xa9c] ;  /* 0x000a9c00010b7983 */ /* 0x000ee40000300800 */
[----:B--2---:R-:W-:-:S02]  /*89560*/  IMAD.MOV.U32 R16, RZ, RZ, R19 ;  /* 0x000000ffff107224 */ /* 0x004fc400078e0013 */
[----:B------:R-:W-:-:S05]  /*89570*/  IMAD.MOV.U32 R17, RZ, RZ, R18 ;  /* 0x000000ffff117224 */ /* 0x000fca00078e0012 */
[----:B------:R-:W-:Y:S04]  /*89580*/  STL.64 [R1+0x4450], R16 ;  /* 0x0044501001007387 */ /* 0x000fe80000100a00 */
[----:B---3--:R-:W-:Y:S01]  /*89590*/  STL.64 [R1+0x4430], R10 ;  /* 0x0044300a01007387 */ /* 0x008fe20000100a00 */
[----:B------:R0:W-:Y:S03]  /*895a0*/  STL.64 [R1+0x4428], R8 ;  /* 0x0044280801007387 */ /* 0x0001e60000100a00 */
[----:B0-----:R-:W2:Y:S01]  /*895b0*/  LDL.LU R8, [R1+0xab0] ;  /* 0x000ab00001087983 */ /* 0x001ea20000300800 */
[----:B------:R-:W2:Y:S02]  /*895c0*/  LDL.LU R9, [R1+0xab4] ;  /* 0x000ab40001097983 */ /* 0x000ea40000300800 */
[----:B------:R-:W3:Y:S02]  /*895d0*/  LDL.LU R10, [R1+0xab8] ;  /* 0x000ab800010a7983 */ /* 0x000ee40000300800 */
[----:B------:R-:W3:Y:S01]  /*895e0*/  LDL.LU R11, [R1+0xabc] ;  /* 0x000abc00010b7983 */ /* 0x000ee20000300800 */
[----:B------:R-:W2:Y:S04]  /*895f0*/  LDL.64 R16, [R1+0x7c0] ;  /* 0x0007c00001107983 */ /* 0x000ea80000100a00 */
[----:B--2---:R0:W-:Y:S02]  /*89600*/  STL.64 [R1+0x4468], R16 ;  /* 0x0044681001007387 */ /* 0x0041e40000100a00 */
[----:B0-----:R-:W-:-:S02]  /*89610*/  IMAD.MOV.U32 R16, RZ, RZ, R3 ;  /* 0x000000ffff107224 */ /* 0x001fc400078e0003 */
[----:B------:R-:W-:-:S05]  /*89620*/  IMAD.MOV.U32 R17, RZ, RZ, R2 ;  /* 0x000000ffff117224 */ /* 0x000fca00078e0002 */
[----:B------:R0:W-:Y:S04]  /*89630*/  STL.64 [R1+0x4480], R16 ;  /* 0x0044801001007387 */ /* 0x0001e80000100a00 */
[----:B0-----:R-:W4:Y:S01]  /*89640*/  LDL.64 R16, [R1+0x7e0] ;  /* 0x0007e00001107983 */ /* 0x001f220000100a00 */
[----:B---3--:R-:W-:Y:S02]  /*89650*/  STL.64 [R1+0x4448], R10 ;  /* 0x0044480a01007387 */ /* 0x008fe40000100a00 */
[----:B------:R0:W-:Y:S02]  /*89660*/  STL.64 [R1+0x4440], R8 ;  /* 0x0044400801007387 */ /* 0x0001e40000100a00 */
        /* <DEDUP_REMOVED lines=26> */
[----:B------:R-:W3:Y:S01]  /*89810*/  LDL.64 R20, [R1+0x770] ;  /* 0x0007700001147983 */ /* 0x000ee20000100a00 */
[C---:B----4-:R-:W-:Y:S03]  /*89820*/  HMMA.16816.F32 R8, R12.reuse, R16, R8 ;  /* 0x000000100c08723c */ /* 0x050fe60000001808 */
[----:B---3--:R0:W-:Y:S04]  /*89830*/  STL.64 [R1+0x4410], R20 ;  /* 0x0044101401007387 */ /* 0x0081e80000100a00 */
[----:B0-----:R-:W2:Y:S01]  /*89840*/  LDL.64 R20, [R1+0x780] ;  /* 0x0007800001147983 */ /* 0x001ea20000100a00 */
[----:B------:R0:W-:Y:S11]  /*89850*/  STL.64 [R1+0x4380], R4 ;  /* 0x0043800401007387 */ /* 0x0001f60000100a00 */
[----:B------:R-:W-:Y:S04]  /*89860*/  @!UPT UIADD3 URZ, URZ, URZ, URZ ;  /* 0x0000003f3f3ff290 */ /* 0x000fe8000fffe03f */
[----:B------:R-:W-:Y:S01]  /*89870*/  STL.64 [R1+0x14d0], R8 ;  /* 0x0014d00801007387 */ /* 0x000fe20000100a00 */
[----:B------:R1:W-:Y:S02]  /*89880*/  STL.64 [R1+0x14d8], R10 ;  /* 0x0014d80a01007387 */ /* 0x0003e40000100a00 */
[----:B0-----:R-:W-:Y:S02]  /*89890*/  IMAD.MOV.U32 R5, RZ, RZ, R16 ;  /* 0x000000ffff057224 */ /* 0x001fe400078e0010 */
[----:B------:R-:W-:Y:S01]  /*898a0*/  IMAD.MOV.U32 R4, RZ, RZ, R17 ;  /* 0x000000ffff047224 */ /* 0x000fe200078e0011 */
[----:B-1----:R-:W3:Y:S01]  /*898b0*/  LDL.LU.64 R10, [R1+0x4490] ;  /* 0x00449000010a7983 */ /* 0x002ee20000300a00 */
[----:B------:R-:W3:Y:S02]  /*898c0*/  LDL.LU.64 R8, [R1+0x4488] ;  /* 0x0044880001087983 */ /* 0x000ee40000300a00 */
[----:B------:R-:W3:Y:S02]  /*898d0*/  LDL.LU.64 R16, [R1+0x4480] ;  /* 0x0044800001107983 */ /* 0x000ee40000300a00 */
[----:B------:R-:W-:Y:S01]  /*898e0*/  STL.64 [R1+0x43f0], R6 ;  /* 0x0043f00601007387 */ /* 0x000fe20000100a00 */
[----:B------:R0:W-:Y:S04]  /*898f0*/  STL.64 [R1+0x43e8], R4 ;  /* 0x0043e80401007387 */ /* 0x0001e80000100a00 */
[----:B0-----:R-:W4:Y:S01]  /*89900*/  LDL.LU R4, [R1+0xa20] ;  /* 0x000a200001047983 */ /* 0x001f220000300800 */
[----:B------:R-:W4:Y:S02]  /*89910*/  LDL.LU R5, [R1+0xa24] ;  /* 0x000a240001057983 */ /* 0x000f240000300800 */
[----:B------:R-:W2:Y:S02]  /*89920*/  LDL.LU R6, [R1+0xa28] ;  /* 0x000a280001067983 */ /* 0x000ea40000300800 */
[----:B------:R-:W2:Y:S01]  /*89930*/  LDL.LU R7, [R1+0xa2c] ;  /* 0x000a2c0001077983 */ /* 0x000ea20000300800 */
[C---:B---3--:R-:W-:Y:S01]  /*89940*/  HMMA.16816.F32 R16, R12.reuse, R16, R8 ;  /* 0x000000100c10723c */ /* 0x048fe20000001808 */
[----:B--2---:R-:W-:Y:S01]  /*89950*/  STL.64 [R1+0x4408], R6 ;  /* 0x0044080601007387 */ /* 0x004fe20000100a00 */
[----:B----4-:R0:W-:Y:S03]  /*89960*/  STL.64 [R1+0x4400], R4 ;  /* 0x0044000401007387 */ /* 0x0101e60000100a00 */
[----:B0-----:R-:W2:Y:S01]  /*89970*/  LDL.LU R4, [R1+0xa60] ;  /* 0x000a600001047983 */ /* 0x001ea20000300800 */
[----:B------:R-:W2:Y:S02]  /*89980*/  LDL.LU R5, [R1+0xa64] ;  /* 0x000a640001057983 */ /* 0x000ea40000300800 */
[----:B------:R-:W2:Y:S02]  /*89990*/  LDL.LU R6, [R1+0xa68] ;  /* 0x000a680001067983 */ /* 0x000ea40000300800 */
[----:B------:R-:W2:Y:S01]  /*899a0*/  LDL.LU R7, [R1+0xa6c] ;  /* 0x000a6c0001077983 */ /* 0x000ea20000300800 */
[----:B------:R-:W3:Y:S01]  /*899b0*/  LDL.LU.64 R10, [R1+0x4478] ;  /* 0x00447800010a7983 */ /* 0x000ee20000300a00 */
[----:B------:R-:W3:Y:S11]  /*899c0*/  LDL.LU.64 R8, [R1+0x4470] ;  /* 0x0044700001087983 */ /* 0x000ef60000300a00 */
[----:B------:R0:W-:Y:S02]  /*899d0*/  STL.64 [R1+0x14e0], R16 ;  /* 0x0014e01001007387 */ /* 0x0001e40000100a00 */
[----:B------:R-:W-:Y:S01]  /*899e0*/  STL.64 [R1+0x14e8], R18 ;  /* 0x0014e81201007387 */ /* 0x000fe20000100a00 */
[----:B0-----:R-:W3:Y:S02]  /*899f0*/  LDL.LU.64 R16, [R1+0x4468] ;  /* 0x0044680001107983 */ /* 0x001ee40000300a00 */
        /* <DEDUP_REMOVED lines=22> */
[----:B0-----:R-:W3:Y:S01]  /*89b60*/  LDL.LU.64 R16, [R1+0x4420] ;  /* 0x0044200001107983 */ /* 0x001ee20000300a00 */
[C---:B------:R-:W-:Y:S08]  /*89b70*/  HMMA.16816.F32 R24, R12.reuse, R20, R24 ;  /* 0x000000140c18723c */ /* 0x040ff00000001818 */
[----:B---3--:R-:W-:Y:S01]  /*89b80*/  HMMA.16816.F32 R8, R12, R16, R8 ;  /* 0x000000100c08723c */ /* 0x008fe20000001808 */
[----:B------:R-:W-:Y:S01]  /*89b90*/  STL [R1+0x4310], R17 ;  /* 0x0043101101007387 */ /* 0x000fe20000100800 */
[----:B------:R0:W-:Y:S11]  /*89ba0*/  STL [R1+0x43cc], R16 ;  /* 0x0043cc1001007387 */ /* 0x0001f60000100800 */
[----:B------:R-:W-:Y:S10]  /*89bb0*/  @!UPT UIADD3 URZ, URZ, URZ, URZ ;  /* 0x0000003f3f3ff290 */ /* 0x000ff4000fffe03f */
[----:B------:R-:W-:Y:S01]  /*89bc0*/  STL.64 [R1+0x1520], R8 ;  /* 0x0015200801007387 */ /* 0x000fe20000100a00 */
[----:B------:R-:W-:Y:S02]  /*89bd0*/  STL.64 [R1+0x1528], R10 ;  /* 0x0015280a01007387 */ /* 0x000fe40000100a00 */
[----:B------:R-:W1:Y:S04]  /*89be0*/  LDSM.16.MT88.4 R8, [R0+0x24000] ;  /* 0x024000000008783b */ /* 0x000e680000004200 */
[----:B0-----:R-:W3:Y:S01]  /*89bf0*/  LDL.64 R16, [R1+0x740] ;  /* 0x0007400001107983 */ /* 0x001ee20000100a00 */
[----:B-1----:R-:W-:Y:S01]  /*89c00*/  STL.64 [R1+0x4238], R10 ;  /* 0x0042380a01007387 */ /* 0x002fe20000100a00 */
[----:B------:R0:W-:Y:S03]  /*89c10*/  STL.64 [R1+0x4230], R8 ;  /* 0x0042300801007387 */ /* 0x0001e60000100a00 */
[----:B0-----:R-:W3:Y:S01]  /*89c20*/  LDL.LU R8, [R1+0x9e0] ;  /* 0x0009e00001087983 */ /* 0x001ee20000300800 */
[----:B------:R-:W3:Y:S02]  /*89c30*/  LDL.LU R9, [R1+0x9e4] ;  /* 0x0009e40001097983 */ /* 0x000ee40000300800 */
[----:B------:R-:W3:Y:S02]  /*89c40*/  LDL.LU R10, [R1+0x9e8] ;  /* 0x0009e800010a7983 */ /* 0x000ee40000300800 */
[----:B------:R-:W3:Y:S01]  /*89c50*/  LDL.LU R11, [R1+0x9ec] ;  /* 0x0009ec00010b7983 */ /* 0x000ee20000300800 */
[----:B------:R0:W-:Y:S01]  /*89c60*/  STL.64 [R1+0x1530], R24 ;  /* 0x0015301801007387 */ /* 0x0001e20000100a00 */
[----:B------:R1:W-:Y:S03]  /*89c70*/  STL.64 [R1+0x1538], R26 ;  /* 0x0015381a01007387 */ /* 0x0003e60000100a00 */
[----:B0-----:R-:W4:Y:S01]  /*89c80*/  LDL.LU.64 R24, [R1+0x4418] ;  /* 0x0044180001187983 */ /* 0x001f220000300a00 */
[----:B-1----:R-:W-:-:S02]  /*89c90*/  IMAD.MOV.U32 R27, RZ, RZ, R20 ;  /* 0x000000ffff1b7224 */ /* 0x002fc400078e0014 */
[----:B------:R-:W-:Y:S02]  /*89ca0*/  IMAD.MOV.U32 R26, RZ, RZ, R21 ;  /* 0x000000ffff1a7224 */ /* 0x000fe400078e0015 */
[----:B------:R-:W2:Y:S02]  /*89cb0*/  LDL.LU.64 R20, [R1+0x4410] ;  /* 0x0044100001147983 */ /* 0x000ea40000300a00 */
        /* <DEDUP_REMOVED lines=15> */
[----:B0-----:R-:W4:Y:S01]  /*89db0*/  LDL.LU.64 R22, [R1+0x43e0] ;  /* 0x0043e00001167983 */ /* 0x001f220000300a00 */
[----:B------:R-:W4:Y:S01]  /*89dc0*/  LDL.LU.64 R20, [R1+0x43d8] ;  /* 0x0043d80001147983 */ /* 0x000f220000300a00 */
[C---:B---3--:R-:W-:Y:S08]  /*89dd0*/  HMMA.16816.F32 R8, R12.reuse, R16, R8 ;  /* 0x000000100c08723c */ /* 0x048ff00000001808 */
[----:B----4-:R-:W-:Y:S11]  /*89de0*/  HMMA.16816.F32 R20, R12, R24, R20 ;  /* 0x000000180c14723c */ /* 0x010ff60000001814 */
[----:B------:R-:W-:Y:S11]  /*89df0*/  @!UPT UIADD3 URZ, URZ, URZ, URZ ;  /* 0x0000003f3f3ff290 */ /* 0x000ff6000fffe03f */
[----:B------:R-:W-:Y:S01]  /*89e00*/  @!UPT UIADD3 URZ, URZ, URZ, URZ ;  /* 0x0000003f3f3ff290 */ /* 0x000fe2000fffe03f */
[----:B------:R0:W-:Y:S01]  /*89e10*/  STL.64 [R1+0x1570], R20 ;  /* 0x0015701401007387 */ /* 0x0001e20000100a00 */
[----:B------:R-:W-:Y:S03]  /*89e20*/  STL.64 [R1+0x1578], R22 ;  /* 0x0015781601007387 */ /* 0x000fe60000100a00 */
[----:B0-----:R-:W3:Y:S01]  /*89e30*/  LDL.LU.64 R20, [R1+0x43d0] ;  /* 0x0043d00001147983 */ /* 0x001ee20000300a00 */
[----:B------:R0:W-:Y:S02]  /*89e40*/  STL.64 [R1+0x42c8], R24 ;  /* 0x0042c81801007387 */ /* 0x0001e40000100a00 */
[----:B------:R2:W-:Y:S02]  /*89e50*/  STL.64 [R1+0x1590], R8 ;  /* 0x0015900801007387 */ /* 0x0005e40000100a00 */
[----:B------:R-:W-:Y:S01]  /*89e60*/  STL.64 [R1+0x1598], R10 ;  /* 0x0015980a01007387 */ /* 0x000fe20000100a00 */
[----:B------:R-:W-:Y:S01]  /*89e70*/  STL.64 [R1+0x4320], R26 ;  /* 0x0043201a01007387 */ /* 0x000fe20000100a00 */
[----:B0-----:R-:W-:-:S02]  /*89e80*/  IMAD.MOV.U32 R25, RZ, RZ, R16 ;  /* 0x000000ffff197224 */ /* 0x001fc400078e0010 */
[----:B------:R-:W-:Y:S02]  /*89e90*/  IMAD.MOV.U32 R24, RZ, RZ, R17 ;  /* 0x000000ffff187224 */ /* 0x000fe400078e0011 */
[----:B--2---:R-:W-:Y:S02]  /*89ea0*/  IMAD.MOV.U32 R8, RZ, RZ, R5 ;  /* 0x000000ffff087224 */ /* 0x004fe400078e0005 */
[----:B------:R-:W-:Y:S01]  /*89eb0*/  IMAD.MOV.U32 R9, RZ, RZ, R4 ;  /* 0x000000ffff097224 */ /* 0x000fe200078e0004 */
[----:B------:R0:W-:Y:S04]  /*89ec0*/  STL.64 [R1+0x4318], R24 ;  /* 0x0043181801007387 */ /* 0x0001e80000100a00 */
[----:B0-----:R-:W2:Y:S01]  /*89ed0*/  LDL.LU R24, [R1+0x6b0] ;  /* 0x0006b00001187983 */ /* 0x001ea20000300800 */
[----:B------:R-:W2:Y:S02]  /*89ee0*/  LDL.LU R25, [R1+0x6b4] ;  /* 0x0006b40001197983 */ /* 0x000ea40000300800 */
[----:B------:R-:W4:Y:S02]  /*89ef0*/  LDL.LU R26, [R1+0x6b8] ;  /* 0x0006b800011a7983 */ /* 0x000f240000300800 */
[----:B------:R-:W4:Y:S01]  /*89f00*/  LDL.LU R27, [R1+0x6bc] ;  /* 0x0006bc00011b7983 */ /* 0x000f220000300800 */
[----:B------:R0:W-:Y:S04]  /*89f10*/  STL.64 [R1+0x4378], R8 ;  /* 0x0043780801007387 */ /* 0x0001e80000100a00 */
        /* <DEDUP_REMOVED lines=15> */
[----:B------:R0:W-:Y:S02]  /*8a010*/  STL.64 [R1+0x4398], R8 ;  /* 0x0043980801007387 */ /* 0x0001e40000100a00 */
[----:B0-----:R-:W-:-:S02]  /*8a020*/  IMAD.MOV.U32 R8, RZ, RZ, R7 ;  /* 0x000000ffff087224 */ /* 0x001fc400078e0007 */
[----:B------:R-:W-:-:S05]  /*8a030*/  IMAD.MOV.U32 R9, RZ, RZ, R6 ;  /* 0x000000ffff097224 */ /* 0x000fca00078e0006 */
[----:B------:R0:W-:Y:S01]  /*8a040*/  STL.64 [R1+0x43b0], R8 ;  /* 0x0043b00801007387 */ /* 0x0001e20000100a00 */
[----:B------:R-:W2:Y:S03]  /*8a050*/  LDL.64 R4, [R1+0x700] ;  /* 0x0007000001047983 */ /* 0x000ea60000100a00 */
[----:B0-----:R-:W3:Y:S04]  /*8a060*/  LDL.64 R8, [R1+0x720] ;  /* 0x0007200001087983 */ /* 0x001ee80000100a00 */
[----:B--2---:R0:W-:Y:S04]  /*8a070*/  STL.64 [R1+0x43a8], R4 ;  /* 0x0043a80401007387 */ /* 0x0041e80000100a00 */
[----:B0-----:R-:W2:Y:S01]  /*8a080*/  LDL.LU R4, [R1+0x980] ;  /* 0x0009800001047983 */ /* 0x001ea20000300800 */
[----:B------:R-:W2:Y:S02]  /*8a090*/  LDL.LU R5, [R1+0x984] ;  /* 0x0009840001057983 */ /* 0x000ea40000300800 */
[----:B------:R-:W2:Y:S02]  /*8a0a0*/  LDL.LU R6, [R1+0x988] ;  /* 0x0009880001067983 */ /* 0x000ea40000300800 */
[----:B------:R-:W2:Y:S01]  /*8a0b0*/  LDL.LU R7, [R1+0x98c] ;  /* 0x00098c0001077983 */ /* 0x000ea20000300800 */
[----:B---3--:R-:W-:Y:S01]  /*8a0c0*/  HMMA.16816.F32 R16, R12, R20, R16 ;  /* 0x000000140c10723c */ /* 0x008fe20000001810 */
[----:B--2---:R-:W-:Y:S01]  /*8a0d0*/  STL.64 [R1+0x43c0], R6 ;  /* 0x0043c00601007387 */ /* 0x004fe20000100a00 */
[----:B------:R0:W-:Y:S03]  /*8a0e0*/  STL.64 [R1+0x43b8], R4 ;  /* 0x0043b80401007387 */ /* 0x0001e60000100a00 */
[----:B0-----:R-:W2:Y:S01]  /*8a0f0*/  LDL.LU R4, [R1+0x9a0] ;  /* 0x0009a00001047983 */ /* 0x001ea20000300800 */
[----:B------:R-:W2:Y:S02]  /*8a100*/  LDL.LU R5, [R1+0x9a4] ;  /* 0x0009a40001057983 */ /* 0x000ea40000300800 */
[----:B------:R-:W2:Y:S02]  /*8a110*/  LDL.LU R6, [R1+0x9a8] ;  /* 0x0009a80001067983 */ /* 0x000ea40000300800 */
[----:B------:R-:W2:Y:S01]  /*8a120*/  LDL.LU R7, [R1+0x9ac] ;  /* 0x0009ac0001077983 */ /* 0x000ea20000300800 */
[----:B----4-:R-:W-:Y:S01]  /*8a130*/  STL.64 [R1+0x4330], R26 ;  /* 0x0043301a01007387 */ /* 0x010fe20000100a00 */
[----:B------:R0:W-:Y:S02]  /*8a140*/  STL.64 [R1+0x4328], R24 ;  /* 0x0043281801007387 */ /* 0x0001e40000100a00 */
[----:B0-----:R-:W-:-:S02]  /*8a150*/  IMAD.MOV.U32 R24, RZ, RZ, R3 ;  /* 0x000000ffff187224 */ /* 0x001fc400078e0003 */
[----:B------:R-:W-:-:S05]  /*8a160*/  IMAD.MOV.U32 R25, RZ, RZ, R2 ;  /* 0x000000ffff197224 */ /* 0x000fca00078e0002 */
[----:B------:R0:W-:Y:S04]  /*8a170*/  STL.64 [R1+0x4348], R24 ;  /* 0x0043481801007387 */ /* 0x0001e80000100a00 */
[----:B0-----:R-:W3:Y:S01]  /*8a180*/  LDL.64 R24, [R1+0x7d0] ;  /* 0x0007d00001187983 */ /* 0x001ee20000100a00 */
[----:B------:R0:W-:Y:S02]  /*8a190*/  STL.64 [R1+0x15b0], R16 ;  /* 0x0015b01001007387 */ /* 0x0001e40000100a00 */
[----:B------:R-:W-:Y:S01]  /*8a1a0*/  STL.64 [R1+0x15b8], R18 ;  /* 0x0015b81201007387 */ /* 0x000fe20000100a00 */
[----:B0-----:R-:W4:Y:S01]  /*8a1b0*/  LDL.LU R16, [R1+0x43cc] ;  /* 0x0043cc0001107983 */ /* 0x001f220000300800 */
[----:B------:R-:W-:Y:S02]  /*8a1c0*/  IMAD.MOV.U32 R17, RZ, RZ, R20 ;  /* 0x000000ffff117224 */ /* 0x000fe400078e0014 */
[----:B------:R-:W2:Y:S03]  /*8a1d0*/  LDL.LU R22, [R1+0x43c8] ;  /* 0x0043c80001167983 */ /* 0x000ea60000300800 */
[----:B----4-:R0:W-:Y:S04]  /*8a1e0*/  STL.64 [R1+0x4350], R16 ;  /* 0x0043501001007387 */ /* 0x0101e80000100a00 */
[----:B0-----:R-:W4:Y:S01]  /*8a1f0*/  LDL.LU R16, [R1+0x6d0] ;  /* 0x0006d00001107983 */ /* 0x001f220000300800 */
[----:B------:R-:W4:Y:S02]  /*8a200*/  LDL.LU R17, [R1+0x6d4] ;  /* 0x0006d40001117983 */ /* 0x000f240000300800 */
[----:B------:R-:W3:Y:S02]  /*8a210*/  LDL.LU R18, [R1+0x6d8] ;  /* 0x0006d80001127983 */ /* 0x000ee40000300800 */
[----:B------:R-:W3:Y:S01]  /*8a220*/  LDL.LU R19, [R1+0x6dc] ;  /* 0x0006dc0001137983 */ /* 0x000ee20000300800 */
[----:B--2---:R-:W-:Y:S01]  /*8a230*/  HMMA.16816.F32 R4, R12, R8, R4 ;  /* 0x000000080c04723c */ /* 0x004fe20000001804 */
[----:B------:R-:W-:-:S02]  /*8a240*/  IMAD.MOV.U32 R23, RZ, RZ, R21 ;  /* 0x000000ffff177224 */ /* 0x000fc400078e0015 */
[----:B------:R-:W-:Y:S02]  /*8a250*/  IMAD.MOV.U32 R21, RZ, RZ, R8 ;  /* 0x000000ffff157224 */ /* 0x000fe400078e0008 */
[----:B------:R-:W-:Y:S01]  /*8a260*/  IMAD.MOV.U32 R20, RZ, RZ, R9 ;  /* 0x000000ffff147224 */ /* 0x000fe200078e0009 */
[----:B---3--:R-:W-:Y:S01]  /*8a270*/  STL.64 [R1+0x4360], R18 ;  /* 0x0043601201007387 */ /* 0x008fe20000100a00 */
[----:B----4-:R0:W-:Y:S03]  /*8a280*/  STL.64 [R1+0x4358], R16 ;  /* 0x0043581001007387 */ /* 0x0101e60000100a00 */
[----:B0-----:R-:W2:Y:S01]  /*8a290*/  LDL.LU R16, [R1+0x6e0] ;  /* 0x0006e00001107983 */ /* 0x001ea20000300800 */
[----:B------:R-:W2:Y:S02]  /*8a2a0*/  LDL.LU R17, [R1+0x6e4] ;  /* 0x0006e40001117983 */ /* 0x000ea40000300800 */
[----:B------:R-:W2:Y:S02]  /*8a2b0*/  LDL.LU R18, [R1+0x6e8] ;  /* 0x0006e80001127983 */ /* 0x000ea40000300800 */
[----:B------:R-:W2:Y:S08]  /*8a2c0*/  LDL.LU R19, [R1+0x6ec] ;  /* 0x0006ec0001137983 */ /* 0x000eb00000300800 */
[----:B------:R-:W-:Y:S01]  /*8a2d0*/  STL.64 [R1+0x1650], R4 ;  /* 0x0016500401007387 */ /* 0x000fe20000100a00 */
[----:B------:R0:W-:Y:S03]  /*8a2e0*/  STL.64 [R1+0x1658], R6 ;  /* 0x0016580601007387 */ /* 0x0001e60000100a00 */
[----:B0-----:R-:W3:Y:S01]  /*8a2f0*/  LDL.LU.64 R6, [R1+0x43c0] ;  /* 0x0043c00001067983 */ /* 0x001ee20000300a00 */
[----:B------:R-:W3:Y:S02]  /*8a300*/  LDL.LU.64 R4, [R1+0x43b8] ;  /* 0x0043b80001047983 */ /* 0x000ee40000300a00 */
[----:B------:R-:W3:Y:S02]  /*8a310*/  LDL.LU.64 R8, [R1+0x43b0] ;  /* 0x0043b00001087983 */ /* 0x000ee40000300a00 */
[----:B------:R-:W-:Y:S01]  /*8a320*/  STL.64 [R1+0x4340], R22 ;  /* 0x0043401601007387 */ /* 0x000fe20000100a00 */
[----:B------:R0:W-:Y:S04]  /*8a330*/  STL.64 [R1+0x4338], R20 ;  /* 0x0043381401007387 */ /* 0x0001e80000100a00 */
[----:B0-----:R-:W4:Y:S01]  /*8a340*/  LDL.LU R20, [R1+0x6c0] ;  /* 0x0006c00001147983 */ /* 0x001f220000300800 */
[----:B------:R-:W4:Y:S02]  /*8a350*/  LDL.LU R21, [R1+0x6c4] ;  /* 0x0006c40001157983 */ /* 0x000f240000300800 */
[----:B------:R-:W4:Y:S02]  /*8a360*/  LDL.LU R22, [R1+0x6c8] ;  /* 0x0006c80001167983 */ /* 0x000f240000300800 */
[----:B------:R-:W4:Y:S01]  /*8a370*/  LDL.LU R23, [R1+0x6cc] ;  /* 0x0006cc0001177983 */ /* 0x000f220000300800 */
[C---:B---3--:R-:W-:Y:S01]  /*8a380*/  HMMA.16816.F32 R8, R12.reuse, R8, R4 ;  /* 0x000000080c08723c */ /* 0x048fe20000001804 */
[----:B------:R-:W3:Y:S11]  /*8a390*/  LDL.LU.64 R4, [R1+0x43a8] ;  /* 0x0043a80001047983 */ /* 0x000ef60000300a00 */
[----:B------:R-:W-:Y:S11]  /*8a3a0*/  @!UPT UIADD3 URZ, URZ, URZ, URZ ;  /* 0x0000003f3f3ff290 */ /* 0x000ff6000fffe03f */
[----:B------:R-:W-:Y:S01]  /*8a3b0*/  STL.64 [R1+0x1640], R8 ;  /* 0x0016400801007387 */ /* 0x000fe20000100a00 */
[----:B------:R0:W-:Y:S03]  /*8a3c0*/  STL.64 [R1+0x1648], R10 ;  /* 0x0016480a01007387 */ /* 0x0001e60000100a00 */
[----:B0-----:R-:W2:Y:S01]  /*8a3d0*/  LDL.LU.64 R10, [R1+0x43a0] ;  /* 0x0043a000010a7983 */ /* 0x001ea20000300a00 */
[----:B------:R-:W2:Y:S02]  /*8a3e0*/  LDL.LU.64 R8, [R1+0x4398] ;  /* 0x0043980001087983 */ /* 0x000ea40000300a00 */
[----:B---3--:R-:W-:Y:S02]  /*8a3f0*/  IMAD.MOV.U32 R27, RZ, RZ, R4 ;  /* 0x000000ffff1b7224 */ /* 0x008fe400078e0004 */
[----:B------:R-:W-:Y:S01]  /*8a400*/  IMAD.MOV.U32 R26, RZ, RZ, R5 ;  /* 0x000000ffff1a7224 */ /* 0x000fe200078e0005 */
        /* <DEDUP_REMOVED lines=8> */
[----:B--2---:R-:W-:Y:S01]  /*8a490*/  HMMA.16816.F32 R12, R12, R4, R8 ;  /* 0x000000040c0c723c */ /* 0x004fe20000001808 */
[----:B------:R-:W2:Y:S01]  /*8a4a0*/  LDL.LU.64 R8, [R1+0x4378] ;  /* 0x0043780001087983 */ /* 0x000ea20000300a00 */
[----:B------:R-:W-:-:S02]  /*8a4b0*/  IMAD.MOV.U32 R3, RZ, RZ, R4 ;  /* 0x000000ffff037224 */ /* 0x000fc400078e0004 */
[----:B------:R-:W-:Y:S11]  /*8a4c0*/  IMAD.MOV.U32 R2, RZ, RZ, R5 ;  /* 0x000000ffff027224 */ /* 0x000ff600078e0005 */
[----:B------:R-:W-:Y:S08]  /*8a4d0*/  @!UPT UIADD3 URZ, URZ, URZ, URZ ;  /* 0x0000003f3f3ff290 */ /* 0x000ff0000fffe03f */
[----:B------:R0:W-:Y:S01]  /*8a4e0*/  STL.64 [R1+0x1620], R12 ;  /* 0x0016200c01007387 */ /* 0x0001e20000100a00 */
[----:B------:R-:W-:Y:S02]  /*8a4f0*/  STL.64 [R1+0x1628], R14 ;  /* 0x0016280e01007387 */ /* 0x000fe40000100a00 */
[----:B------:R-:W2:Y:S02]  /*8a500*/  LDL.LU.64 R6, [R1+0x4370] ;  /* 0x0043700001067983 */ /* 0x000ea40000300a00 */
[----:B------:R-:W2:Y:S01]  /*8a510*/  LDL.LU.64 R4, [R1+0x4368] ;  /* 0x0043680001047983 */ /* 0x000ea20000300a00 */
[----:B0-----:R-:W3:Y:S01]  /*8a520*/  LDL.64 R12, [R1+0x7a0] ;  /* 0x0007a000010c7983 */ /* 0x001ee20000100a00 */
[----:B--2---:R-:W-:Y:S03]  /*8a530*/  HMMA.16816.F32 R8, R4, R8, R16 ;  /* 0x000000080408723c */ /* 0x004fe60000001810 */
[----:B------:R-:W2:Y:S01]  /*8a540*/  LDL.LU.64 R18, [R1+0x4360] ;  /* 0x0043600001127983 */ /* 0x000ea20000300a00 */
[----:B------:R-:W2:Y:S11]  /*8a550*/  LDL.LU.64 R16, [R1+0x4358] ;  /* 0x0043580001107983 */ /* 0x000eb60000300a00 */
[----:B------:R-:W-:Y:S08]  /*8a560*/  @!UPT UIADD3 URZ, URZ, URZ, URZ ;  /* 0x0000003f3f3ff290 */ /* 0x000ff0000fffe03f */
        /* <DEDUP_REMOVED lines=9> */
[----:B------:R-:W-:-:S05]  /*8a600*/  IMAD.MOV.U32 R9, RZ, RZ, R26 ;  /* 0x000000ffff097224 */ /* 0x000fca00078e001a */
[----:B------:R0:W-:Y:S04]  /*8a610*/  STL.64 [R1+0x4260], R8 ;  /* 0x0042600801007387 */ /* 0x0001e80000100a00 */
[----:B0-----:R-:W2:Y:S01]  /*8a620*/  LDL.64 R8, [R1+0x710] ;  /* 0x0007100001087983 */ /* 0x001ea20000100a00 */
[C---:B------:R-:W-:Y:S03]  /*8a630*/  HMMA.16816.F32 R16, R4.reuse, R24, R16 ;  /* 0x000000180410723c */ /* 0x040fe60000001810 */
[----:B--2---:R0:W-:Y:S04]  /*8a640*/  STL.64 [R1+0x4278], R8 ;  /* 0x0042780801007387 */ /* 0x0041e80000100a00 */
[----:B0-----:R-:W2:Y:S04]  /*8a650*/  LDL R8, [R1+0x7b0] ;  /* 0x0007b00001087983 */ /* 0x001ea80000100800 */
[----:B------:R-:W2:Y:S11]  /*8a660*/  LDL R9, [R1+0x7b4] ;  /* 0x0007b40001097983 */ /* 0x000eb60000100800 */
[----:B------:R-:W-:Y:S01]  /*8a670*/  @!UPT UIADD3 URZ, URZ, URZ, URZ ;  /* 0x0000003f3f3ff290 */ /* 0x000fe2000fffe03f */
[----:B------:R0:W-:Y:S02]  /*8a680*/  STL.64 [R1+0x1850], R16 ;  /* 0x0018501001007387 */ /* 0x0001e40000100a00 */
[----:B------:R1:W-:Y:S01]  /*8a690*/  STL.64 [R1+0x1858], R18 ;  /* 0x0018581201007387 */ /* 0x0003e20000100a00 */
[----:B0-----:R-:W2:Y:S01]  /*8a6a0*/  LDL.LU.64 R16, [R1+0x4350] ;  /* 0x0043500001107983 */ /* 0x001ea20000300a00 */
[----:B-1----:R-:W-:Y:S02]  /*8a6b0*/  IMAD.MOV.U32 R19, RZ, RZ, R24 ;  /* 0x000000ffff137224 */ /* 0x002fe400078e0018 */
[----:B------:R-:W-:Y:S02]  /*8a6c0*/  IMAD.MOV.U32 R18, RZ, RZ, R25 ;  /* 0x000000ffff127224 */ /* 0x000fe400078e0019 */
[----:B------:R-:W4:Y:S02]  /*8a6d0*/  LDL.LU.64 R24, [R1+0x4348] ;  /* 0x0043480001187983 */ /* 0x000f240000300a00 */
[C---:B----4-:R-:W-:Y:S02]  /*8a6e0*/  HMMA.16816.F32 R24, R4.reuse, R24, R20 ;  /* 0x000000180418723c */ /* 0x050fe40000001814 */
[----:B------:R-:W4:Y:S01]  /*8a6f0*/  LDL.LU.64 R22, [R1+0x4340] ;  /* 0x0043400001167983 */ /* 0x000f220000300a00 */
[----:B------:R-:W2:Y:S11]  /*8a700*/  LDL.LU.64 R20, [R1+0x4338] ;  /* 0x0043380001147983 */ /* 0x000eb60000300a00 */
[----:B------:R-:W-:Y:S09]  /*8a710*/  @!UPT UIADD3 URZ, URZ, URZ, URZ ;  /* 0x0000003f3f3ff290 */ /* 0x000ff2000fffe03f */
[----:B------:R-:W-:Y:S01]  /*8a720*/  STL.64 [R1+0x1870], R24 ;  /* 0x0018701801007387 */ /* 0x000fe20000100a00 */
[----:B------:R0:W-:Y:S03]  /*8a730*/  STL.64 [R1+0x1878], R26 ;  /* 0x0018781a01007387 */ /* 0x0001e60000100a00 */
[----:B0-----:R-:W2:Y:S01]  /*8a740*/  LDL.LU.64 R26, [R1+0x4330] ;  /* 0x00433000011a7983 */ /* 0x001ea20000300a00 */
[----:B------:R-:W2:Y:S02]  /*8a750*/  LDL.LU.64 R24, [R1+0x4328] ;  /* 0x0043280001187983 */ /* 0x000ea40000300a00 */
[----:B--2---:R-:W-:Y:S01]  /*8a760*/  HMMA.16816.F32 R8, R4, R8, R24 ;  /* 0x000000080408723c */ /* 0x004fe20000001818 */
        /* <DEDUP_REMOVED lines=8> */
[----:B0-----:R-:W2:Y:S01]  /*8a7f0*/  LDL.LU R8, [R1+0x6a0] ;  /* 0x0006a00001087983 */ /* 0x001ea20000300800 */
[----:B------:R-:W2:Y:S02]  /*8a800*/  LDL.LU R9, [R1+0x6a4] ;  /* 0x0006a40001097983 */ /* 0x000ea40000300800 */
[----:B------:R-:W2:Y:S02]  /*8a810*/  LDL.LU R10, [R1+0x6a8] ;  /* 0x0006a800010a7983 */ /* 0x000ea40000300800 */
[----:B------:R-:W2:Y:S02]  /*8a820*/  LDL.LU R11, [R1+0x6ac] ;  /* 0x0006ac00010b7983 */ /* 0x000ea40000300800 */
[----:B---3--:R-:W-:-:S02]  /*8a830*/  IMAD.MOV.U32 R21, RZ, RZ, R12 ;  /* 0x000000ffff157224 */ /* 0x008fc400078e000c */
[----:B------:R-:W-:Y:S01]  /*8a840*/  IMAD.MOV.U32 R20, RZ, RZ, R13 ;  /* 0x000000ffff147224 */ /* 0x000fe200078e000d */
[----:B--2---:R-:W-:Y:S11]  /*8a850*/  HMMA.16816.F32 R8, R4, R12, R8 ;  /* 0x0000000c0408723c */ /* 0x004ff60000001808 */
[----:B------:R-:W-:Y:S11]  /*8a860*/  @!UPT UIADD3 URZ, URZ, URZ, URZ ;  /* 0x0000003f3f3ff290 */ /* 0x000ff6000fffe03f */
[----:B------:R-:W-:Y:S01]  /*8a870*/  @!UPT UIADD3 URZ, URZ, URZ, URZ ;  /* 0x0000003f3f3ff290 */ /* 0x000fe2000fffe03f */
[----:B------:R0:W-:Y:S01]  /*8a880*/  STL.64 [R1+0x18b0], R8 ;  /* 0x0018b00801007387 */ /* 0x0001e20000100a00 */
[----:B------:R-:W-:Y:S02]  /*8a890*/  STL.64 [R1+0x18b8], R10 ;  /* 0x0018b80a01007387 */ /* 0x000fe40000100a00 */
[----:B0-----:R-:W-:Y:S02]  /*8a8a0*/  IMAD.MOV.U32 R8, RZ, RZ, R17 ;  /* 0x000000ffff087224 */ /* 0x001fe400078e0011 */
[----:B----4-:R-:W-:Y:S01]  /*8a8b0*/  IMAD.MOV.U32 R9, RZ, RZ, R23 ;  /* 0x000000ffff097224 */ /* 0x010fe200078e0017 */
[----:B------:R-:W2:Y:S04]  /*8a8c0*/  LDL.LU R17, [R1+0x4310] ;  /* 0x0043100001117983 */ /* 0x000ea80000300800 */
[----:B------:R-:W-:Y:S01]  /*8a8d0*/  STL.64 [R1+0x42a8], R8 ;  /* 0x0042a80801007387 */ /* 0x000fe20000100a00 */
[----:B------:R-:W-:Y:S02]  /*8a8e0*/  STL [R1+0x4258], R22 ;  /* 0x0042581601007387 */ /* 0x000fe40000100800 */
[----:B------:R0:W-:Y:S02]  /*8a8f0*/  STL.64 [R1+0x4250], R20 ;  /* 0x0042501401007387 */ /* 0x0001e40000100a00 */
[----:B0-----:R-:W3:Y:S01]  /*8a900*/  LDL.LU R20, [R1+0x600] ;  /* 0x0006000001147983 */ /* 0x001ee20000300800 */
[----:B------:R-:W3:Y:S02]  /*8a910*/  LDL.LU R21, [R1+0x604] ;  /* 0x0006040001157983 */ /* 0x000ee40000300800 */
[----:B------:R-:W4:Y:S02]  /*8a920*/  LDL.LU R22, [R1+0x608] ;  /* 0x0006080001167983 */ /* 0x000f240000300800 */
[----:B------:R-:W4:Y:S02]  /*8a930*/  LDL.LU R23, [R1+0x60c] ;  /* 0x00060c0001177983 */ /* 0x000f240000300800 */
[----:B------:R-:W-:-:S02]  /*8a940*/  IMAD.MOV.U32 R8, RZ, RZ, R25 ;  /* 0x000000ffff087224 */ /* 0x000fc400078e0019 */
[----:B------:R-:W-:-:S05]  /*8a950*/  IMAD.MOV.U32 R9, RZ, RZ, R24 ;  /* 0x000000ffff097224 */ /* 0x000fca00078e0018 */
[----:B------:R-:W-:Y:S04]  /*8a960*/  STL.64 [R1+0x42c0], R8 ;  /* 0x0042c00801007387 */ /* 0x000fe80000100a00 */
[----:B----4-:R-:W-:Y:S01]  /*8a970*/  STL.64 [R1+0x4270], R22 ;  /* 0x0042701601007387 */ /* 0x010fe20000100a00 */
[----:B---3--:R0:W-:Y:S03]  /*8a980*/  STL.64 [R1+0x4268], R20 ;  /* 0x0042681401007387 */ /* 0x0081e60000100a00 */
[----:B0-----:R-:W3:Y:S01]  /*8a990*/  LDL.LU R20, [R1+0x610] ;  /* 0x0006100001147983 */ /* 0x001ee20000300800 */
[----:B------:R-:W3:Y:S02]  /*8a9a0*/  LDL.LU R21, [R1+0x614] ;  /* 0x0006140001157983 */ /* 0x000ee40000300800 */
[----:B------:R-:W4:Y:S02]  /*8a9b0*/  LDL.LU R22, [R1+0x618] ;  /* 0x0006180001167983 */ /* 0x000f240000300800 */
[----:B------:R-:W4:Y:S01]  /*8a9c0*/  LDL.LU R23, [R1+0x61c] ;  /* 0x00061c0001177983 */ /* 0x000f220000300800 */
[----:B------:R-:W2:Y:S04]  /*8a9d0*/  LDL.64 R24, [R1+0x760] ;  /* 0x0007600001187983 */ /* 0x000ea80000100a00 */
[----:B--2---:R0:W-:Y:S01]  /*8a9e0*/  STL.64 [R1+0x42e0], R24 ;  /* 0x0042e01801007387 */ /* 0x0041e20000100a00 */
[----:B------:R-:W2:Y:S02]  /*8a9f0*/  LDL.LU R8, [R1+0x650] ;  /* 0x0006500001087983 */ /* 0x000ea40000300800 */
[----:B------:R-:W2:Y:S02]  /*8aa00*/  LDL.LU R9, [R1+0x654] ;  /* 0x0006540001097983 */ /* 0x000ea40000300800 */
[----:B------:R-:W2:Y:S01]  /*8aa10*/  LDL.LU R10, [R1+0x658] ;  /* 0x00065800010a7983 */ /* 0x000ea20000300800 */
[----:B------:R-:W2:Y:S01]  /*8aa20*/  LDL.LU R11, [R1+0x65c] ;  /* 0x00065c00010b7983 */ /* 0x000ea20000300800 */
[----:B0-----:R-:W-:-:S02]  /*8aa30*/  IMAD.MOV.U32 R24, RZ, RZ, R29 ;  /* 0x000000ffff187224 */ /* 0x001fc400078e001d */
[----:B------:R-:W-:-:S05]  /*8aa40*/  IMAD.MOV.U32 R25, RZ, RZ, R28 ;  /* 0x000000ffff197224 */ /* 0x000fca00078e001c */
[----:B------:R-:W-:Y:S04]  /*8aa50*/  STL.64 [R1+0x42f8], R24 ;  /* 0x0042f81801007387 */ /* 0x000fe80000100a00 */
[----:B--2---:R-:W-:Y:S01]  /*8aa60*/  STL.64 [R1+0x42d8], R10 ;  /* 0x0042d80a01007387 */ /* 0x004fe20000100a00 */
[----:B------:R0:W-:Y:S03]  /*8aa70*/  STL.64 [R1+0x42d0], R8 ;  /* 0x0042d00801007387 */ /* 0x0001e60000100a00 */
        /* <DEDUP_REMOVED lines=31> */
[----:B------:R-:W4:Y:S02]  /*8ac70*/  LDL.LU R22, [R1+0x638] ;  /* 0x0006380001167983 */ /* 0x000f240000300800 */
[----:B------:R-:W4:Y:S02]  /*8ac80*/  LDL.LU R23, [R1+0x63c] ;  /* 0x00063c0001177983 */ /* 0x000f240000300800 */
[----:B------:R-:W-:-:S02]  /*8ac90*/  IMAD.MOV.U32 R24, RZ, RZ, R27 ;  /* 0x000000ffff187224 */ /* 0x000fc400078e001b */
[----:B------:R-:W-:-:S07]  /*8aca0*/  IMAD.MOV.U32 R25, RZ, RZ, R26 ;  /* 0x000000ffff197224 */ /* 0x000fce00078e001a */
[C---:B--2---:R-:W-:Y:S01]  /*8acb0*/  HMMA.16816.F32 R24, R4.reuse, R24, R8 ;  /* 0x000000180418723c */ /* 0x044fe20000001808 */
[----:B----4-:R-:W-:Y:S01]  /*8acc0*/  STL.64 [R1+0x42b8], R22 ;  /* 0x0042b81601007387 */ /* 0x010fe20000100a00 */
[----:B---3--:R0:W-:Y:S03]  /*8acd0*/  STL.64 [R1+0x42b0], R20 ;  /* 0x0042b01401007387 */ /* 0x0081e60000100a00 */
[----:B0-----:R-:W2:Y:S01]  /*8ace0*/  LDL.LU R20, [R1+0x640] ;  /* 0x0006400001147983 */ /* 0x001ea20000300800 */
[----:B------:R-:W2:Y:S02]  /*8acf0*/  LDL.LU R21, [R1+0x644] ;  /* 0x0006440001157983 */ /* 0x000ea40000300800 */
[----:B------:R-:W2:Y:S02]  /*8ad00*/  LDL.LU R22, [R1+0x648] ;  /* 0x0006480001167983 */ /* 0x000ea40000300800 */
[----:B------:R-:W2:Y:S01]  /*8ad10*/  LDL.LU R23, [R1+0x64c] ;  /* 0x00064c0001177983 */ /* 0x000ea20000300800 */
[----:B------:R-:W-:Y:S01]  /*8ad20*/  STL.64 [R1+0x41d8], R16 ;  /* 0x0041d81001007387 */ /* 0x000fe20000100a00 */
[----:B------:R-:W-:Y:S02]  /*8ad30*/  STL.64 [R1+0x18d0], R12 ;  /* 0x0018d00c01007387 */ /* 0x000fe40000100a00 */
[----:B------:R-:W-:Y:S02]  /*8ad40*/  STL.64 [R1+0x18d8], R14 ;  /* 0x0018d80e01007387 */ /* 0x000fe40000100a00 */
[----:B------:R-:W0:Y:S04]  /*8ad50*/  LDSM.16.MT88.4 R12, [R0+0x24080] ;  /* 0x02408000000c783b */ /* 0x000e280000004200 */
[----:B0-----:R-:W-:Y:S01]  /*8ad60*/  STL.64 [R1+0x4148], R14 ;  /* 0x0041480e01007387 */ /* 0x001fe20000100a00 */
[----:B------:R-:W-:Y:S02]  /*8ad70*/  STL.64 [R1+0x4140], R12 ;  /* 0x0041400c01007387 */ /* 0x000fe40000100a00 */
[----:B------:R-:W3:Y:S02]  /*8ad80*/  LDL.LU.64 R10, [R1+0x4308] ;  /* 0x00430800010a7983 */ /* 0x000ee40000300a00 */
[----:B------:R-:W3:Y:S01]  /*8ad90*/  LDL.LU.64 R8, [R1+0x4300] ;  /* 0x0043000001087983 */ /* 0x000ee20000300a00 */
        /* <DEDUP_REMOVED lines=23> */
[----:B------:R-:W-:Y:S03]  /*8af10*/  STL.64 [R1+0x18e8], R10 ;  /* 0x0018e80a01007387 */ /* 0x000fe60000100a00 */
[----:B0-----:R-:W2:Y:S01]  /*8af20*/  LDL.LU.64 R8, [R1+0x42c0] ;  /* 0x0042c00001087983 */ /* 0x001ea20000300a00 */
[----:B------:R0:W-:Y:S03]  /*8af30*/  STL.64 [R1+0x41a0], R24 ;  /* 0x0041a01801007387 */ /* 0x0001e60000100a00 */
[----:B0-----:R-:W3:Y:S01]  /*8af40*/  LDL.64 R24, [R1+0x7e0] ;  /* 0x0007e00001187983 */ /* 0x001ee20000100a00 */
[C---:B--2---:R-:W-:Y:S03]  /*8af50*/  HMMA.16816.F32 R8, R4.reuse, R8, R20 ;  /* 0x000000080408723c */ /* 0x044fe60000001814 */
[----:B------:R-:W2:Y:S01]  /*8af60*/  LDL.LU.64 R22, [R1+0x42b8] ;  /* 0x0042b80001167983 */ /* 0x000ea20000300a00 */
        /* <DEDUP_REMOVED lines=31> */
[----:B------:R-:W2:Y:S01]  /*8b160*/  LDL.LU R22, [R1+0x4258] ;  /* 0x0042580001167983 */ /* 0x000ea20000300800 */
[----:B------:R-:W4:Y:S11]  /*8b170*/  LDL.LU.64 R20, [R1+0x4250] ;  /* 0x0042500001147983 */ /* 0x000f360000300a00 */
[----:B------:R-:W-:Y:S10]  /*8b180*/  @!UPT UIADD3 URZ, URZ, URZ, URZ ;  /* 0x0000003f3f3ff290 */ /* 0x000ff4000fffe03f */
[----:B------:R-:W-:Y:S01]  /*8b190*/  STL.64 [R1+0x1840], R8 ;  /* 0x0018400801007387 */ /* 0x000fe20000100a00 */
[----:B------:R0:W-:Y:S03]  /*8b1a0*/  STL.64 [R1+0x1848], R10 ;  /* 0x0018480a01007387 */ /* 0x0001e60000100a00 */
[----:B0-----:R-:W2:Y:S01]  /*8b1b0*/  LDL.LU.64 R10, [R1+0x4248] ;  /* 0x00424800010a7983 */ /* 0x001ea20000300a00 */
[----:B------:R-:W2:Y:S02]  /*8b1c0*/  LDL.LU.64 R8, [R1+0x4240] ;  /* 0x0042400001087983 */ /* 0x000ea40000300a00 */
[----:B--2---:R-:W-:Y:S01]  /*8b1d0*/  HMMA.16816.F32 R4, R4, R12, R8 ;  /* 0x0000000c0404723c */ /* 0x004fe20000001808 */
[----:B------:R-:W2:Y:S01]  /*8b1e0*/  LDL.LU.64 R10, [R1+0x4238] ;  /* 0x00423800010a7983 */ /* 0x000ea20000300a00 */
[----:B------:R-:W2:Y:S02]  /*8b1f0*/  LDL.LU.64 R8, [R1+0x4230] ;  /* 0x0042300001087983 */ /* 0x000ea40000300a00 */
[----:B------:R-:W-:Y:S11]  /*8b200*/  STL.64 [R1+0x4158], R12 ;  /* 0x0041580c01007387 */ /* 0x000ff60000100a00 */
[----:B------:R-:W-:Y:S08]  /*8b210*/  @!UPT UIADD3 URZ, URZ, URZ, URZ ;  /* 0x0000003f3f3ff290 */ /* 0x000ff0000fffe03f */
        /* <DEDUP_REMOVED lines=11> */
[----:B--2---:R-:W-:Y:S07]  /*8b2d0*/  HMMA.16816.F32 R4, R8, R24, R4 ;  /* 0x000000180804723c */ /* 0x004fee0000001804 */
[----:B------:R-:W-:Y:S02]  /*8b2e0*/  IMAD.MOV.U32 R25, RZ, RZ, R14 ;  /* 0x000000ffff197224 */ /* 0x000fe400078e000e */
[----:B------:R-:W-:Y:S11]  /*8b2f0*/  IMAD.MOV.U32 R24, RZ, RZ, R15 ;  /* 0x000000ffff187224 */ /* 0x000ff600078e000f */
[----:B------:R-:W-:Y:S03]  /*8b300*/  @!UPT UIADD3 URZ, URZ, URZ, URZ ;  /* 0x0000003f3f3ff290 */ /* 0x000fe6000fffe03f */
[----:B------:R-:W-:Y:S01]  /*8b310*/  STL.64 [R1+0x12c0], R4 ;  /* 0x0012c00401007387 */ /* 0x000fe20000100a00 */
[----:B------:R-:W-:Y:S02]  /*8b320*/  STL.64 [R1+0x12c8], R6 ;  /* 0x0012c80601007387 */ /* 0x000fe40000100a00 */
[----:B------:R-:W2:Y:S02]  /*8b330*/  LDL.LU R12, [R1+0x460] ;  /* 0x00046000010c7983 */ /* 0x000ea40000300800 */
[----:B------:R-:W2:Y:S01]  /*8b340*/  LDL.LU R13, [R1+0x464] ;  /* 0x00046400010d7983 */ /* 0x000ea20000300800 */
[----:B------:R-:W3:Y:S01]  /*8b350*/  LDL.LU R14, [R1+0x468] ;  /* 0x00046800010e7983 */ /* 0x000ee20000300800 */
[----:B------:R-:W3:Y:S02]  /*8b360*/  LDL.LU R15, [R1+0x46c] ;  /* 0x00046c00010f7983 */ /* 0x000ee40000300800 */
[----:B----4-:R-:W-:Y:S02]  /*8b370*/  IMAD.MOV.U32 R16, RZ, RZ, R21 ;  /* 0x000000ffff107224 */ /* 0x010fe400078e0015 */
[----:B------:R-:W-:Y:S01]  /*8b380*/  IMAD.MOV.U32 R17, RZ, RZ, R20 ;  /* 0x000000ffff117224 */ /* 0x000fe200078e0014 */
[----:B---3--:R-:W-:Y:S01]  /*8b390*/  STL.64 [R1+0x41e8], R14 ;  /* 0x0041e80e01007387 */ /* 0x008fe20000100a00 */
[----:B--2---:R0:W-:Y:S03]  /*8b3a0*/  STL.64 [R1+0x41e0], R12 ;  /* 0x0041e00c01007387 */ /* 0x0041e60000100a00 */
[----:B------:R-:W-:Y:S01]  /*8b3b0*/  STL.64 [R1+0x41f0], R16 ;  /* 0x0041f01001007387 */ /* 0x000fe20000100a00 */
        /* <DEDUP_REMOVED lines=13> */
[----:B------:R-:W2:Y:S02]  /*8b490*/  LDL.LU R7, [R1+0x49c] ;  /* 0x00049c0001077983 */ /* 0x000ea40000300800 */
[----:B--2---:R-:W-:Y:S01]  /*8b4a0*/  STL.64 [R1+0x4220], R6 ;  /* 0x0042200601007387 */ /* 0x004fe20000100a00 */
[----:B----4-:R-:W-:Y:S02]  /*8b4b0*/  STL.64 [R1+0x4218], R4 ;  /* 0x0042180401007387 */ /* 0x010fe40000100a00 */
[----:B---3--:R-:W-:Y:S02]  /*8b4c0*/  STL.64 [R1+0x4210], R14 ;  /* 0x0042100e01007387 */ /* 0x008fe40000100a00 */
[----:B------:R0:W-:Y:S02]  /*8b4d0*/  STL.64 [R1+0x4208], R12 ;  /* 0x0042080c01007387 */ /* 0x0001e40000100a00 */
[----:B0-----:R-:W2:Y:S04]  /*8b4e0*/  LDL.64 R12, [R1+0x7c0] ;  /* 0x0007c000010c7983 */ /* 0x001ea80000100a00 */
[----:B--2---:R0:W-:Y:S04]  /*8b4f0*/  STL.64 [R1+0x4228], R12 ;  /* 0x0042280c01007387 */ /* 0x0041e80000100a00 */
[----:B0-----:R-:W2:Y:S01]  /*8b500*/  LDL.LU R12, [R1+0x4a0] ;  /* 0x0004a000010c7983 */ /* 0x001ea20000300800 */
[----:B------:R-:W2:Y:S02]  /*8b510*/  LDL.LU R13, [R1+0x4a4] ;  /* 0x0004a400010d7983 */ /* 0x000ea40000300800 */
[----:B------:R-:W2:Y:S02]  /*8b520*/  LDL.LU R14, [R1+0x4a8] ;  /* 0x0004a800010e7983 */ /* 0x000ea40000300800 */
[----:B------:R-:W2:Y:S01]  /*8b530*/  LDL.LU R15, [R1+0x4ac] ;  /* 0x0004ac00010f7983 */ /* 0x000ea20000300800 */
[----:B------:R-:W3:Y:S01]  /*8b540*/  LDL.64 R16, [R1+0x7b0] ;  /* 0x0007b00001107983 */ /* 0x000ee20000100a00 */
[----:B------:R-:W-:Y:S02]  /*8b550*/  STL.64 [R1+0x41b8], R24 ;  /* 0x0041b81801007387 */ /* 0x000fe40000100a00 */
[----:B------:R-:W4:Y:S02]  /*8b560*/  LDL R23, [R1+0x33ec] ;  /* 0x0033ec0001177983 */ /* 0x000f240000100800 */
[----:B----4-:R-:W-:Y:S01]  /*8b570*/  STL.64 [R1+0x4030], R22 ;  /* 0x0040301601007387 */ /* 0x010fe20000100a00 */
[----:B------:R-:W4:Y:S03]  /*8b580*/  LDL.64 R20, [R1+0x730] ;  /* 0x0007300001147983 */ /* 0x000f260000100a00 */
[----:B----4-:R0:W-:Y:S04]  /*8b590*/  STL.64 [R1+0x4180], R20 ;  /* 0x0041801401007387 */ /* 0x0101e80000100a00 */
[----:B0-----:R-:W4:Y:S04]  /*8b5a0*/  LDL.64 R20, [R1+0x740] ;  /* 0x0007400001147983 */ /* 0x001f280000100a00 */
[----:B----4-:R0:W-:Y:S04]  /*8b5b0*/  STL.64 [R1+0x4198], R20 ;  /* 0x0041981401007387 */ /* 0x0101e80000100a00 */
[----:B0-----:R-:W4:Y:S01]  /*8b5c0*/  LDL.LU R20, [R1+0x5b0] ;  /* 0x0005b00001147983 */ /* 0x001f220000300800 */
[----:B------:R-:W4:Y:S02]  /*8b5d0*/  LDL.LU R21, [R1+0x5b4] ;  /* 0x0005b40001157983 */ /* 0x000f240000300800 */
[----:B------:R-:W3:Y:S02]  /*8b5e0*/  LDL.LU R22, [R1+0x5b8] ;  /* 0x0005b80001167983 */ /* 0x000ee40000300800 */
[----:B------:R-:W3:Y:S01]  /*8b5f0*/  LDL.LU R23, [R1+0x5bc] ;  /* 0x0005bc0001177983 */ /* 0x000ee20000300800 */
[----:B------:R-:W3:Y:S01]  /*8b600*/  LDL.64 R24, [R1+0x770] ;  /* 0x0007700001187983 */ /* 0x000ee20000100a00 */
[----:B------:R-:W-:-:S02]  /*8b610*/  IMAD.MOV.U32 R4, RZ, RZ, R19 ;  /* 0x000000ffff047224 */ /* 0x000fc400078e0013 */
[----:B------:R-:W-:-:S07]  /*8b620*/  IMAD.MOV.U32 R5, RZ, RZ, R18 ;  /* 0x000000ffff057224 */ /* 0x000fce00078e0012 */
[C---:B--2---:R-:W-:Y:S01]  /*8b630*/  HMMA.16816.F32 R4, R8.reuse, R4, R12 ;  /* 0x000000040804723c */ /* 0x044fe2000000180c */
[----:B---3--:R0:W-:Y:S04]  /*8b640*/  STL.64 [R1+0x41c0], R24 ;  /* 0x0041c01801007387 */ /* 0x0081e80000100a00 */
[----:B0-----:R-:W2:Y:S01]  /*8b650*/  LDL.64 R24, [R1+0x780] ;  /* 0x0007800001187983 */ /* 0x001ea20000100a00 */
[----:B------:R-:W-:Y:S02]  /*8b660*/  STL.64 [R1+0x41b0], R22 ;  /* 0x0041b01601007387 */ /* 0x000fe40000100a00 */
[----:B----4-:R0:W-:Y:S02]  /*8b670*/  STL.64 [R1+0x41a8], R20 ;  /* 0x0041a81401007387 */ /* 0x0101e40000100a00 */
[----:B0-----:R-:W3:Y:S01]  /*8b680*/  LDL.LU R20, [R1+0x5c0] ;  /* 0x0005c00001147983 */ /* 0x001ee20000300800 */
[----:B------:R-:W3:Y:S02]  /*8b690*/  LDL.LU R21, [R1+0x5c4] ;  /* 0x0005c40001157983 */ /* 0x000ee40000300800 */
[----:B------:R-:W4:Y:S02]  /*8b6a0*/  LDL.LU R22, [R1+0x5c8] ;  /* 0x0005c80001167983 */ /* 0x000f240000300800 */
[----:B------:R-:W4:Y:S02]  /*8b6b0*/  LDL.LU R23, [R1+0x5cc] ;  /* 0x0005cc0001177983 */ /* 0x000f240000300800 */
[----:B----4-:R-:W-:Y:S01]  /*8b6c0*/  STL.64 [R1+0x41d0], R22 ;  /* 0x0041d01601007387 */ /* 0x010fe20000100a00 */
[----:B---3--:R0:W-:Y:S03]  /*8b6d0*/  STL.64 [R1+0x41c8], R20 ;  /* 0x0041c81401007387 */ /* 0x0081e60000100a00 */
        /* <DEDUP_REMOVED lines=9> */
[----:B---3--:R-:W-:Y:S11]  /*8b770*/  HMMA.16816.F32 R4, R8, R12, R4 ;  /* 0x0000000c0804723c */ /* 0x008ff60000001804 */
[----:B------:R-:W-:Y:S11]  /*8b780*/  @!UPT UIADD3 URZ, URZ, URZ, URZ ;  /* 0x0000003f3f3ff290 */ /* 0x000ff6000fffe03f */
[----:B------:R-:W-:Y:S01]  /*8b790*/  @!UPT UIADD3 URZ, URZ, URZ, URZ ;  /* 0x0000003f3f3ff290 */ /* 0x000fe2000fffe03f */
[----:B------:R0:W-:Y:S01]  /*8b7a0*/  STL.64 [R1+0x12a0], R4 ;  /* 0x0012a00401007387 */ /* 0x0001e20000100a00 */
[----:B------:R1:W-:Y:S02]  /*8b7b0*/  STL.64 [R1+0x12a8], R6 ;  /* 0x0012a80601007387 */ /* 0x0003e40000100a00 */
[----:B------:R-:W3:Y:S02]  /*8b7c0*/  LDL.LU.64 R14, [R1+0x4210] ;  /* 0x00421000010e7983 */ /* 0x000ee40000300a00 */
[----:B0-----:R-:W-:Y:S02]  /*8b7d0*/  IMAD.MOV.U32 R5, RZ, RZ, R12 ;  /* 0x000000ffff057224 */ /* 0x001fe400078e000c */
[----:B------:R-:W-:Y:S02]  /*8b7e0*/  IMAD.MOV.U32 R4, RZ, RZ, R13 ;  /* 0x000000ffff047224 */ /* 0x000fe400078e000d */
[----:B------:R-:W3:Y:S01]  /*8b7f0*/  LDL.LU.64 R12, [R1+0x4208] ;  /* 0x00420800010c7983 */ /* 0x000ee20000300a00 */
[----:B-1----:R-:W-:-:S02]  /*8b800*/  IMAD.MOV.U32 R7, RZ, RZ, R16 ;  /* 0x000000ffff077224 */ /* 0x002fc400078e0010 */
        /* <DEDUP_REMOVED lines=16> */
[----:B------:R-:W3:Y:S01]  /*8b910*/  LDL.LU.64 R14, [R1+0x41e8] ;  /* 0x0041e800010e7983 */ /* 0x000ee20000300a00 */
[----:B------:R-:W3:Y:S11]  /*8b920*/  LDL.LU.64 R12, [R1+0x41e0] ;  /* 0x0041e000010c7983 */ /* 0x000ef60000300a00 */
[----:B------:R-:W-:Y:S10]  /*8b930*/  @!UPT UIADD3 URZ, URZ, URZ, URZ ;  /* 0x0000003f3f3ff290 */ /* 0x000ff4000fffe03f */
[----:B------:R0:W-:Y:S01]  /*8b940*/  STL.64 [R1+0x1280], R16 ;  /* 0x0012801001007387 */ /* 0x0001e20000100a00 */
[----:B------:R-:W-:Y:S03]  /*8b950*/  STL.64 [R1+0x1288], R18 ;  /* 0x0012881201007387 */ /* 0x000fe60000100a00 */
[----:B0-----:R-:W3:Y:S01]  /*8b960*/  LDL.LU.64 R16, [R1+0x41d8] ;  /* 0x0041d80001107983 */ /* 0x001ee20000300a00 */
[C---:B--2---:R-:W-:Y:S08]  /*8b970*/  HMMA.16816.F32 R20, R8.reuse, R24, R20 ;  /* 0x000000180814723c */ /* 0x044ff00000001814 */
[----:B---3--:R-:W-:Y:S11]  /*8b980*/  HMMA.16816.F32 R12, R8, R16, R12 ;  /* 0x00000010080c723c */ /* 0x008ff6000000180c */
[----:B------:R-:W-:Y:S11]  /*8b990*/  @!UPT UIADD3 URZ, URZ, URZ, URZ ;  /* 0x0000003f3f3ff290 */ /* 0x000ff6000fffe03f */
[----:B------:R-:W-:Y:S01]  /*8b9a0*/  @!UPT UIADD3 URZ, URZ, URZ, URZ ;  /* 0x0000003f3f3ff290 */ /* 0x000fe2000fffe03f */
[----:B------:R0:W-:Y:S02]  /*8b9b0*/  STL.64 [R1+0x1270], R12 ;  /* 0x0012700c01007387 */ /* 0x0001e40000100a00 */
[----:B0-----:R-:W-:Y:S02]  /*8b9c0*/  IMAD.MOV.U32 R13, RZ, RZ, R16 ;  /* 0x000000ffff0d7224 */ /* 0x001fe400078e0010 */
[----:B------:R-:W-:Y:S02]  /*8b9d0*/  IMAD.MOV.U32 R12, RZ, RZ, R17 ;  /* 0x000000ffff0c7224 */ /* 0x000fe400078e0011 */
[----:B------:R-:W0:Y:S04]  /*8b9e0*/  LDSM.16.MT88.4 R16, [R0+0x24100] ;  /* 0x024100000010783b */ /* 0x000e280000004200 */
[----:B------:R1:W-:Y:S02]  /*8b9f0*/  STL.64 [R1+0x1278], R14 ;  /* 0x0012780e01007387 */ /* 0x0003e40000100a00 */
[----:B-1----:R-:W-:-:S02]  /*8ba00*/  IMAD.MOV.U32 R14, RZ, RZ, R24 ;  /* 0x000000ffff0e7224 */ /* 0x002fc400078e0018 */
[----:B0-----:R-:W-:Y:S01]  /*8ba10*/  STL.64 [R1+0x4010], R18 ;  /* 0x0040101201007387 */ /* 0x001fe20000100a00 */
[----:B------:R0:W-:Y:S03]  /*8ba20*/  STL.64 [R1+0x4008], R16 ;  /* 0x0040081001007387 */ /* 0x0001e60000100a00 */
[----:B0-----:R-:W2:Y:S01]  /*8ba30*/  LDL.LU R16, [R1+0x5d0] ;  /* 0x0005d00001107983 */ /* 0x001ea20000300800 */
[----:B------:R-:W2:Y:S02]  /*8ba40*/  LDL.LU R17, [R1+0x5d4] ;  /* 0x0005d40001117983 */ /* 0x000ea40000300800 */
[----:B------:R-:W2:Y:S02]  /*8ba50*/  LDL.LU R18, [R1+0x5d8] ;  /* 0x0005d80001127983 */ /* 0x000ea40000300800 */
[----:B------:R-:W2:Y:S01]  /*8ba60*/  LDL.LU R19, [R1+0x5dc] ;  /* 0x0005dc0001137983 */ /* 0x000ea20000300800 */
[----:B------:R0:W-:Y:S01]  /*8ba70*/  STL [R1+0x3d24], R0 ;  /* 0x003d240001007387 */ /* 0x0001e20000100800 */
[----:B------:R-:W-:Y:S02]  /*8ba80*/  STL.64 [R1+0x1260], R20 ;  /* 0x0012601401007387 */ /* 0x000fe40000100a00 */
[----:B------:R1:W-:Y:S02]  /*8ba90*/  STL.64 [R1+0x1268], R22 ;  /* 0x0012681601007387 */ /* 0x0003e40000100a00 */
[----:B0-----:R-:W-:Y:S01]  /*8baa0*/  IMAD.MOV.U32 R0, RZ, RZ, R25 ;  /* 0x000000ffff007224 */ /* 0x001fe200078e0019 */
[----:B-1----:R-:W3:Y:S01]  /*8bab0*/  LDL.LU.64 R22, [R1+0x41d0] ;  /* 0x0041d00001167983 */ /* 0x002ee20000300a00 */
[----:B------:R-:W3:Y:S02]  /*8bac0*/  LDL.LU.64 R20, [R1+0x41c8] ;  /* 0x0041c80001147983 */ /* 0x000ee40000300a00 */
[----:B------:R-:W2:Y:S02]  /*8bad0*/  LDL.LU.64 R24, [R1+0x41c0] ;  /* 0x0041c00001187983 */ /* 0x000ea40000300a00 */
[C---:B--2---:R-:W-:Y:S01]  /*8bae0*/  HMMA.16816.F32 R16, R8.reuse, R24, R16 ;  /* 0x000000180810723c */ /* 0x044fe20000001810 */
[----:B------:R-:W-:Y:S11]  /*8baf0*/  IMAD.MOV.U32 R15, RZ, RZ, R25 ;  /* 0x000000ffff0f7224 */ /* 0x000ff600078e0019 */
[----:B------:R-:W-:Y:S11]  /*8bb00*/  @!UPT UIADD3 URZ, URZ, URZ, URZ ;  /* 0x0000003f3f3ff290 */ /* 0x000ff6000fffe03f */
[----:B------:R0:W-:Y:S01]  /*8bb10*/  STL.64 [R1+0x1250], R16 ;  /* 0x0012501001007387 */ /* 0x0001e20000100a00 */
[----:B------:R-:W-:Y:S02]  /*8bb20*/  STL.64 [R1+0x1258], R18 ;  /* 0x0012581201007387 */ /* 0x000fe40000100a00 */
[----:B0-----:R-:W-:Y:S02]  /*8bb30*/  IMAD.MOV.U32 R16, RZ, RZ, R24 ;  /* 0x000000ffff107224 */ /* 0x001fe400078e0018 */
[----:B------:R-:W3:Y:S02]  /*8bb40*/  LDL.LU.64 R24, [R1+0x41b8] ;  /* 0x0041b80001187983 */ /* 0x000ee40000300a00 */
[C---:B---3--:R-:W-:Y:S02]  /*8bb50*/  HMMA.16816.F32 R24, R8.reuse, R24, R20 ;  /* 0x000000180818723c */ /* 0x048fe40000001814 */
        /* <DEDUP_REMOVED lines=10> */
[----:B------:R-:W-:Y:S03]  /*8bc00*/  STL.64 [R1+0x1238], R22 ;  /* 0x0012381601007387 */ /* 0x000fe60000100a00 */
[----:B0-----:R-:W4:Y:S01]  /*8bc10*/  LDL.LU.64 R20, [R1+0x4198] ;  /* 0x0041980001147983 */ /* 0x001f220000300a00 */
[----:B------:R0:W-:Y:S03]  /*8bc20*/  STL.64 [R1+0x4068], R24 ;  /* 0x0040681801007387 */ /* 0x0001e60000100a00 */
[----:B0-----:R-:W2:Y:S01]  /*8bc30*/  LDL.LU R24, [R1+0x590] ;  /* 0x0005900001187983 */ /* 0x001ea20000300800 */
[----:B------:R-:W2:Y:S02]  /*8bc40*/  LDL.LU R25, [R1+0x594] ;  /* 0x0005940001197983 */ /* 0x000ea40000300800 */
[----:B------:R-:W2:Y:S02]  /*8bc50*/  LDL.LU R26, [R1+0x598] ;  /* 0x00059800011a7983 */ /* 0x000ea40000300800 */
[----:B------:R-:W2:Y:S01]  /*8bc60*/  LDL.LU R27, [R1+0x59c] ;  /* 0x00059c00011b7983 */ /* 0x000ea20000300800 */
[----:B----4-:R-:W-:Y:S01]  /*8bc70*/  HMMA.16816.F32 R4, R8, R20, R4 ;  /* 0x000000140804723c */ /* 0x010fe20000001804 */
        /* <DEDUP_REMOVED lines=8> */
[----:B------:R-:W-:Y:S01]  /*8bd00*/  STL.64 [R1+0x4178], R18 ;  /* 0x0041781201007387 */ /* 0x000fe20000100a00 */
[----:B--2---:R-:W-:Y:S01]  /*8bd10*/  HMMA.16816.F32 R24, R8, R20, R24 ;  /* 0x000000140818723c */ /* 0x004fe20000001818 */
[----:B------:R0:W-:Y:S04]  /*8bd20*/  STL.64 [R1+0x4050], R20 ;  /* 0x0040501401007387 */ /* 0x0001e80000100a00 */
[----:B0-----:R-:W2:Y:S11]  /*8bd30*/  LDL.LU R20, [R1+0x2b0] ;  /* 0x0002b00001147983 */ /* 0x001eb60000300800 */
[----:B------:R-:W-:Y:S07]  /*8bd40*/  @!UPT UIADD3 URZ, URZ, URZ, URZ ;  /* 0x0000003f3f3ff290 */ /* 0x000fee000fffe03f */
[----:B------:R0:W-:Y:S01]  /*8bd50*/  STL.64 [R1+0x1210], R24 ;  /* 0x0012101801007387 */ /* 0x0001e20000100a00 */
[----:B------:R-:W-:Y:S02]  /*8bd60*/  STL.64 [R1+0x1218], R26 ;  /* 0x0012181a01007387 */ /* 0x000fe40000100a00 */
[----:B------:R-:W2:Y:S02]  /*8bd70*/  LDL.LU R21, [R1+0x2b4] ;  /* 0x0002b40001157983 */ /* 0x000ea40000300800 */
[----:B------:R-:W2:Y:S01]  /*8bd80*/  LDL.LU R22, [R1+0x2b8] ;  /* 0x0002b80001167983 */ /* 0x000ea20000300800 */
[----:B------:R-:W2:Y:S04]  /*8bd90*/  LDL.LU R23, [R1+0x2bc] ;  /* 0x0002bc0001177983 */ /* 0x000ea80000300800 */
[----:B0-----:R-:W2:Y:S04]  /*8bda0*/  LDL.64 R24, [R1+0x760] ;  /* 0x0007600001187983 */ /* 0x001ea80000100a00 */
[----:B--2---:R-:W-:Y:S01]  /*8bdb0*/  STL.64 [R1+0x4080], R24 ;  /* 0x0040801801007387 */ /* 0x004fe20000100a00 */
[----:B------:R-:W-:Y:S02]  /*8bdc0*/  STL.64 [R1+0x4060], R22 ;  /* 0x0040601601007387 */ /* 0x000fe40000100a00 */
[----:B------:R0:W-:Y:S02]  /*8bdd0*/  STL.64 [R1+0x4058], R20 ;  /* 0x0040581401007387 */ /* 0x0001e40000100a00 */
[----:B0-----:R-:W2:Y:S01]  /*8bde0*/  LDL.LU R20, [R1+0x2c0] ;  /* 0x0002c00001147983 */ /* 0x001ea20000300800 */
[----:B------:R-:W2:Y:S02]  /*8bdf0*/  LDL.LU R21, [R1+0x2c4] ;  /* 0x0002c40001157983 */ /* 0x000ea40000300800 */
[----:B------:R-:W2:Y:S02]  /*8be00*/  LDL.LU R22, [R1+0x2c8] ;  /* 0x0002c80001167983 */ /* 0x000ea40000300800 */
[----:B------:R-:W2:Y:S02]  /*8be10*/  LDL.LU R23, [R1+0x2cc] ;  /* 0x0002cc0001177983 */ /* 0x000ea40000300800 */
[----:B------:R-:W-:-:S02]  /*8be20*/  IMAD.MOV.U32 R24, RZ, RZ, R16 ;  /* 0x000000ffff187224 */ /* 0x000fc400078e0010 */
[----:B------:R-:W-:-:S05]  /*8be30*/  IMAD.MOV.U32 R25, RZ, RZ, R15 ;  /* 0x000000ffff197224 */ /* 0x000fca00078e000f */
[----:B------:R0:W-:Y:S02]  /*8be40*/  STL.64 [R1+0x4098], R24 ;  /* 0x0040981801007387 */ /* 0x0001e40000100a00 */
[----:B0-----:R-:W-:Y:S02]  /*8be50*/  IMAD.MOV.U32 R24, RZ, RZ, R14 ;  /* 0x000000ffff187224 */ /* 0x001fe400078e000e */
        /* <DEDUP_REMOVED lines=17> */
[----:B------:R-:W2:Y:S04]  /*8bf70*/  LDL.64 R24, [R1+0x7a0] ;  /* 0x0007a00001187983 */ /* 0x000ea80000100a00 */
[----:B--2---:R-:W-:Y:S01]  /*8bf80*/  STL.64 [R1+0x40e0], R24 ;  /* 0x0040e01801007387 */ /* 0x004fe20000100a00 */
[----:B------:R-:W-:Y:S02]  /*8bf90*/  STL.64 [R1+0x40a8], R22 ;  /* 0x0040a81601007387 */ /* 0x000fe40000100a00 */
[----:B------:R0:W-:Y:S02]  /*8bfa0*/  STL.64 [R1+0x40a0], R20 ;  /* 0x0040a01401007387 */ /* 0x0001e40000100a00 */
[----:B0-----:R-:W2:Y:S01]  /*8bfb0*/  LDL.LU R20, [R1+0x2f0] ;  /* 0x0002f00001147983 */ /* 0x001ea20000300800 */
[----:B------:R-:W2:Y:S02]  /*8bfc0*/  LDL.LU R21, [R1+0x2f4] ;  /* 0x0002f40001157983 */ /* 0x000ea40000300800 */
[----:B------:R-:W2:Y:S02]  /*8bfd0*/  LDL.LU R22, [R1+0x2f8] ;  /* 0x0002f80001167983 */ /* 0x000ea40000300800 */
[----:B------:R-:W2:Y:S02]  /*8bfe0*/  LDL.LU R23, [R1+0x2fc] ;  /* 0x0002fc0001177983 */ /* 0x000ea40000300800 */
[----:B---3--:R-:W-:-:S02]  /*8bff0*/  IMAD.MOV.U32 R24, RZ, RZ, R7 ;  /* 0x000000ffff187224 */ /* 0x008fc400078e0007 */
[----:B------:R-:W-:-:S05]  /*8c000*/  IMAD.MOV.U32 R25, RZ, RZ, R6 ;  /* 0x000000ffff197224 */ /* 0x000fca00078e0006 */
[----:B------:R4:W-:Y:S02]  /*8c010*/  STL.64 [R1+0x40f8], R24 ;  /* 0x0040f81801007387 */ /* 0x0009e40000100a00 */
[----:B----4-:R-:W-:Y:S02]  /*8c020*/  IMAD.MOV.U32 R24, RZ, RZ, R5 ;  /* 0x000000ffff187224 */ /* 0x010fe400078e0005 */
        /* <DEDUP_REMOVED lines=8> */
[----:B------:R-:W4:Y:S04]  /*8c0b0*/  LDL.64 R24, [R1+0x7d0] ;  /* 0x0007d00001187983 */ /* 0x000f280000100a00 */
[----:B----4-:R0:W-:Y:S01]  /*8c0c0*/  STL.64 [R1+0x4128], R24 ;  /* 0x0041281801007387 */ /* 0x0101e20000100a00 */
[----:B---3--:R-:W-:Y:S02]  /*8c0d0*/  STL.64 [R1+0x40d8], R22 ;  /* 0x0040d81601007387 */ /* 0x008fe40000100a00 */
[----:B--2---:R1:W-:Y:S02]  /*8c0e0*/  STL.64 [R1+0x40d0], R20 ;  /* 0x0040d01401007387 */ /* 0x0043e40000100a00 */
[----:B0-----:R-:W-:-:S02]  /*8c0f0*/  IMAD.MOV.U32 R24, RZ, RZ, R3 ;  /* 0x000000ffff187224 */ /* 0x001fc400078e0003 */
[----:B------:R-:W-:Y:S01]  /*8c100*/  IMAD.MOV.U32 R25, RZ, RZ, R2 ;  /* 0x000000ffff197224 */ /* 0x000fe200078e0002 */
[----:B-1----:R-:W2:Y:S01]  /*8c110*/  LDL.LU R20, [R1+0x310] ;  /* 0x0003100001147983 */ /* 0x002ea20000300800 */
[----:B------:R-:W2:Y:S02]  /*8c120*/  LDL.LU R21, [R1+0x314] ;  /* 0x0003140001157983 */ /* 0x000ea40000300800 */
[----:B------:R-:W3:Y:S02]  /*8c130*/  LDL.LU R22, [R1+0x318] ;  /* 0x0003180001167983 */ /* 0x000ee40000300800 */
[----:B------:R-:W3:Y:S01]  /*8c140*/  LDL.LU R23, [R1+0x31c] ;  /* 0x00031c0001177983 */ /* 0x000ee20000300800 */
[----:B------:R0:W-:Y:S04]  /*8c150*/  STL.64 [R1+0x4150], R24 ;  /* 0x0041501801007387 */ /* 0x0001e80000100a00 */
[----:B0-----:R-:W4:Y:S01]  /*8c160*/  LDL.LU R24, [R1+0x450] ;  /* 0x0004500001187983 */ /* 0x001f220000300800 */
[----:B------:R-:W4:Y:S02]  /*8c170*/  LDL.LU R25, [R1+0x454] ;  /* 0x0004540001197983 */ /* 0x000f240000300800 */
[----:B------:R-:W2:Y:S02]  /*8c180*/  LDL.LU R26, [R1+0x458] ;  /* 0x00045800011a7983 */ /* 0x000ea40000300800 */
[----:B------:R-:W2:Y:S01]  /*8c190*/  LDL.LU R27, [R1+0x45c] ;  /* 0x00045c00011b7983 */ /* 0x000ea20000300800 */
[----:B------:R-:W3:Y:S01]  /*8c1a0*/  LDL.LU R16, [R1+0x580] ;  /* 0x0005800001107983 */ /* 0x000ee20000300800 */
[----:B------:R-:W3:Y:S02]  /*8c1b0*/  LDL.LU R17, [R1+0x584] ;  /* 0x0005840001117983 */ /* 0x000ee40000300800 */
[----:B------:R-:W3:Y:S02]  /*8c1c0*/  LDL.LU R18, [R1+0x588] ;  /* 0x0005880001127983 */ /* 0x000ee40000300800 */
[----:B------:R-:W3:Y:S01]  /*8c1d0*/  LDL.LU R19, [R1+0x58c] ;  /* 0x00058c0001137983 */ /* 0x000ee20000300800 */
[----:B------:R-:W3:Y:S04]  /*8c1e0*/  LDL.64 R4, [R1+0x720] ;  /* 0x0007200001047983 */ /* 0x000ee80000100a00 */
[----:B--2---:R-:W-:Y:S01]  /*8c1f0*/  STL.64 [R1+0x4168], R26 ;  /* 0x0041681a01007387 */ /* 0x004fe20000100a00 */
[----:B----4-:R0:W-:Y:S03]  /*8c200*/  STL.64 [R1+0x4160], R24 ;  /* 0x0041601801007387 */ /* 0x0101e60000100a00 */
[----:B0-----:R-:W2:Y:S01]  /*8c210*/  LDL.LU R24, [R1+0x570] ;  /* 0x0005700001187983 */ /* 0x001ea20000300800 */
[----:B------:R-:W2:Y:S02]  /*8c220*/  LDL.LU R25, [R1+0x574] ;  /* 0x0005740001197983 */ /* 0x000ea40000300800 */
[----:B------:R-:W2:Y:S02]  /*8c230*/  LDL.LU R26, [R1+0x578] ;  /* 0x00057800011a7983 */ /* 0x000ea40000300800 */
[----:B------:R-:W2:Y:S01]  /*8c240*/  LDL.LU R27, [R1+0x57c] ;  /* 0x00057c00011b7983 */ /* 0x000ea20000300800 */
[----:B------:R-:W4:Y:S01]  /*8c250*/  LDL.LU R12, [R1+0x560] ;  /* 0x00056000010c7983 */ /* 0x000f220000300800 */
[----:B------:R-:W4:Y:S02]  /*8c260*/  LDL.LU R13, [R1+0x564] ;  /* 0x00056400010d7983 */ /* 0x000f240000300800 */
[----:B------:R-:W4:Y:S02]  /*8c270*/  LDL.LU R14, [R1+0x568] ;  /* 0x00056800010e7983 */ /* 0x000f240000300800 */
[----:B------:R-:W4:Y:S01]  /*8c280*/  LDL.LU R15, [R1+0x56c] ;  /* 0x00056c00010f7983 */ /* 0x000f220000300800 */
[----:B---3--:R-:W-:Y:S01]  /*8c290*/  STL.64 [R1+0x40f0], R22 ;  /* 0x0040f01601007387 */ /* 0x008fe20000100a00 */
[----:B------:R0:W-:Y:S03]  /*8c2a0*/  STL.64 [R1+0x40e8], R20 ;  /* 0x0040e81401007387 */ /* 0x0001e60000100a00 */
        /* <DEDUP_REMOVED lines=8> */
[----:B------:R-:W3:Y:S02]  /*8c330*/  LDL.LU R22, [R1+0x338] ;  /* 0x0003380001167983 */ /* 0x000ee40000300800 */
[----:B------:R-:W3:Y:S01]  /*8c340*/  LDL.LU R23, [R1+0x33c] ;  /* 0x00033c0001177983 */ /* 0x000ee20000300800 */
[----:B------:R-:W-:Y:S01]  /*8c350*/  HMMA.16816.F32 R16, R8, R4, R16 ;  /* 0x000000040810723c */ /* 0x000fe20000001810 */
        /* <DEDUP_REMOVED lines=26> */
[----:B0-----:R-:W4:Y:S02]  /*8c500*/  LDL.64 R4, [R1+0x700] ;  /* 0x0007000001047983 */ /* 0x001f240000100a00 */
[C---:B----4-:R-:W-:Y:S11]  /*8c510*/  HMMA.16816.F32 R12, R8.reuse, R4, R12 ;  /* 0x00000004080c723c */ /* 0x050ff6000000180c */
[----:B------:R-:W-:Y:S11]  /*8c520*/  @!UPT UIADD3 URZ, URZ, URZ, URZ ;  /* 0x0000003f3f3ff290 */ /* 0x000ff6000fffe03f */
[----:B------:R-:W-:Y:S01]  /*8c530*/  @!UPT UIADD3 URZ, URZ, URZ, URZ ;  /* 0x0000003f3f3ff290 */ /* 0x000fe2000fffe03f */
[----:B------:R0:W-:Y:S01]  /*8c540*/  STL.64 [R1+0x11e0], R12 ;  /* 0x0011e00c01007387 */ /* 0x0001e20000100a00 */
[----:B------:R1:W-:Y:S03]  /*8c550*/  STL.64 [R1+0x11e8], R14 ;  /* 0x0011e80e01007387 */ /* 0x0003e60000100a00 */
[----:B0-----:R-:W2:Y:S02]  /*8c560*/  LDL.LU.64 R12, [R1+0x4158] ;  /* 0x00415800010c7983 */ /* 0x001ea40000300a00 */
        /* <DEDUP_REMOVED lines=89> */
[----:B------:R3:W-:Y:S02]  /*8cb00*/  STL.64 [R1+0x3fe0], R24 ;  /* 0x003fe01801007387 */ /* 0x0007e40000100a00 */
[----:B---3--:R-:W-:Y:S02]  /*8cb10*/  IMAD.MOV.U32 R24, RZ, RZ, R19 ;  /* 0x000000ffff187224 */ /* 0x008fe400078e0013 */
[----:B------:R-:W-:-:S07]  /*8cb20*/  IMAD.MOV.U32 R25, RZ, RZ, R18 ;  /* 0x000000ffff197224 */ /* 0x000fce00078e0012 */
[C---:B--2---:R-:W-:Y:S01]  /*8cb30*/  HMMA.16816.F32 R24, R12.reuse, R24, R20 ;  /* 0x000000180c18723c */ /* 0x044fe20000001814 */
[----:B------:R-:W4:Y:S11]  /*8cb40*/  LDL.LU.64 R20, [R1+0x4050] ;  /* 0x0040500001147983 */ /* 0x000f360000300a00 */
[----:B------:R-:W-:Y:S11]  /*8cb50*/  @!UPT UIADD3 URZ, URZ, URZ, URZ ;  /* 0x0000003f3f3ff290 */ /* 0x000ff6000fffe03f */
[----:B------:R-:W-:Y:S01]  /*8cb60*/  STL.64 [R1+0x1390], R24 ;  /* 0x0013901801007387 */ /* 0x000fe20000100a00 */
[----:B------:R4:W-:Y:S02]  /*8cb70*/  STL.64 [R1+0x1398], R26 ;  /* 0x0013981a01007387 */ /* 0x0009e40000100a00 */
[----:B----4-:R-:W-:Y:S07]  /*8cb80*/  HMMA.16816.F32 R24, R12, R20, R8 ;  /* 0x000000140c18723c */ /* 0x010fee0000001808 */
[----:B------:R-:W-:-:S02]  /*8cb90*/  IMAD.MOV.U32 R9, RZ, RZ, R20 ;  /* 0x000000ffff097224 */ /* 0x000fc400078e0014 */
[----:B------:R-:W-:Y:S11]  /*8cba0*/  IMAD.MOV.U32 R8, RZ, RZ, R21 ;  /* 0x000000ffff087224 */ /* 0x000ff600078e0015 */
[----:B------:R-:W-:Y:S03]  /*8cbb0*/  @!UPT UIADD3 URZ, URZ, URZ, URZ ;  /* 0x0000003f3f3ff290 */ /* 0x000fe6000fffe03f */
[----:B------:R-:W-:Y:S01]  /*8cbc0*/  STL.64 [R1+0x1160], R24 ;  /* 0x0011601801007387 */ /* 0x000fe20000100a00 */
[----:B------:R-:W-:Y:S02]  /*8cbd0*/  STL.64 [R1+0x1168], R26 ;  /* 0x0011681a01007387 */ /* 0x000fe40000100a00 */
[----:B------:R0:W-:Y:S02]  /*8cbe0*/  STL.64 [R1+0x3fa8], R8 ;  /* 0x003fa80801007387 */ /* 0x0001e40000100a00 */
[----:B0-----:R-:W2:Y:S04]  /*8cbf0*/  LDL.64 R8, [R1+0x790] ;  /* 0x0007900001087983 */ /* 0x001ea80000100a00 */
[----:B--2---:R0:W-:Y:S01]  /*8cc00*/  STL.64 [R1+0x3fb0], R8 ;  /* 0x003fb00801007387 */ /* 0x0041e20000100a00 */
[----:B------:R-:W2:Y:S02]  /*8cc10*/  LDL.LU R20, [R1+0x280] ;  /* 0x0002800001147983 */ /* 0x000ea40000300800 */
[----:B------:R-:W2:Y:S02]  /*8cc20*/  LDL.LU R21, [R1+0x284] ;  /* 0x0002840001157983 */ /* 0x000ea40000300800 */
[----:B------:R-:W3:Y:S01]  /*8cc30*/  LDL.LU R22, [R1+0x288] ;  /* 0x0002880001167983 */ /* 0x000ee20000300800 */
[----:B------:R-:W3:Y:S01]  /*8cc40*/  LDL.LU R23, [R1+0x28c] ;  /* 0x00028c0001177983 */ /* 0x000ee20000300800 */
[----:B0-----:R-:W-:-:S02]  /*8cc50*/  IMAD.MOV.U32 R8, RZ, RZ, R5 ;  /* 0x000000ffff087224 */ /* 0x001fc400078e0005 */
[----:B------:R-:W-:Y:S02]  /*8cc60*/  IMAD.MOV.U32 R9, RZ, RZ, R4 ;  /* 0x000000ffff097224 */ /* 0x000fe400078e0004 */
[----:B------:R-:W-:Y:S02]  /*8cc70*/  IMAD.MOV.U32 R5, RZ, RZ, R16 ;  /* 0x000000ffff057224 */ /* 0x000fe400078e0010 */
[----:B------:R-:W-:Y:S01]  /*8cc80*/  IMAD.MOV.U32 R4, RZ, RZ, R17 ;  /* 0x000000ffff047224 */ /* 0x000fe200078e0011 */
        /* <DEDUP_REMOVED lines=8> */
[----:B------:R-:W4:Y:S02]  /*8cd10*/  LDL.LU R26, [R1+0x248] ;  /* 0x00024800011a7983 */ /* 0x000f240000300800 */
[----:B------:R-:W4:Y:S01]  /*8cd20*/  LDL.LU R27, [R1+0x24c] ;  /* 0x00024c00011b7983 */ /* 0x000f220000300800 */
[----:B------:R-:W2:Y:S01]  /*8cd30*/  LDL.LU R16, [R1+0x270] ;  /* 0x0002700001107983 */ /* 0x000ea20000300800 */
[----:B------:R-:W2:Y:S02]  /*8cd40*/  LDL.LU R17, [R1+0x274] ;  /* 0x0002740001117983 */ /* 0x000ea40000300800 */
[----:B------:R-:W2:Y:S02]  /*8cd50*/  LDL.LU R18, [R1+0x278] ;  /* 0x0002780001127983 */ /* 0x000ea40000300800 */
[----:B------:R-:W2:Y:S02]  /*8cd60*/  LDL.LU R19, [R1+0x27c] ;  /* 0x00027c0001137983 */ /* 0x000ea40000300800 */
[----:B--2---:R-:W-:Y:S01]  /*8cd70*/  STL.64 [R1+0x4020], R18 ;  /* 0x0040201201007387 */ /* 0x004fe20000100a00 */
[----:B------:R-:W-:Y:S02]  /*8cd80*/  STL.64 [R1+0x4018], R16 ;  /* 0x0040181001007387 */ /* 0x000fe40000100a00 */
[----:B----4-:R-:W-:Y:S02]  /*8cd90*/  STL.64 [R1+0x3ff0], R26 ;  /* 0x003ff01a01007387 */ /* 0x010fe40000100a00 */
[----:B---3--:R0:W-:Y:S02]  /*8cda0*/  STL.64 [R1+0x3fe8], R24 ;  /* 0x003fe81801007387 */ /* 0x0081e40000100a00 */
[----:B0-----:R-:W-:-:S02]  /*8cdb0*/  IMAD.MOV.U32 R24, RZ, RZ, R6 ;  /* 0x000000ffff187224 */ /* 0x001fc400078e0006 */
[----:B------:R-:W-:-:S05]  /*8cdc0*/  IMAD.MOV.U32 R25, RZ, RZ, R3 ;  /* 0x000000ffff197224 */ /* 0x000fca00078e0003 */
[----:B------:R0:W-:Y:S04]  /*8cdd0*/  STL.64 [R1+0x4000], R24 ;  /* 0x0040001801007387 */ /* 0x0001e80000100a00 */
[----:B0-----:R-:W2:Y:S04]  /*8cde0*/  LDL.64 R24, [R1+0x7e0] ;  /* 0x0007e00001187983 */ /* 0x001ea80000100a00 */
[----:B--2---:R0:W-:Y:S04]  /*8cdf0*/  STL.64 [R1+0x4028], R24 ;  /* 0x0040281801007387 */ /* 0x0041e80000100a00 */
[----:B0-----:R-:W2:Y:S01]  /*8ce00*/  LDL.LU R24, [R1+0x550] ;  /* 0x0005500001187983 */ /* 0x001ea20000300800 */
[----:B------:R-:W2:Y:S02]  /*8ce10*/  LDL.LU R25, [R1+0x554] ;  /* 0x0005540001197983 */ /* 0x000ea40000300800 */
[----:B------:R-:W2:Y:S02]  /*8ce20*/  LDL.LU R26, [R1+0x558] ;  /* 0x00055800011a7983 */ /* 0x000ea40000300800 */
[----:B------:R-:W2:Y:S01]  /*8ce30*/  LDL.LU R27, [R1+0x55c] ;  /* 0x00055c00011b7983 */ /* 0x000ea20000300800 */
[----:B------:R0:W-:Y:S04]  /*8ce40*/  STL.64 [R1+0x3fc0], R8 ;  /* 0x003fc00801007387 */ /* 0x0001e80000100a00 */
[----:B0-----:R-:W3:Y:S01]  /*8ce50*/  LDL.64 R8, [R1+0x7b0] ;  /* 0x0007b00001087983 */ /* 0x001ee20000100a00 */
[----:B------:R-:W-:-:S02]  /*8ce60*/  IMAD.MOV.U32 R17, RZ, RZ, R7 ;  /* 0x000000ffff117224 */ /* 0x000fc400078e0007 */
[C---:B------:R-:W-:Y:S01]  /*8ce70*/  HMMA.16816.F32 R4, R12.reuse, R4, R20 ;  /* 0x000000040c04723c */ /* 0x040fe20000001814 */
[----:B---3--:R0:W-:Y:S04]  /*8ce80*/  STL.64 [R1+0x3fd8], R8 ;  /* 0x003fd80801007387 */ /* 0x0081e80000100a00 */
[----:B0-----:R-:W3:Y:S04]  /*8ce90*/  LDL.64 R8, [R1+0x7c0] ;  /* 0x0007c00001087983 */ /* 0x001ee80000100a00 */
[----:B---3--:R0:W-:Y:S04]  /*8cea0*/  STL.64 [R1+0x3ff8], R8 ;  /* 0x003ff80801007387 */ /* 0x0081e80000100a00 */
[----:B0-----:R-:W3:Y:S01]  /*8ceb0*/  LDL.LU R8, [R1+0x250] ;  /* 0x0002500001087983 */ /* 0x001ee20000300800 */
[----:B------:R-:W3:Y:S02]  /*8cec0*/  LDL.LU R9, [R1+0x254] ;  /* 0x0002540001097983 */ /* 0x000ee40000300800 */
[----:B------:R-:W3:Y:S02]  /*8ced0*/  LDL.LU R10, [R1+0x258] ;  /* 0x00025800010a7983 */ /* 0x000ee40000300800 */
[----:B------:R-:W3:Y:S01]  /*8cee0*/  LDL.LU R11, [R1+0x25c] ;  /* 0x00025c00010b7983 */ /* 0x000ee20000300800 */
[----:B------:R-:W4:Y:S01]  /*8cef0*/  LDL.LU.64 R22, [R1+0x4048] ;  /* 0x0040480001167983 */ /* 0x000f220000300a00 */
[----:B------:R-:W4:Y:S03]  /*8cf00*/  LDL.LU.64 R20, [R1+0x4040] ;  /* 0x0040400001147983 */ /* 0x000f260000300a00 */
[----:B------:R0:W-:Y:S02]  /*8cf10*/  STL.64 [R1+0x1140], R4 ;  /* 0x0011400401007387 */ /* 0x0001e40000100a00 */
[----:B------:R4:W-:Y:S01]  /*8cf20*/  STL.64 [R1+0x1148], R6 ;  /* 0x0011480601007387 */ /* 0x0009e20000100a00 */
[----:B0-----:R-:W4:Y:S02]  /*8cf30*/  LDL.LU.64 R4, [R1+0x4038] ;  /* 0x0040380001047983 */ /* 0x001f240000300a00 */
[----:B----4-:R-:W-:Y:S02]  /*8cf40*/  HMMA.16816.F32 R4, R12, R4, R20 ;  /* 0x000000040c04723c */ /* 0x010fe40000001814 */
[----:B------:R-:W4:Y:S11]  /*8cf50*/  LDL.LU.64 R22, [R1+0x4030] ;  /* 0x0040300001167983 */ /* 0x000f360000300a00 */
[----:B------:R-:W-:Y:S10]  /*8cf60*/  @!UPT UIADD3 URZ, URZ, URZ, URZ ;  /* 0x0000003f3f3ff290 */ /* 0x000ff4000fffe03f */
[----:B------:R-:W-:Y:S01]  /*8cf70*/  STL.64 [R1+0x1120], R4 ;  /* 0x0011200401007387 */ /* 0x000fe20000100a00 */
[----:B------:R-:W-:Y:S03]  /*8cf80*/  STL.64 [R1+0x1128], R6 ;  /* 0x0011280601007387 */ /* 0x000fe60000100a00 */
[----:B----4-:R0:W-:Y:S01]  /*8cf90*/  STL.64 [R1+0x3fb8], R22 ;  /* 0x003fb81601007387 */ /* 0x0101e20000100a00 */
[----:B------:R-:W4:Y:S02]  /*8cfa0*/  LDL.LU R20, [R1+0x220] ;  /* 0x0002200001147983 */ /* 0x000f240000300800 */
[----:B------:R-:W4:Y:S01]  /*8cfb0*/  LDL.LU R21, [R1+0x224] ;  /* 0x0002240001157983 */ /* 0x000f220000300800 */
[----:B------:R1:W3:Y:S04]  /*8cfc0*/  LDSM.16.MT88.4 R4, [R23+0x24000] ;  /* 0x024000001704783b */ /* 0x0002e80000004200 */
[----:B0-----:R-:W3:Y:S01]  /*8cfd0*/  LDL.LU R22, [R1+0x228] ;  /* 0x0002280001167983 */ /* 0x001ee20000300800 */
[----:B-1----:R-:W3:Y:S02]  /*8cfe0*/  LDL.LU R23, [R1+0x22c] ;  /* 0x00022c0001177983 */ /* 0x002ee40000300800 */
[----:B------:R-:W-:-:S07]  /*8cff0*/  IMAD.MOV.U32 R16, RZ, RZ, R28 ;  /* 0x000000ffff107224 */ /* 0x000fce00078e001c */
[C---:B--2---:R-:W-:Y:S01]  /*8d000*/  HMMA.16816.F32 R16, R12.reuse, R16, R24 ;  /* 0x000000100c10723c */ /* 0x044fe20000001818 */
[----:B---3--:R-:W-:Y:S01]  /*8d010*/  STL.64 [R1+0x3fd0], R22 ;  /* 0x003fd01601007387 */ /* 0x008fe20000100a00 */
[----:B----4-:R0:W-:Y:S03]  /*8d020*/  STL.64 [R1+0x3fc8], R20 ;  /* 0x003fc81401007387 */ /* 0x0101e60000100a00 */
[----:B0-----:R-:W2:Y:S01]  /*8d030*/  LDL.LU R20, [R1+0x230] ;  /* 0x0002300001147983 */ /* 0x001ea20000300800 */
[----:B------:R-:W2:Y:S02]  /*8d040*/  LDL.LU R21, [R1+0x234] ;  /* 0x0002340001157983 */ /* 0x000ea40000300800 */
[----:B------:R-:W2:Y:S02]  /*8d050*/  LDL.LU R22, [R1+0x238] ;  /* 0x0002380001167983 */ /* 0x000ea40000300800 */
[----:B------:R-:W2:Y:S01]  /*8d060*/  LDL.LU R23, [R1+0x23c] ;  /* 0x00023c0001177983 */ /* 0x000ea20000300800 */
[----:B------:R-:W-:Y:S01]  /*8d070*/  STL.64 [R1+0x3ef0], R6 ;  /* 0x003ef00601007387 */ /* 0x000fe20000100a00 */
[----:B------:R0:W-:Y:S03]  /*8d080*/  STL.64 [R1+0x3ee8], R4 ;  /* 0x003ee80401007387 */ /* 0x0001e60000100a00 */
[----:B0-----:R-:W3:Y:S01]  /*8d090*/  LDL.64 R4, [R1+0x6f0] ;  /* 0x0006f00001047983 */ /* 0x001ee20000100a00 */
[----:B------:R-:W4:Y:S07]  /*8d0a0*/  LDL.LU.64 R24, [R1+0x4028] ;  /* 0x0040280001187983 */ /* 0x000f2e0000300a00 */
[----:B------:R-:W-:Y:S02]  /*8d0b0*/  STL.64 [R1+0x1100], R16 ;  /* 0x0011001001007387 */ /* 0x000fe40000100a00 */
[----:B------:R0:W-:Y:S02]  /*8d0c0*/  STL.64 [R1+0x1108], R18 ;  /* 0x0011081201007387 */ /* 0x0001e40000100a00 */
[----:B0-----:R-:W3:Y:S01]  /*8d0d0*/  LDL.LU.64 R18, [R1+0x4020] ;  /* 0x0040200001127983 */ /* 0x001ee20000300a00 */
[----:B------:R-:W3:Y:S02]  /*8d0e0*/  LDL.LU.64 R16, [R1+0x4018] ;  /* 0x0040180001107983 */ /* 0x000ee40000300a00 */
[----:B---3--:R-:W-:Y:S01]  /*8d0f0*/  HMMA.16816.F32 R12, R12, R4, R16 ;  /* 0x000000040c0c723c */ /* 0x008fe20000001810 */
[----:B------:R-:W3:Y:S01]  /*8d100*/  LDL.LU.64 R18, [R1+0x4010] ;  /* 0x0040100001127983 */ /* 0x000ee20000300a00 */
        /* <DEDUP_REMOVED lines=8> */
[----:B------:R0:W-:Y:S04]  /*8d190*/  STL.64 [R1+0x3ef8], R4 ;  /* 0x003ef80401007387 */ /* 0x0001e80000100a00 */
[----:B0-----:R-:W3:Y:S01]  /*8d1a0*/  LDL.LU R4, [R1+0x260] ;  /* 0x0002600001047983 */ /* 0x001ee20000300800 */
[----:B------:R-:W3:Y:S02]  /*8d1b0*/  LDL.LU R5, [R1+0x264] ;  /* 0x0002640001057983 */ /* 0x000ee40000300800 */
[----:B------:R-:W3:Y:S02]  /*8d1c0*/  LDL.LU R6, [R1+0x268] ;  /* 0x0002680001067983 */ /* 0x000ee40000300800 */
[----:B------:R-:W3:Y:S02]  /*8d1d0*/  LDL.LU R7, [R1+0x26c] ;  /* 0x00026c0001077983 */ /* 0x000ee40000300800 */
[----:B----4-:R-:W-:Y:S01]  /*8d1e0*/  IMAD.MOV.U32 R3, RZ, RZ, R25 ;  /* 0x000000ffff037224 */ /* 0x010fe200078e0019 */
[C---:B---3--:R-:W-:Y:S11]  /*8d1f0*/  HMMA.16816.F32 R4, R16.reuse, R24, R4 ;  /* 0x000000181004723c */ /* 0x048ff60000001804 */
[----:B------:R-:W-:Y:S11]  /*8d200*/  @!UPT UIADD3 URZ, URZ, URZ, URZ ;  /* 0x0000003f3f3ff290 */ /* 0x000ff6000fffe03f */
[----:B------:R-:W-:Y:S01]  /*8d210*/  @!UPT UIADD3 URZ, URZ, URZ, URZ ;  /* 0x0000003f3f3ff290 */ /* 0x000fe2000fffe03f */
[----:B------:R-:W-:Y:S01]  /*8d220*/  STL.64 [R1+0x10b0], R4 ;  /* 0x0010b00401007387 */ /* 0x000fe20000100a00 */
[----:B------:R0:W-:Y:S02]  /*8d230*/  STL.64 [R1+0x10b8], R6 ;  /* 0x0010b80601007387 */ /* 0x0001e40000100a00 */
[----:B0-----:R-:W-:Y:S02]  /*8d240*/  IMAD.MOV.U32 R6, RZ, RZ, R24 ;  /* 0x000000ffff067224 */ /* 0x001fe400078e0018 */
[----:B------:R-:W3:Y:S02]  /*8d250*/  LDL.LU.64 R24, [R1+0x4000] ;  /* 0x0040000001187983 */ /* 0x000ee40000300a00 */
        /* <DEDUP_REMOVED lines=11> */
[----:B------:R0:W-:Y:S01]  /*8d310*/  STL.64 [R1+0x1070], R24 ;  /* 0x0010701801007387 */ /* 0x0001e20000100a00 */
[----:B------:R1:W-:Y:S03]  /*8d320*/  STL.64 [R1+0x1078], R26 ;  /* 0x0010781a01007387 */ /* 0x0003e60000100a00 */
[----:B0-----:R-:W3:Y:S01]  /*8d330*/  LDL.LU.64 R24, [R1+0x3fe0] ;  /* 0x003fe00001187983 */ /* 0x001ee20000300a00 */
[----:B-1----:R-:W-:Y:S02]  /*8d340*/  IMAD.MOV.U32 R26, RZ, RZ, R8 ;  /* 0x000000ffff1a7224 */ /* 0x002fe400078e0008 */
[----:B------:R-:W2:Y:S03]  /*8d350*/  LDL.LU.64 R8, [R1+0x3fd8] ;  /* 0x003fd80001087983 */ /* 0x000ea60000300a00 */
[----:B------:R-:W-:Y:S01]  /*8d360*/  STL [R1+0x3f78], R26 ;  /* 0x003f781a01007387 */ /* 0x000fe20000100800 */
[----:B--2---:R-:W-:Y:S03]  /*8d370*/  HMMA.16816.F32 R20, R16, R8, R20 ;  /* 0x000000081014723c */ /* 0x004fe60000001814 */
[----:B---3--:R0:W-:Y:S01]  /*8d380*/  STL.64 [R1+0x3f70], R24 ;  /* 0x003f701801007387 */ /* 0x0081e20000100a00 */
[----:B------:R-:W-:-:S02]  /*8d390*/  IMAD.MOV.U32 R29, RZ, RZ, R8 ;  /* 0x000000ffff1d7224 */ /* 0x000fc400078e0008 */
[----:B------:R-:W-:Y:S01]  /*8d3a0*/  IMAD.MOV.U32 R28, RZ, RZ, R9 ;  /* 0x000000ffff1c7224 */ /* 0x000fe200078e0009 */
[----:B0-----:R-:W2:Y:S11]  /*8d3b0*/  LDL.64 R24, [R1+0x780] ;  /* 0x0007800001187983 */ /* 0x001eb60000100a00 */
[----:B------:R-:W-:Y:S05]  /*8d3c0*/  @!UPT UIADD3 URZ, URZ, URZ, URZ ;  /* 0x0000003f3f3ff290 */ /* 0x000fea000fffe03f */
[----:B------:R-:W-:Y:S01]  /*8d3d0*/  STL.64 [R1+0x1050], R20 ;  /* 0x0010501401007387 */ /* 0x000fe20000100a00 */
[----:B------:R0:W-:Y:S03]  /*8d3e0*/  STL.64 [R1+0x1058], R22 ;  /* 0x0010581601007387 */ /* 0x0001e60000100a00 */
[----:B0-----:R-:W3:Y:S01]  /*8d3f0*/  LDL.LU.64 R22, [R1+0x3fd0] ;  /* 0x003fd00001167983 */ /* 0x001ee20000300a00 */
[----:B------:R-:W3:Y:S02]  /*8d400*/  LDL.LU.64 R20, [R1+0x3fc8] ;  /* 0x003fc80001147983 */ /* 0x000ee40000300a00 */
[----:B------:R-:W3:Y:S02]  /*8d410*/  LDL.LU.64 R8, [R1+0x3fc0] ;  /* 0x003fc00001087983 */ /* 0x000ee40000300a00 */
[----:B------:R-:W-:Y:S01]  /*8d420*/  STL [R1+0x3ebc], R28 ;  /* 0x003ebc1c01007387 */ /* 0x000fe20000100800 */
[----:B------:R-:W-:Y:S01]  /*8d430*/  STL [R1+0x3eb8], R29 ;  /* 0x003eb81d01007387 */ /* 0x000fe20000100800 */
[C---:B---3--:R-:W-:Y:S03]  /*8d440*/  HMMA.16816.F32 R8, R16.reuse, R8, R20 ;  /* 0x000000081008723c */ /* 0x048fe60000001814 */
[----:B------:R-:W3:Y:S11]  /*8d450*/  LDL.LU.64 R22, [R1+0x3fb8] ;  /* 0x003fb80001167983 */ /* 0x000ef60000300a00 */
[----:B------:R-:W-:Y:S09]  /*8d460*/  @!UPT UIADD3 URZ, URZ, URZ, URZ ;  /* 0x0000003f3f3ff290 */ /* 0x000ff2000fffe03f */
[----:B------:R0:W-:Y:S01]  /*8d470*/  STL.64 [R1+0x1030], R8 ;  /* 0x0010300801007387 */ /* 0x0001e20000100a00 */
[----:B------:R-:W-:Y:S03]  /*8d480*/  STL.64 [R1+0x1038], R10 ;  /* 0x0010380a01007387 */ /* 0x000fe60000100a00 */
[----:B0-----:R-:W4:Y:S02]  /*8d490*/  LDL.LU.64 R8, [R1+0x3fb0] ;  /* 0x003fb00001087983 */ /* 0x001f240000300a00 */
[C---:B----4-:R-:W-:Y:S11]  /*8d4a0*/  HMMA.16816.F32 R12, R16.reuse, R8, R12 ;  /* 0x00000008100c723c */ /* 0x050ff6000000180c */
[----:B------:R-:W-:Y:S11]  /*8d4b0*/  @!UPT UIADD3 URZ, URZ, URZ, URZ ;  /* 0x0000003f3f3ff290 */ /* 0x000ff6000fffe03f */
[----:B------:R-:W-:Y:S01]  /*8d4c0*/  @!UPT UIADD3 URZ, URZ, URZ, URZ ;  /* 0x0000003f3f3ff290 */ /* 0x000fe2000fffe03f */
[----:B------:R0:W-:Y:S01]  /*8d4d0*/  STL.64 [R1+0x1010], R12 ;  /* 0x0010100c01007387 */ /* 0x0001e20000100a00 */
[----:B------:R-:W-:Y:S02]  /*8d4e0*/  STL.64 [R1+0x1018], R14 ;  /* 0x0010180e01007387 */ /* 0x000fe40000100a00 */
[----:B0-----:R-:W-:Y:S02]  /*8d4f0*/  IMAD.MOV.U32 R13, RZ, RZ, R8 ;  /* 0x000000ffff0d7224 */ /* 0x001fe400078e0008 */
[----:B------:R-:W-:Y:S02]  /*8d500*/  IMAD.MOV.U32 R12, RZ, RZ, R9 ;  /* 0x000000ffff0c7224 */ /* 0x000fe400078e0009 */
[----:B------:R-:W4:Y:S03]  /*8d510*/  LDL.LU.64 R8, [R1+0x3fa8] ;  /* 0x003fa80001087983 */ /* 0x000f260000300a00 */
[----:B------:R0:W-:Y:S02]  /*8d520*/  STL.64 [R1+0x3f00], R12 ;  /* 0x003f000c01007387 */ /* 0x0001e40000100a00 */
[----:B0-----:R-:W2:Y:S01]  /*8d530*/  LDL.LU R12, [R1+0x200] ;  /* 0x00020000010c7983 */ /* 0x001ea20000300800 */
[----:B------:R-:W2:Y:S02]  /*8d540*/  LDL.LU R13, [R1+0x204] ;  /* 0x00020400010d7983 */ /* 0x000ea40000300800 */
[----:B------:R-:W2:Y:S02]  /*8d550*/  LDL.LU R14, [R1+0x208] ;  /* 0x00020800010e7983 */ /* 0x000ea40000300800 */
[----:B------:R-:W2:Y:S02]  /*8d560*/  LDL.LU R15, [R1+0x20c] ;  /* 0x00020c00010f7983 */ /* 0x000ea40000300800 */
        /* <DEDUP_REMOVED lines=17> */
[----:B0-----:R-:W2:Y:S01]  /*8d680*/  LDL.64 R12, [R1+0x720] ;  /* 0x00072000010c7983 */ /* 0x001ea20000100a00 */
[----:B------:R-:W-:-:S02]  /*8d690*/  IMAD.MOV.U32 R28, RZ, RZ, R24 ;  /* 0x000000ffff1c7224 */ /* 0x000fc400078e0018 */
[----:B------:R-:W-:Y:S02]  /*8d6a0*/  IMAD.MOV.U32 R29, RZ, RZ, R25 ;  /* 0x000000ffff1d7224 */ /* 0x000fe400078e0019 */
[----:B------:R-:W-:Y:S02]  /*8d6b0*/  IMAD.MOV.U32 R24, RZ, RZ, R2 ;  /* 0x000000ffff187224 */ /* 0x000fe400078e0002 */
[----:B------:R-:W-:Y:S01]  /*8d6c0*/  IMAD.MOV.U32 R25, RZ, RZ, R0 ;  /* 0x000000ffff197224 */ /* 0x000fe200078e0000 */
[----:B--2---:R4:W-:Y:S04]  /*8d6d0*/  STL.64 [R1+0x3f38], R12 ;  /* 0x003f380c01007387 */ /* 0x0049e80000100a00 */
[----:B------:R-:W-:Y:S02]  /*8d6e0*/  STL.64 [R1+0x3f90], R24 ;  /* 0x003f901801007387 */ /* 0x000fe40000100a00 */
[----:B----4-:R-:W-:-:S02]  /*8d6f0*/  IMAD.MOV.U32 R12, RZ, RZ, R9 ;  /* 0x000000ffff0c7224 */ /* 0x010fc400078e0009 */
[----:B------:R-:W-:Y:S02]  /*8d700*/  IMAD.MOV.U32 R13, RZ, RZ, R8 ;  /* 0x000000ffff0d7224 */ /* 0x000fe400078e0008 */
[----:B---3--:R-:W0:Y:S04]  /*8d710*/  LDSM.16.MT88.4 R8, [R23+0x24080] ;  /* 0x024080001708783b */ /* 0x008e280000004200 */
[----:B------:R1:W-:Y:S04]  /*8d720*/  STL.64 [R1+0x3f50], R12 ;  /* 0x003f500c01007387 */ /* 0x0003e80000100a00 */
[----:B-1----:R-:W2:Y:S04]  /*8d730*/  LDL.64 R12, [R1+0x740] ;  /* 0x00074000010c7983 */ /* 0x002ea80000100a00 */
[----:B--2---:R1:W-:Y:S04]  /*8d740*/  STL.64 [R1+0x3f68], R12 ;  /* 0x003f680c01007387 */ /* 0x0043e80000100a00 */
[----:B-1----:R-:W2:Y:S01]  /*8d750*/  LDL.LU R12, [R1+0x510] ;  /* 0x00051000010c7983 */ /* 0x002ea20000300800 */
[----:B------:R-:W2:Y:S02]  /*8d760*/  LDL.LU R13, [R1+0x514] ;  /* 0x00051400010d7983 */ /* 0x000ea40000300800 */
[----:B------:R-:W3:Y:S02]  /*8d770*/  LDL.LU R14, [R1+0x518] ;  /* 0x00051800010e7983 */ /* 0x000ee40000300800 */
[----:B------:R-:W3:Y:S01]  /*8d780*/  LDL.LU R15, [R1+0x51c] ;  /* 0x00051c00010f7983 */ /* 0x000ee20000300800 */
[----:B------:R-:W4:Y:S04]  /*8d790*/  LDL.64 R24, [R1+0x770] ;  /* 0x0007700001187983 */ /* 0x000f280000100a00 */
[----:B---3--:R-:W-:Y:S01]  /*8d7a0*/  STL.64 [R1+0x3f88], R14 ;  /* 0x003f880e01007387 */ /* 0x008fe20000100a00 */
[----:B--2---:R1:W-:Y:S03]  /*8d7b0*/  STL.64 [R1+0x3f80], R12 ;  /* 0x003f800c01007387 */ /* 0x0043e60000100a00 */
[----:B-1----:R-:W2:Y:S01]  /*8d7c0*/  LDL.LU R12, [R1+0x520] ;  /* 0x00052000010c7983 */ /* 0x002ea20000300800 */
[----:B------:R-:W2:Y:S02]  /*8d7d0*/  LDL.LU R13, [R1+0x524] ;  /* 0x00052400010d7983 */ /* 0x000ea40000300800 */
[----:B------:R-:W3:Y:S02]  /*8d7e0*/  LDL.LU R14, [R1+0x528] ;  /* 0x00052800010e7983 */ /* 0x000ee40000300800 */
[----:B------:R-:W3:Y:S02]  /*8d7f0*/  LDL.LU R15, [R1+0x52c] ;  /* 0x00052c00010f7983 */ /* 0x000ee40000300800 */
[----:B---3--:R-:W-:Y:S01]  /*8d800*/  STL.64 [R1+0x3fa0], R14 ;  /* 0x003fa00e01007387 */ /* 0x008fe20000100a00 */
[----:B--2---:R1:W-:Y:S03]  /*8d810*/  STL.64 [R1+0x3f98], R12 ;  /* 0x003f980c01007387 */ /* 0x0043e60000100a00 */
[----:B-1----:R-:W4:Y:S01]  /*8d820*/  LDL.LU R12, [R1+0x530] ;  /* 0x00053000010c7983 */ /* 0x002f220000300800 */
[----:B------:R-:W4:Y:S02]  /*8d830*/  LDL.LU R13, [R1+0x534] ;  /* 0x00053400010d7983 */ /* 0x000f240000300800 */
[----:B------:R-:W4:Y:S02]  /*8d840*/  LDL.LU R14, [R1+0x538] ;  /* 0x00053800010e7983 */ /* 0x000f240000300800 */
[----:B------:R-:W4:Y:S01]  /*8d850*/  LDL.LU R15, [R1+0x53c] ;  /* 0x00053c00010f7983 */ /* 0x000f220000300800 */
[----:B------:R-:W2:Y:S01]  /*8d860*/  LDL.64 R4, [R1+0x700] ;  /* 0x0007000001047983 */ /* 0x000ea20000100a00 */
[----:B------:R-:W-:Y:S03]  /*8d870*/  STL.64 [R1+0x3f30], R6 ;  /* 0x003f300601007387 */ /* 0x000fe60000100a00 */
[----:B--2---:R1:W-:Y:S04]  /*8d880*/  STL.64 [R1+0x3f28], R4 ;  /* 0x003f280401007387 */ /* 0x0043e80000100a00 */
[----:B-1----:R-:W2:Y:S01]  /*8d890*/  LDL.LU R4, [R1+0x4e0] ;  /* 0x0004e00001047983 */ /* 0x002ea20000300800 */
[----:B------:R-:W2:Y:S02]  /*8d8a0*/  LDL.LU R5, [R1+0x4e4] ;  /* 0x0004e40001057983 */ /* 0x000ea40000300800 */
[----:B------:R-:W3:Y:S02]  /*8d8b0*/  LDL.LU R6, [R1+0x4e8] ;  /* 0x0004e80001067983 */ /* 0x000ee40000300800 */
[----:B------:R-:W3:Y:S01]  /*8d8c0*/  LDL.LU R7, [R1+0x4ec] ;  /* 0x0004ec0001077983 */ /* 0x000ee20000300800 */
[----:B----4-:R-:W-:Y:S01]  /*8d8d0*/  HMMA.16816.F32 R12, R16, R24, R12 ;  /* 0x00000018100c723c */ /* 0x010fe2000000180c */
[----:B---3--:R-:W-:Y:S01]  /*8d8e0*/  STL.64 [R1+0x3f48], R6 ;  /* 0x003f480601007387 */ /* 0x008fe20000100a00 */
[----:B--2---:R1:W-:Y:S03]  /*8d8f0*/  STL.64 [R1+0x3f40], R4 ;  /* 0x003f400401007387 */ /* 0x0043e60000100a00 */
[----:B-1----:R-:W2:Y:S01]  /*8d900*/  LDL.LU R4, [R1+0x4f0] ;  /* 0x0004f00001047983 */ /* 0x002ea20000300800 */
[----:B------:R-:W2:Y:S02]  /*8d910*/  LDL.LU R5, [R1+0x4f4] ;  /* 0x0004f40001057983 */ /* 0x000ea40000300800 */
[----:B------:R-:W3:Y:S02]  /*8d920*/  LDL.LU R6, [R1+0x4f8] ;  /* 0x0004f80001067983 */ /* 0x000ee40000300800 */
[----:B------:R-:W3:Y:S02]  /*8d930*/  LDL.LU R7, [R1+0x4fc] ;  /* 0x0004fc0001077983 */ /* 0x000ee40000300800 */
[----:B------:R-:W-:-:S02]  /*8d940*/  IMAD.MOV.U32 R20, RZ, RZ, R24 ;  /* 0x000000ffff147224 */ /* 0x000fc400078e0018 */
[----:B------:R-:W-:Y:S01]  /*8d950*/  IMAD.MOV.U32 R21, RZ, RZ, R25 ;  /* 0x000000ffff157224 */ /* 0x000fe200078e0019 */
[----:B---3--:R-:W-:Y:S01]  /*8d960*/  STL.64 [R1+0x3f60], R6 ;  /* 0x003f600601007387 */ /* 0x008fe20000100a00 */
[----:B--2---:R1:W-:Y:S03]  /*8d970*/  STL.64 [R1+0x3f58], R4 ;  /* 0x003f580401007387 */ /* 0x0043e60000100a00 */
[----:B-1----:R-:W2:Y:S01]  /*8d980*/  LDL.LU R4, [R1+0x500] ;  /* 0x0005000001047983 */ /* 0x002ea20000300800 */
[----:B------:R-:W2:Y:S02]  /*8d990*/  LDL.LU R5, [R1+0x504] ;  /* 0x0005040001057983 */ /* 0x000ea40000300800 */
[----:B------:R-:W2:Y:S02]  /*8d9a0*/  LDL.LU R6, [R1+0x508] ;  /* 0x0005080001067983 */ /* 0x000ea40000300800 */
[----:B------:R-:W2:Y:S01]  /*8d9b0*/  LDL.LU R7, [R1+0x50c] ;  /* 0x00050c0001077983 */ /* 0x000ea20000300800 */
[----:B------:R-:W-:Y:S01]  /*8d9c0*/  STL [R1+0x3ec4], R29 ;  /* 0x003ec41d01007387 */ /* 0x000fe20000100800 */
[----:B------:R-:W-:Y:S02]  /*8d9d0*/  STL [R1+0x3ec0], R28 ;  /* 0x003ec01c01007387 */ /* 0x000fe40000100800 */
[----:B0-----:R-:W-:Y:S02]  /*8d9e0*/  STL.64 [R1+0x3dd0], R10 ;  /* 0x003dd00a01007387 */ /* 0x001fe40000100a00 */
[----:B------:R0:W-:Y:S02]  /*8d9f0*/  STL.64 [R1+0x3dc8], R8 ;  /* 0x003dc80801007387 */ /* 0x0001e40000100a00 */
[----:B0-----:R-:W3:Y:S01]  /*8da00*/  LDL.64 R8, [R1+0x710] ;  /* 0x0007100001087983 */ /* 0x001ee20000100a00 */
[----:B------:R-:W-:Y:S02]  /*8da10*/  STL.64 [R1+0xfe0], R12 ;  /* 0x000fe00c01007387 */ /* 0x000fe40000100a00 */
[----:B------:R0:W-:Y:S02]  /*8da20*/  STL.64 [R1+0xfe8], R14 ;  /* 0x000fe80e01007387 */ /* 0x0001e40000100a00 */
[----:B0-----:R-:W4:Y:S01]  /*8da30*/  LDL.LU.64 R14, [R1+0x3fa0] ;  /* 0x003fa000010e7983 */ /* 0x001f220000300a00 */
[----:B------:R-:W4:Y:S02]  /*8da40*/  LDL.LU.64 R12, [R1+0x3f98] ;  /* 0x003f9800010c7983 */ /* 0x000f240000300a00 */
[----:B------:R-:W4:Y:S02]  /*8da50*/  LDL.LU.64 R24, [R1+0x3f90] ;  /* 0x003f900001187983 */ /* 0x000f240000300a00 */
[C---:B----4-:R-:W-:Y:S01]  /*8da60*/  HMMA.16816.F32 R24, R16.reuse, R24, R12 ;  /* 0x000000181018723c */ /* 0x050fe2000000180c */
[----:B------:R-:W4:Y:S01]  /*8da70*/  LDL.LU.64 R14, [R1+0x3f88] ;  /* 0x003f8800010e7983 */ /* 0x000f220000300a00 */
[----:B------:R-:W4:Y:S11]  /*8da80*/  LDL.LU.64 R12, [R1+0x3f80] ;  /* 0x003f8000010c7983 */ /* 0x000f360000300a00 */
[----:B------:R-:W-:Y:S10]  /*8da90*/  @!UPT UIADD3 URZ, URZ, URZ, URZ ;  /* 0x0000003f3f3ff290 */ /* 0x000ff4000fffe03f */
[----:B------:R-:W-:Y:S01]  /*8daa0*/  STL.64 [R1+0xfd0], R24 ;  /* 0x000fd01801007387 */ /* 0x000fe20000100a00 */
[----:B------:R0:W-:Y:S03]  /*8dab0*/  STL.64 [R1+0xfd8], R26 ;  /* 0x000fd81a01007387 */ /* 0x0001e60000100a00 */
[----:B0-----:R-:W2:Y:S01]  /*8dac0*/  LDL.LU R26, [R1+0x3f78] ;  /* 0x003f7800011a7983 */ /* 0x001ea20000300800 */
[----:B------:R-:W4:Y:S02]  /*8dad0*/  LDL.LU.64 R24, [R1+0x3f70] ;  /* 0x003f700001187983 */ /* 0x000f240000300a00 */
[C---:B----4-:R-:W-:Y:S11]  /*8dae0*/  HMMA.16816.F32 R12, R16.reuse, R24, R12 ;  /* 0x00000018100c723c */ /* 0x050ff6000000180c */
[----:B------:R-:W-:Y:S11]  /*8daf0*/  @!UPT UIADD3 URZ, URZ, URZ, URZ ;  /* 0x0000003f3f3ff290 */ /* 0x000ff6000fffe03f */
[----:B------:R-:W-:Y:S01]  /*8db00*/  @!UPT UIADD3 URZ, URZ, URZ, URZ ;  /* 0x0000003f3f3ff290 */ /* 0x000fe2000fffe03f */
        /* <DEDUP_REMOVED lines=26> */
[----:B------:R-:W4:Y:S02]  /*8dcb0*/  LDL.LU.64 R4, [R1+0x3f28] ;  /* 0x003f280001047983 */ /* 0x000f240000300a00 */
[----:B------:R-:W3:Y:S02]  /*8dcc0*/  LDL.LU.64 R14, [R1+0x3f20] ;  /* 0x003f2000010e7983 */ /* 0x000ee40000300a00 */
[----:B------:R-:W3:Y:S02]  /*8dcd0*/  LDL.LU.64 R12, [R1+0x3f18] ;  /* 0x003f1800010c7983 */ /* 0x000ee40000300a00 */
[----:B---3--:R-:W-:Y:S11]  /*8dce0*/  HMMA.16816.F32 R12, R16, R8, R12 ;  /* 0x00000008100c723c */ /* 0x008ff6000000180c */
[----:B------:R-:W-:Y:S11]  /*8dcf0*/  @!UPT UIADD3 URZ, URZ, URZ, URZ ;  /* 0x0000003f3f3ff290 */ /* 0x000ff6000fffe03f */
[----:B------:R-:W-:Y:S01]  /*8dd00*/  @!UPT UIADD3 URZ, URZ, URZ, URZ ;  /* 0x0000003f3f3ff290 */ /* 0x000fe2000fffe03f */
[----:B------:R-:W-:Y:S01]  /*8dd10*/  STL.64 [R1+0xf60], R12 ;  /* 0x000f600c01007387 */ /* 0x000fe20000100a00 */
[----:B------:R0:W-:Y:S03]  /*8dd20*/  STL.64 [R1+0xf68], R14 ;  /* 0x000f680e01007387 */ /* 0x0001e60000100a00 */
[----:B0-----:R-:W3:Y:S01]  /*8dd30*/  LDL.LU.64 R14, [R1+0x3f10] ;  /* 0x003f1000010e7983 */ /* 0x001ee20000300a00 */
[----:B------:R-:W3:Y:S02]  /*8dd40*/  LDL.LU.64 R12, [R1+0x3f08] ;  /* 0x003f0800010c7983 */ /* 0x000ee40000300a00 */
[----:B------:R0:W-:Y:S02]  /*8dd50*/  STL.64 [R1+0x3de8], R8 ;  /* 0x003de80801007387 */ /* 0x0001e40000100a00 */
[----:B0-----:R-:W-:Y:S02]  /*8dd60*/  IMAD.MOV.U32 R8, RZ, RZ, R26 ;  /* 0x000000ffff087224 */ /* 0x001fe400078e001a */
[----:B--2---:R-:W-:-:S05]  /*8dd70*/  IMAD.MOV.U32 R9, RZ, RZ, R7 ;  /* 0x000000ffff097224 */ /* 0x004fca00078e0007 */
[----:B------:R0:W-:Y:S04]  /*8dd80*/  STL.64 [R1+0x3ec8], R8 ;  /* 0x003ec80801007387 */ /* 0x0001e80000100a00 */
[----:B0-----:R-:W2:Y:S01]  /*8dd90*/  LDL.LU R8, [R1+0x430] ;  /* 0x0004300001087983 */ /* 0x001ea20000300800 */
[----:B------:R-:W2:Y:S02]  /*8dda0*/  LDL.LU R9, [R1+0x434] ;  /* 0x0004340001097983 */ /* 0x000ea40000300800 */
[----:B------:R-:W2:Y:S02]  /*8ddb0*/  LDL.LU R10, [R1+0x438] ;  /* 0x00043800010a7983 */ /* 0x000ea40000300800 */
[----:B------:R-:W2:Y:S02]  /*8ddc0*/  LDL.LU R11, [R1+0x43c] ;  /* 0x00043c00010b7983 */ /* 0x000ea40000300800 */
[----:B----4-:R-:W-:Y:S01]  /*8ddd0*/  IMAD.MOV.U32 R26, RZ, RZ, R4 ;  /* 0x000000ffff1a7224 */ /* 0x010fe200078e0004 */
[C---:B---3--:R-:W-:Y:S01]  /*8dde0*/  HMMA.16816.F32 R12, R16.reuse, R4, R12 ;  /* 0x00000004100c723c */ /* 0x048fe2000000180c */
[----:B--2---:R-:W-:Y:S01]  /*8ddf0*/  STL.64 [R1+0x3ed8], R10 ;  /* 0x003ed80a01007387 */ /* 0x004fe20000100a00 */
[----:B------:R0:W-:Y:S11]  /*8de00*/  STL.64 [R1+0x3ed0], R8 ;  /* 0x003ed00801007387 */ /* 0x0001f60000100a00 */
[----:B------:R-:W-:Y:S10]  /*8de10*/  @!UPT UIADD3 URZ, URZ, URZ, URZ ;  /* 0x0000003f3f3ff290 */ /* 0x000ff4000fffe03f */
[----:B------:R1:W-:Y:S02]  /*8de20*/  STL.64 [R1+0xf50], R12 ;  /* 0x000f500c01007387 */ /* 0x0003e40000100a00 */
[----:B------:R-:W-:Y:S02]  /*8de30*/  STL.64 [R1+0xf58], R14 ;  /* 0x000f580e01007387 */ /* 0x000fe40000100a00 */
[----:B0-----:R-:W-:Y:S01]  /*8de40*/  IMAD.MOV.U32 R9, RZ, RZ, R3 ;  /* 0x000000ffff097224 */ /* 0x001fe200078e0003 */
[----:B-1----:R-:W2:Y:S01]  /*8de50*/  LDL.LU.64 R12, [R1+0x3f00] ;  /* 0x003f0000010c7983 */ /* 0x002ea20000300a00 */
[----:B------:R-:W-:Y:S02]  /*8de60*/  IMAD.MOV.U32 R3, RZ, RZ, R5 ;  /* 0x000000ffff037224 */ /* 0x000fe400078e0005 */
[----:B------:R-:W3:Y:S02]  /*8de70*/  LDL.LU.64 R4, [R1+0x3ef8] ;  /* 0x003ef80001047983 */ /* 0x000ee40000300a00 */
[----:B------:R-:W-:Y:S01]  /*8de80*/  STL [R1+0x3e38], R26 ;  /* 0x003e381a01007387 */ /* 0x000fe20000100800 */
[----:B------:R0:W-:Y:S04]  /*8de90*/  STL.64 [R1+0x3e30], R24 ;  /* 0x003e301801007387 */ /* 0x0001e80000100a00 */
[----:B0-----:R-:W3:Y:S01]  /*8dea0*/  LDL.LU R24, [R1+0x1f0] ;  /* 0x0001f00001187983 */ /* 0x001ee20000300800 */
[----:B------:R-:W3:Y:S02]  /*8deb0*/  LDL.LU R25, [R1+0x1f4] ;  /* 0x0001f40001197983 */ /* 0x000ee40000300800 */
[----:B------:R-:W3:Y:S02]  /*8dec0*/  LDL.LU R26, [R1+0x1f8] ;  /* 0x0001f800011a7983 */ /* 0x000ee40000300800 */
[----:B------:R-:W3:Y:S02]  /*8ded0*/  LDL.LU R27, [R1+0x1fc] ;  /* 0x0001fc00011b7983 */ /* 0x000ee40000300800 */
[----:B------:R-:W-:Y:S01]  /*8dee0*/  IMAD.MOV.U32 R8, RZ, RZ, R6 ;  /* 0x000000ffff087224 */ /* 0x000fe200078e0006 */
[----:B---3--:R-:W-:Y:S07]  /*8def0*/  HMMA.16816.F32 R16, R16, R4, R24 ;  /* 0x000000041010723c */ /* 0x008fee0000001818 */
[----:B------:R-:W-:-:S02]  /*8df00*/  IMAD.MOV.U32 R27, RZ, RZ, R4 ;  /* 0x000000ffff1b7224 */ /* 0x000fc400078e0004 */
[----:B------:R-:W-:Y:S11]  /*8df10*/  IMAD.MOV.U32 R26, RZ, RZ, R5 ;  /* 0x000000ffff1a7224 */ /* 0x000ff600078e0005 */
[----:B------:R-:W-:Y:S03]  /*8df20*/  @!UPT UIADD3 URZ, URZ, URZ, URZ ;  /* 0x0000003f3f3ff290 */ /* 0x000fe6000fffe03f */
[----:B------:R-:W-:Y:S01]  /*8df30*/  STL.64 [R1+0xf30], R16 ;  /* 0x000f301001007387 */ /* 0x000fe20000100a00 */
[----:B------:R-:W-:Y:S02]  /*8df40*/  STL.64 [R1+0xf38], R18 ;  /* 0x000f381201007387 */ /* 0x000fe40000100a00 */
[----:B------:R-:W3:Y:S02]  /*8df50*/  LDL.LU.64 R6, [R1+0x3ef0] ;  /* 0x003ef00001067983 */ /* 0x000ee40000300a00 */
[----:B------:R-:W3:Y:S01]  /*8df60*/  LDL.LU.64 R4, [R1+0x3ee8] ;  /* 0x003ee80001047983 */ /* 0x000ee20000300a00 */
[----:B------:R0:W-:Y:S01]  /*8df70*/  STL.64 [R1+0x3ee0], R26 ;  /* 0x003ee01a01007387 */ /* 0x0001e20000100a00 */
[----:B------:R-:W3:Y:S02]  /*8df80*/  LDL.LU R24, [R1+0x440] ;  /* 0x0004400001187983 */ /* 0x000ee40000300800 */
[----:B------:R-:W3:Y:S01]  /*8df90*/  LDL.LU R25, [R1+0x444] ;  /* 0x0004440001197983 */ /* 0x000ee20000300800 */
[----:B0-----:R-:W3:Y:S01]  /*8dfa0*/  LDL.LU R26, [R1+0x448] ;  /* 0x00044800011a7983 */ /* 0x001ee20000300800 */
[----:B------:R-:W3:Y:S02]  /*8dfb0*/  LDL.LU R27, [R1+0x44c] ;  /* 0x00044c00011b7983 */ /* 0x000ee40000300800 */
[----:B--2---:R-:W-:-:S02]  /*8dfc0*/  IMAD.MOV.U32 R16, RZ, RZ, R13 ;  /* 0x000000ffff107224 */ /* 0x004fc400078e000d */
[----:B------:R-:W-:Y:S02]  /*8dfd0*/  IMAD.MOV.U32 R17, RZ, RZ, R12 ;  /* 0x000000ffff117224 */ /* 0x000fe400078e000c */
[----:B------:R-:W0:Y:S04]  /*8dfe0*/  LDSM.16.MT88.4 R12, [R23+0x24100] ;  /* 0x02410000170c783b */ /* 0x000e280000004200 */
[----:B------:R1:W-:Y:S04]  /*8dff0*/  STL.64 [R1+0x3e88], R16 ;  /* 0x003e881001007387 */ /* 0x0003e80000100a00 */
[----:B-1----:R-:W2:Y:S01]  /*8e000*/  LDL.LU R16, [R1+0x420] ;  /* 0x0004200001107983 */ /* 0x002ea20000300800 */
[----:B------:R-:W2:Y:S02]  /*8e010*/  LDL.LU R17, [R1+0x424] ;  /* 0x0004240001117983 */ /* 0x000ea40000300800 */
[----:B------:R-:W2:Y:S02]  /*8e020*/  LDL.LU R18, [R1+0x428] ;  /* 0x0004280001127983 */ /* 0x000ea40000300800 */
[----:B------:R-:W2:Y:S01]  /*8e030*/  LDL.LU R19, [R1+0x42c] ;  /* 0x00042c0001137983 */ /* 0x000ea20000300800 */
[----:B------:R-:W-:Y:S01]  /*8e040*/  STL [R1+0x3c04], R23 ;  /* 0x003c041701007387 */ /* 0x000fe20000100800 */
[----:B------:R-:W-:Y:S02]  /*8e050*/  STL [R1+0x3e68], R22 ;  /* 0x003e681601007387 */ /* 0x000fe40000100800 */
[----:B------:R1:W-:Y:S02]  /*8e060*/  STL.64 [R1+0x3e60], R20 ;  /* 0x003e601401007387 */ /* 0x0003e40000100a00 */
[----:B-1----:R-:W4:Y:S04]  /*8e070*/  LDL R20, [R1+0x7d0] ;  /* 0x0007d00001147983 */ /* 0x002f280000100800 */
[----:B------:R-:W4:Y:S01]  /*8e080*/  LDL R21, [R1+0x7d4] ;  /* 0x0007d40001157983 */ /* 0x000f220000100800 */
[C---:B---3--:R-:W-:Y:S03]  /*8e090*/  HMMA.16816.F32 R8, R4.reuse, R8, R24 ;  /* 0x000000080408723c */ /* 0x048fe60000001818 */
[----:B------:R-:W3:Y:S11]  /*8e0a0*/  LDL.LU.64 R26, [R1+0x3ee0] ;  /* 0x003ee000011a7983 */ /* 0x000ef60000300a00 */
[----:B------:R-:W-:Y:S09]  /*8e0b0*/  @!UPT UIADD3 URZ, URZ, URZ, URZ ;  /* 0x0000003f3f3ff290 */ /* 0x000ff2000fffe03f */
[----:B------:R-:W-:Y:S01]  /*8e0c0*/  STL.64 [R1+0xf20], R8 ;  /* 0x000f200801007387 */ /* 0x000fe20000100a00 */
[----:B------:R1:W-:Y:S03]  /*8e0d0*/  STL.64 [R1+0xf28], R10 ;  /* 0x000f280a01007387 */ /* 0x0003e60000100a00 */
[----:B-1----:R-:W4:Y:S01]  /*8e0e0*/  LDL.LU.64 R10, [R1+0x3ed8] ;  /* 0x003ed800010a7983 */ /* 0x002f220000300a00 */
[----:B------:R-:W4:Y:S02]  /*8e0f0*/  LDL.LU.64 R8, [R1+0x3ed0] ;  /* 0x003ed00001087983 */ /* 0x000f240000300a00 */
[C---:B----4-:R-:W-:Y:S01]  /*8e100*/  HMMA.16816.F32 R20, R4.reuse, R20, R8 ;  /* 0x000000140414723c */ /* 0x050fe20000001808 */
[----:B------:R-:W2:Y:S07]  /*8e110*/  LDL.LU.64 R8, [R1+0x3ec8] ;  /* 0x003ec80001087983 */ /* 0x000eae0000300a00 */
[----:B--2---:R-:W-:Y:S01]  /*8e120*/  HMMA.16816.F32 R16, R4, R8, R16 ;  /* 0x000000080410723c */ /* 0x004fe20000001810 */
[----:B------:R-:W2:Y:S11]  /*8e130*/  LDL.LU R8, [R1+0x380] ;  /* 0x0003800001087983 */ /* 0x000eb60000300800 */
[----:B------:R-:W-:Y:S03]  /*8e140*/  @!UPT UIADD3 URZ, URZ, URZ, URZ ;  /* 0x0000003f3f3ff290 */ /* 0x000fe6000fffe03f */
[----:B------:R-:W-:Y:S02]  /*8e150*/  STL.64 [R1+0xf10], R20 ;  /* 0x000f101401007387 */ /* 0x000fe40000100a00 */
[----:B------:R-:W-:Y:S06]  /*8e160*/  STL.64 [R1+0xf18], R22 ;  /* 0x000f181601007387 */ /* 0x000fec0000100a00 */
[----:B------:R-:W-:Y:S01]  /*8e170*/  STL.64 [R1+0xf00], R16 ;  /* 0x000f001001007387 */ /* 0x000fe20000100a00 */
[----:B------:R-:W-:Y:S02]  /*8e180*/  STL.64 [R1+0xf08], R18 ;  /* 0x000f081201007387 */ /* 0x000fe40000100a00 */
[----:B------:R-:W2:Y:S02]  /*8e190*/  LDL.LU R9, [R1+0x384] ;  /* 0x0003840001097983 */ /* 0x000ea40000300800 */
[----:B------:R-:W4:Y:S01]  /*8e1a0*/  LDL.LU R10, [R1+0x388] ;  /* 0x00038800010a7983 */ /* 0x000f220000300800 */
[----:B------:R-:W4:Y:S04]  /*8e1b0*/  LDL.LU R11, [R1+0x38c] ;  /* 0x00038c00010b7983 */ /* 0x000f280000300800 */
[----:B----4-:R-:W-:Y:S01]  /*8e1c0*/  STL.64 [R1+0x3df8], R10 ;  /* 0x003df80a01007387 */ /* 0x010fe20000100a00 */
[----:B--2---:R1:W-:Y:S03]  /*8e1d0*/  STL.64 [R1+0x3df0], R8 ;  /* 0x003df00801007387 */ /* 0x0043e60000100a00 */
[----:B-1----:R-:W2:Y:S04]  /*8e1e0*/  LDL.64 R8, [R1+0x730] ;  /* 0x0007300001087983 */ /* 0x002ea80000100a00 */
[----:B--2---:R1:W-:Y:S02]  /*8e1f0*/  STL.64 [R1+0x3e10], R8 ;  /* 0x003e100801007387 */ /* 0x0043e40000100a00 */
[----:B-1----:R-:W-:-:S02]  /*8e200*/  IMAD.MOV.U32 R8, RZ, RZ, R29 ;  /* 0x000000ffff087224 */ /* 0x002fc400078e001d */
[----:B------:R-:W-:Y:S01]  /*8e210*/  IMAD.MOV.U32 R9, RZ, RZ, R28 ;  /* 0x000000ffff097224 */ /* 0x000fe200078e001c */
[----:B------:R-:W2:Y:S01]  /*8e220*/  LDL.LU R29, [R1+0x3ec4] ;  /* 0x003ec400011d7983 */ /* 0x000ea20000300800 */
[----:B------:R-:W4:Y:S03]  /*8e230*/  LDL.LU R28, [R1+0x3ec0] ;  /* 0x003ec000011c7983 */ /* 0x000f260000300800 */
[----:B------:R1:W-:Y:S04]  /*8e240*/  STL.64 [R1+0x3e28], R8 ;  /* 0x003e280801007387 */ /* 0x0003e80000100a00 */
[----:B-1----:R-:W2:Y:S01]  /*8e250*/  LDL.LU R8, [R1+0x3b0] ;  /* 0x0003b00001087983 */ /* 0x002ea20000300800 */
[----:B------:R-:W2:Y:S02]  /*8e260*/  LDL.LU R9, [R1+0x3b4] ;  /* 0x0003b40001097983 */ /* 0x000ea40000300800 */
[----:B------:R-:W2:Y:S02]  /*8e270*/  LDL.LU R10, [R1+0x3b8] ;  /* 0x0003b800010a7983 */ /* 0x000ea40000300800 */
[----:B------:R-:W2:Y:S02]  /*8e280*/  LDL.LU R11, [R1+0x3bc] ;  /* 0x0003bc00010b7983 */ /* 0x000ea40000300800 */
[----:B--2---:R-:W-:Y:S01]  /*8e290*/  STL.64 [R1+0x3e48], R10 ;  /* 0x003e480a01007387 */ /* 0x004fe20000100a00 */
[----:B------:R1:W-:Y:S03]  /*8e2a0*/  STL.64 [R1+0x3e40], R8 ;  /* 0x003e400801007387 */ /* 0x0003e60000100a00 */
        /* <DEDUP_REMOVED lines=10> */
[----:B----4-:R-:W-:-:S02]  /*8e350*/  IMAD.MOV.U32 R20, RZ, RZ, R28 ;  /* 0x000000ffff147224 */ /* 0x010fc400078e001c */
[----:B------:R-:W-:Y:S01]  /*8e360*/  IMAD.MOV.U32 R21, RZ, RZ, R29 ;  /* 0x000000ffff157224 */ /* 0x000fe200078e001d */
[----:B--2---:R-:W-:Y:S01]  /*8e370*/  STL.64 [R1+0x3e78], R10 ;  /* 0x003e780a01007387 */ /* 0x004fe20000100a00 */
[----:B------:R-:W-:Y:S02]  /*8e380*/  STL.64 [R1+0x3e70], R8 ;  /* 0x003e700801007387 */ /* 0x000fe40000100a00 */
[----:B------:R-:W2:Y:S02]  /*8e390*/  LDL.LU R28, [R1+0x3ebc] ;  /* 0x003ebc00011c7983 */ /* 0x000ea40000300800 */
[----:B------:R-:W4:Y:S01]  /*8e3a0*/  LDL.LU R29, [R1+0x3eb8] ;  /* 0x003eb800011d7983 */ /* 0x000f220000300800 */
[----:B------:R-:W2:Y:S04]  /*8e3b0*/  LDL R16, [R1+0x7a0] ;  /* 0x0007a00001107983 */ /* 0x000ea80000100800 */
[----:B------:R-:W2:Y:S04]  /*8e3c0*/  LDL R17, [R1+0x7a4] ;  /* 0x0007a40001117983 */ /* 0x000ea80000100800 */
        /* <DEDUP_REMOVED lines=22> */
[----:B------:R-:W2:Y:S01]  /*8e530*/  LDL.64 R24, [R1+0x760] ;  /* 0x0007600001187983 */ /* 0x000ea20000100a00 */
[----:B0-----:R-:W-:Y:S02]  /*8e540*/  STL.64 [R1+0x250], R12 ;  /* 0x0002500c01007387 */ /* 0x001fe40000100a00 */
[----:B------:R-:W-:Y:S02]  /*8e550*/  STL.64 [R1+0x258], R14 ;  /* 0x0002580e01007387 */ /* 0x000fe40000100a00 */
[----:B------:R-:W-:Y:S01]  /*8e560*/  STL.64 [R1+0x3c98], R14 ;  /* 0x003c980e01007387 */ /* 0x000fe20000100a00 */
[----:B------:R3:W-:Y:S02]  /*8e570*/  STL.64 [R1+0x3c90], R12 ;  /* 0x003c900c01007387 */ /* 0x0007e40000100a00 */
[----:B---3--:R-:W-:-:S02]  /*8e580*/  IMAD.MOV.U32 R12, RZ, RZ, R27 ;  /* 0x000000ffff0c7224 */ /* 0x008fc400078e001b */
[----:B------:R-:W-:-:S05]  /*8e590*/  IMAD.MOV.U32 R13, RZ, RZ, R26 ;  /* 0x000000ffff0d7224 */ /* 0x000fca00078e001a */
[----:B------:R0:W-:Y:S04]  /*8e5a0*/  STL.64 [R1+0x3dd8], R12 ;  /* 0x003dd80c01007387 */ /* 0x0001e80000100a00 */
[----:B0-----:R-:W3:Y:S01]  /*8e5b0*/  LDL.LU R12, [R1+0x370] ;  /* 0x00037000010c7983 */ /* 0x001ee20000300800 */
[----:B------:R-:W3:Y:S02]  /*8e5c0*/  LDL.LU R13, [R1+0x374] ;  /* 0x00037400010d7983 */ /* 0x000ee40000300800 */
[----:B------:R-:W2:Y:S02]  /*8e5d0*/  LDL.LU R14, [R1+0x378] ;  /* 0x00037800010e7983 */ /* 0x000ea40000300800 */
[----:B------:R-:W2:Y:S02]  /*8e5e0*/  LDL.LU R15, [R1+0x37c] ;  /* 0x00037c00010f7983 */ /* 0x000ea40000300800 */
[----:B----4-:R-:W-:-:S02]  /*8e5f0*/  IMAD.MOV.U32 R16, RZ, RZ, R29 ;  /* 0x000000ffff107224 */ /* 0x010fc400078e001d */
        /* <DEDUP_REMOVED lines=14> */
[----:B------:R-:W3:Y:S01]  /*8e6e0*/  LDL.LU.64 R22, [R1+0x3eb0] ;  /* 0x003eb00001167983 */ /* 0x000ee20000300a00 */
[----:B------:R-:W3:Y:S11]  /*8e6f0*/  LDL.LU.64 R20, [R1+0x3ea8] ;  /* 0x003ea80001147983 */ /* 0x000ef60000300a00 */
[----:B------:R0:W-:Y:S02]  /*8e700*/  STL.64 [R1+0xef0], R16 ;  /* 0x000ef01001007387 */ /* 0x0001e40000100a00 */
[----:B------:R3:W-:Y:S01]  /*8e710*/  STL.64 [R1+0xef8], R18 ;  /* 0x000ef81201007387 */ /* 0x0007e20000100a00 */
        /* <DEDUP_REMOVED lines=13> */
[----:B0-----:R-:W1:Y:S01]  /*8e7f0*/  LDL.LU.64 R20, [R1+0x3e80] ;  /* 0x003e800001147983 */ /* 0x001e620000300a00 */
[----:B------:R-:W-:Y:S01]  /*8e800*/  STL.64 [R1+0x3d50], R16 ;  /* 0x003d501001007387 */ /* 0x000fe20000100a00 */
[C---:B-1----:R-:W-:Y:S02]  /*8e810*/  HMMA.16816.F32 R20, R4.reuse, R20, R8 ;  /* 0x000000140414723c */ /* 0x042fe40000001808 */
[----:B------:R-:W3:Y:S01]  /*8e820*/  LDL.LU.64 R10, [R1+0x3e78] ;  /* 0x003e7800010a7983 */ /* 0x000ee20000300a00 */
[----:B------:R-:W3:Y:S11]  /*8e830*/  LDL.LU.64 R8, [R1+0x3e70] ;  /* 0x003e700001087983 */ /* 0x000ef60000300a00 */
[----:B------:R-:W-:Y:S09]  /*8e840*/  @!UPT UIADD3 URZ, URZ, URZ, URZ ;  /* 0x0000003f3f3ff290 */ /* 0x000ff2000fffe03f */
[----:B------:R-:W-:Y:S01]  /*8e850*/  STL.64 [R1+0xec0], R20 ;  /* 0x000ec01401007387 */ /* 0x000fe20000100a00 */
[----:B------:R0:W-:Y:S03]  /*8e860*/  STL.64 [R1+0xec8], R22 ;  /* 0x000ec81601007387 */ /* 0x0001e60000100a00 */
[----:B0-----:R-:W4:Y:S01]  /*8e870*/  LDL.LU R22, [R1+0x3e68] ;  /* 0x003e680001167983 */ /* 0x001f220000300800 */
        /* <DEDUP_REMOVED lines=10> */
[----:B------:R-:W-:-:S02]  /*8e920*/  IMAD.MOV.U32 R2, RZ, RZ, R24 ;  /* 0x000000ffff027224 */ /* 0x000fc400078e0018 */
        /* <DEDUP_REMOVED lines=8> */
[----:B------:R-:W2:Y:S02]  /*8e9b0*/  LDL.LU R26, [R1+0x3e38] ;  /* 0x003e3800011a7983 */ /* 0x000ea40000300800 */
[----:B------:R-:W3:Y:S02]  /*8e9c0*/  LDL.LU.64 R24, [R1+0x3e30] ;  /* 0x003e300001187983 */ /* 0x000ee40000300a00 */
[C---:B---3--:R-:W-:Y:S11]  /*8e9d0*/  HMMA.16816.F32 R8, R4.reuse, R24, R8 ;  /* 0x000000180408723c */ /* 0x048ff60000001808 */
[----:B------:R-:W-:Y:S11]  /*8e9e0*/  @!UPT UIADD3 URZ, URZ, URZ, URZ ;  /* 0x0000003f3f3ff290 */ /* 0x000ff6000fffe03f */
[----:B------:R-:W-:Y:S01]  /*8e9f0*/  @!UPT UIADD3 URZ, URZ, URZ, URZ ;  /* 0x0000003f3f3ff290 */ /* 0x000fe2000fffe03f */
        /* <DEDUP_REMOVED lines=10> */
[----:B------:R-:W3:Y:S01]  /*8eaa0*/  LDL R27, [R1+0xe00] ;  /* 0x000e0000011b7983 */ /* 0x000ee20000100800 */
[C---:B--2---:R-:W-:Y:S02]  /*8eab0*/  HMMA.16816.F32 R12, R4.reuse, R8, R12 ;  /* 0x00000008040c723c */ /* 0x044fe4000000180c */
[----:B---3--:R-:W-:Y:S01]  /*8eac0*/  STL [R1+0x3d70], R27 ;  /* 0x003d701b01007387 */ /* 0x008fe20000100800 */
[----:B------:R-:W-:Y:S02]  /*8ead0*/  STL.64 [R1+0x3d68], R24 ;  /* 0x003d681801007387 */ /* 0x000fe40000100a00 */
[----:B------:R-:W-:Y:S11]  /*8eae0*/  IMAD.MOV.U32 R23, RZ, RZ, R9 ;  /* 0x000000ffff177224 */ /* 0x000ff600078e0009 */
[----:B------:R-:W-:Y:S07]  /*8eaf0*/  @!UPT UIADD3 URZ, URZ, URZ, URZ ;  /* 0x0000003f3f3ff290 */ /* 0x000fee000fffe03f */
[----:B------:R-:W-:Y:S01]  /*8eb00*/  STL.64 [R1+0xe60], R12 ;  /* 0x000e600c01007387 */ /* 0x000fe20000100a00 */
[----:B------:R0:W-:Y:S03]  /*8eb10*/  STL.64 [R1+0xe68], R14 ;  /* 0x000e680e01007387 */ /* 0x0001e60000100a00 */
[----:B0-----:R-:W2:Y:S01]  /*8eb20*/  LDL.LU.64 R14, [R1+0x3e08] ;  /* 0x003e0800010e7983 */ /* 0x001ea20000300a00 */
[----:B------:R-:W2:Y:S02]  /*8eb30*/  LDL.LU.64 R12, [R1+0x3e00] ;  /* 0x003e0000010c7983 */ /* 0x000ea40000300a00 */
[----:B------:R-:W3:Y:S02]  /*8eb40*/  LDL.LU.64 R10, [R1+0x3df8] ;  /* 0x003df800010a7983 */ /* 0x000ee40000300a00 */
[----:B------:R-:W3:Y:S01]  /*8eb50*/  LDL.LU.64 R8, [R1+0x3df0] ;  /* 0x003df00001087983 */ /* 0x000ee20000300a00 */
[----:B------:R-:W-:Y:S01]  /*8eb60*/  STL [R1+0x3d38], R23 ;  /* 0x003d381701007387 */ /* 0x000fe20000100800 */
[C---:B---3--:R-:W-:Y:S03]  /*8eb70*/  HMMA.16816.F32 R16, R4.reuse, R16, R8 ;  /* 0x000000100410723c */ /* 0x048fe60000001808 */
[----:B------:R-:W2:Y:S11]  /*8eb80*/  LDL.LU.64 R8, [R1+0x3de8] ;  /* 0x003de80001087983 */ /* 0x000eb60000300a00 */
[----:B------:R-:W-:Y:S09]  /*8eb90*/  @!UPT UIADD3 URZ, URZ, URZ, URZ ;  /* 0x0000003f3f3ff290 */ /* 0x000ff2000fffe03f */
[----:B------:R-:W-:Y:S01]  /*8eba0*/  STL.64 [R1+0xe50], R16 ;  /* 0x000e501001007387 */ /* 0x000fe20000100a00 */
[----:B------:R-:W-:Y:S02]  /*8ebb0*/  STL.64 [R1+0xe58], R18 ;  /* 0x000e581201007387 */ /* 0x000fe40000100a00 */
[----:B------:R-:W3:Y:S01]  /*8ebc0*/  LDL.64 R24, [R1+0x7b0] ;  /* 0x0007b00001187983 */ /* 0x000ee20000100a00 */
[----:B--2---:R-:W-:Y:S11]  /*8ebd0*/  HMMA.16816.F32 R12, R4, R8, R12 ;  /* 0x00000008040c723c */ /* 0x004ff6000000180c */
[----:B------:R-:W-:Y:S11]  /*8ebe0*/  @!UPT UIADD3 URZ, URZ, URZ, URZ ;  /* 0x0000003f3f3ff290 */ /* 0x000ff6000fffe03f */
[----:B------:R-:W-:Y:S01]  /*8ebf0*/  @!UPT UIADD3 URZ, URZ, URZ, URZ ;  /* 0x0000003f3f3ff290 */ /* 0x000fe2000fffe03f */
[----:B------:R-:W-:Y:S01]  /*8ec00*/  STL.64 [R1+0xe40], R12 ;  /* 0x000e400c01007387 */ /* 0x000fe20000100a00 */
[----:B------:R-:W-:Y:S02]  /*8ec10*/  STL.64 [R1+0xe48], R14 ;  /* 0x000e480e01007387 */ /* 0x000fe40000100a00 */
[----:B---3--:R0:W-:Y:S02]  /*8ec20*/  STL.64 [R1+0x3d80], R24 ;  /* 0x003d801801007387 */ /* 0x0081e40000100a00 */
[----:B0-----:R-:W2:Y:S04]  /*8ec30*/  LDL.64 R24, [R1+0x7c0] ;  /* 0x0007c00001187983 */ /* 0x001ea80000100a00 */
[----:B--2---:R0:W-:Y:S04]  /*8ec40*/  STL.64 [R1+0x3d98], R24 ;  /* 0x003d981801007387 */ /* 0x0041e80000100a00 */
[----:B0-----:R-:W2:Y:S04]  /*8ec50*/  LDL.64 R24, [R1+0x7d0] ;  /* 0x0007d00001187983 */ /* 0x001ea80000100a00 */
[----:B--2---:R0:W-:Y:S04]  /*8ec60*/  STL.64 [R1+0x3db0], R24 ;  /* 0x003db01801007387 */ /* 0x0041e80000100a00 */
[----:B0-----:R-:W2:Y:S04]  /*8ec70*/  LDL.64 R24, [R1+0x7e0] ;  /* 0x0007e00001187983 */ /* 0x001ea80000100a00 */
[----:B--2---:R-:W-:Y:S01]  /*8ec80*/  STL.64 [R1+0x3de0], R24 ;  /* 0x003de01801007387 */ /* 0x004fe20000100a00 */
[----:B------:R-:W2:Y:S02]  /*8ec90*/  LDL.64 R16, [R1+0x7a0] ;  /* 0x0007a00001107983 */ /* 0x000ea40000100a00 */
[----:B------:R-:W-:Y:S01]  /*8eca0*/  IMAD.MOV.U32 R23, RZ, RZ, R9 ;  /* 0x000000ffff177224 */ /* 0x000fe200078e0009 */
[----:B--2---:R0:W-:Y:S04]  /*8ecb0*/  STL.64 [R1+0x3d78], R16 ;  /* 0x003d781001007387 */ /* 0x0041e80000100a00 */
[----:B0-----:R-:W2:Y:S01]  /*8ecc0*/  LDL.LU R16, [R1+0x1a0] ;  /* 0x0001a00001107983 */ /* 0x001ea20000300800 */
[----:B------:R-:W2:Y:S02]  /*8ecd0*/  LDL.LU R17, [R1+0x1a4] ;  /* 0x0001a40001117983 */ /* 0x000ea40000300800 */
[----:B------:R-:W3:Y:S02]  /*8ece0*/  LDL.LU R18, [R1+0x1a8] ;  /* 0x0001a80001127983 */ /* 0x000ee40000300800 */
[----:B------:R-:W3:Y:S01]  /*8ecf0*/  LDL.LU R19, [R1+0x1ac] ;  /* 0x0001ac0001137983 */ /* 0x000ee20000300800 */
[----:B------:R-:W2:Y:S01]  /*8ed00*/  LDL.LU R8, [R1+0x1e0] ;  /* 0x0001e00001087983 */ /* 0x000ea20000300800 */
[----:B------:R-:W4:Y:S02]  /*8ed10*/  LDL.LU R9, [R1+0x1e4] ;  /* 0x0001e40001097983 */ /* 0x000f240000300800 */
[----:B------:R-:W4:Y:S02]  /*8ed20*/  LDL.LU R10, [R1+0x1e8] ;  /* 0x0001e800010a7983 */ /* 0x000f240000300800 */
[----:B------:R-:W4:Y:S01]  /*8ed30*/  LDL.LU R11, [R1+0x1ec] ;  /* 0x0001ec00010b7983 */ /* 0x000f220000300800 */
[----:B------:R-:W4:Y:S01]  /*8ed40*/  LDL.LU R24, [R1+0x360] ;  /* 0x0003600001187983 */ /* 0x000f220000300800 */
[----:B------:R-:W-:-:S02]  /*8ed50*/  IMAD.MOV.U32 R12, RZ, RZ, R26 ;  /* 0x000000ffff0c7224 */ /* 0x000fc400078e001a */
        /* <DEDUP_REMOVED lines=20> */
[----:B------:R-:W2:Y:S02]  /*8eea0*/  LDL.LU R18, [R1+0x1d8] ;  /* 0x0001d80001127983 */ /* 0x000ea40000300800 */
[----:B------:R-:W2:Y:S01]  /*8eeb0*/  LDL.LU R19, [R1+0x1dc] ;  /* 0x0001dc0001137983 */ /* 0x000ea20000300800 */
[----:B----4-:R-:W-:Y:S01]  /*8eec0*/  STL.64 [R1+0x3d48], R22 ;  /* 0x003d481601007387 */ /* 0x010fe20000100a00 */
[----:B------:R0:W-:Y:S03]  /*8eed0*/  STL.64 [R1+0x3d40], R20 ;  /* 0x003d401401007387 */ /* 0x0001e60000100a00 */
[----:B0-----:R-:W3:Y:S01]  /*8eee0*/  LDL.LU R20, [R1+0x180] ;  /* 0x0001800001147983 */ /* 0x001ee20000300800 */
[----:B------:R-:W3:Y:S02]  /*8eef0*/  LDL.LU R21, [R1+0x184] ;  /* 0x0001840001157983 */ /* 0x000ee40000300800 */
[----:B------:R-:W4:Y:S02]  /*8ef00*/  LDL.LU R22, [R1+0x188] ;  /* 0x0001880001167983 */ /* 0x000f240000300800 */
[----:B------:R-:W4:Y:S01]  /*8ef10*/  LDL.LU R23, [R1+0x18c] ;  /* 0x00018c0001177983 */ /* 0x000f220000300800 */
[C---:B------:R-:W-:Y:S01]  /*8ef20*/  HMMA.16816.F32 R12, R4.reuse, R12, R24 ;  /* 0x0000000c040c723c */ /* 0x040fe20000001818 */
[----:B----4-:R-:W-:Y:S01]  /*8ef30*/  STL.64 [R1+0x3d60], R22 ;  /* 0x003d601601007387 */ /* 0x010fe20000100a00 */
[----:B---3--:R0:W-:Y:S03]  /*8ef40*/  STL.64 [R1+0x3d58], R20 ;  /* 0x003d581401007387 */ /* 0x0081e60000100a00 */
[----:B0-----:R-:W3:Y:S01]  /*8ef50*/  LDL.LU R20, [R1+0x190] ;  /* 0x0001900001147983 */ /* 0x001ee20000300800 */
[----:B------:R-:W3:Y:S02]  /*8ef60*/  LDL.LU R21, [R1+0x194] ;  /* 0x0001940001157983 */ /* 0x000ee40000300800 */
[----:B------:R-:W3:Y:S02]  /*8ef70*/  LDL.LU R22, [R1+0x198] ;  /* 0x0001980001167983 */ /* 0x000ee40000300800 */
[----:B------:R-:W3:Y:S01]  /*8ef80*/  LDL.LU R23, [R1+0x19c] ;  /* 0x00019c0001177983 */ /* 0x000ee20000300800 */
[----:B------:R-:W4:Y:S11]  /*8ef90*/  LDL.LU.64 R24, [R1+0x3de0] ;  /* 0x003de00001187983 */ /* 0x000f360000300a00 */
[----:B------:R-:W-:Y:S01]  /*8efa0*/  @!UPT UIADD3 URZ, URZ, URZ, URZ ;  /* 0x0000003f3f3ff290 */ /* 0x000fe2000fffe03f */
[----:B------:R0:W-:Y:S02]  /*8efb0*/  STL.64 [R1+0xe20], R12 ;  /* 0x000e200c01007387 */ /* 0x0001e40000100a00 */
[----:B------:R-:W-:Y:S01]  /*8efc0*/  STL.64 [R1+0xe28], R14 ;  /* 0x000e280e01007387 */ /* 0x000fe20000100a00 */
[----:B0-----:R-:W2:Y:S02]  /*8efd0*/  LDL.LU.64 R12, [R1+0x3dd8] ;  /* 0x003dd800010c7983 */ /* 0x001ea40000300a00 */
[----:B--2---:R-:W-:Y:S02]  /*8efe0*/  HMMA.16816.F32 R4, R4, R12, R8 ;  /* 0x0000000c0404723c */ /* 0x004fe40000001808 */
[----:B------:R-:W2:Y:S01]  /*8eff0*/  LDL.LU.64 R10, [R1+0x3dd0] ;  /* 0x003dd000010a7983 */ /* 0x000ea20000300a00 */
[----:B------:R-:W2:Y:S02]  /*8f000*/  LDL.LU.64 R8, [R1+0x3dc8] ;  /* 0x003dc80001087983 */ /* 0x000ea40000300a00 */
[----:B----4-:R-:W-:Y:S11]  /*8f010*/  IMAD.MOV.U32 R3, RZ, RZ, R25 ;  /* 0x000000ffff037224 */ /* 0x010ff600078e0019 */
[----:B------:R-:W-:Y:S07]  /*8f020*/  @!UPT UIADD3 URZ, URZ, URZ, URZ ;  /* 0x0000003f3f3ff290 */ /* 0x000fee000fffe03f */
[----:B------:R0:W-:Y:S01]  /*8f030*/  STL.64 [R1+0xdf0], R4 ;  /* 0x000df00401007387 */ /* 0x0001e20000100a00 */
[----:B------:R-:W-:Y:S02]  /*8f040*/  STL.64 [R1+0xdf8], R6 ;  /* 0x000df80601007387 */ /* 0x000fe40000100a00 */
[----:B0-----:R-:W-:Y:S02]  /*8f050*/  IMAD.MOV.U32 R5, RZ, RZ, R0 ;  /* 0x000000ffff057224 */ /* 0x001fe400078e0000 */
        /* <DEDUP_REMOVED lines=33> */
[----:B------:R-:W-:Y:S01]  /*8f270*/  IMAD.MOV.U32 R4, RZ, RZ, R2 ;  /* 0x000000ffff047224 */ /* 0x000fe200078e0002 */
[C---:B--2---:R-:W-:Y:S01]  /*8f280*/  HMMA.16816.F32 R16, R8.reuse, R24, R16 ;  /* 0x000000180810723c */ /* 0x044fe20000001810 */
[----:B------:R-:W-:Y:S11]  /*8f290*/  IMAD.MOV.U32 R2, RZ, RZ, R24 ;  /* 0x000000ffff027224 */ /* 0x000ff600078e0018 */
[----:B------:R-:W-:Y:S11]  /*8f2a0*/  @!UPT UIADD3 URZ, URZ, URZ, URZ ;  /* 0x0000003f3f3ff290 */ /* 0x000ff6000fffe03f */
[----:B------:R0:W-:Y:S01]  /*8f2b0*/  STL.64 [R1+0xdb0], R16 ;  /* 0x000db01001007387 */ /* 0x0001e20000100a00 */
[----:B------:R-:W-:Y:S03]  /*8f2c0*/  STL.64 [R1+0xdb8], R18 ;  /* 0x000db81201007387 */ /* 0x000fe60000100a00 */
[----:B0-----:R-:W3:Y:S01]  /*8f2d0*/  LDL.LU.64 R16, [R1+0x3d78] ;  /* 0x003d780001107983 */ /* 0x001ee20000300a00 */
[----:B------:R-:W-:Y:S02]  /*8f2e0*/  IMAD.MOV.U32 R26, RZ, RZ, R25 ;  /* 0x000000ffff1a7224 */ /* 0x000fe400078e0019 */
[----:B------:R-:W2:Y:S02]  /*8f2f0*/  LDL.LU R27, [R1+0x3d70] ;  /* 0x003d7000011b7983 */ /* 0x000ea40000300800 */
[----:B------:R-:W4:Y:S01]  /*8f300*/  LDL.LU.64 R24, [R1+0x3d68] ;  /* 0x003d680001187983 */ /* 0x000f220000300a00 */
[----:B---3--:R-:W-:Y:S01]  /*8f310*/  HMMA.16816.F32 R20, R8, R16, R20 ;  /* 0x000000100814723c */ /* 0x008fe20000001814 */
[----:B--2---:R-:W-:Y:S01]  /*8f320*/  STL.64 [R1+0x3d30], R26 ;  /* 0x003d301a01007387 */ /* 0x004fe20000100a00 */
[----:B----4-:R0:W-:Y:S02]  /*8f330*/  STL.64 [R1+0x3d28], R24 ;  /* 0x003d281801007387 */ /* 0x0101e40000100a00 */
        /* <DEDUP_REMOVED lines=14> */
[----:B0-----:R-:W3:Y:S01]  /*8f420*/  LDL.LU.64 R22, [R1+0x3d48] ;  /* 0x003d480001167983 */ /* 0x001ee20000300a00 */
[----:B------:R-:W4:Y:S02]  /*8f430*/  LDL.LU.64 R20, [R1+0x3d40] ;  /* 0x003d400001147983 */ /* 0x000f240000300a00 */
        /* <DEDUP_REMOVED lines=12> */
[----:B------:R4:W-:Y:S02]  /*8f500*/  STL.64 [R1+0x3c68], R18 ;  /* 0x003c681201007387 */ /* 0x0009e40000100a00 */
[----:B----4-:R-:W-:Y:S02]  /*8f510*/  HMMA.16816.F32 R16, R8, R20, R12 ;  /* 0x000000140810723c */ /* 0x010fe4000000180c */
[----:B------:R-:W2:Y:S11]  /*8f520*/  LDL.LU R12, [R1+0xf0] ;  /* 0x0000f000010c7983 */ /* 0x000eb60000300800 */
[----:B------:R-:W-:Y:S10]  /*8f530*/  @!UPT UIADD3 URZ, URZ, URZ, URZ ;  /* 0x0000003f3f3ff290 */ /* 0x000ff4000fffe03f */
[----:B------:R-:W-:Y:S01]  /*8f540*/  STL.64 [R1+0xd60], R16 ;  /* 0x000d601001007387 */ /* 0x000fe20000100a00 */
[----:B------:R-:W-:Y:S02]  /*8f550*/  STL.64 [R1+0xd68], R18 ;  /* 0x000d681201007387 */ /* 0x000fe40000100a00 */
[----:B------:R-:W2:Y:S02]  /*8f560*/  LDL.LU R13, [R1+0xf4] ;  /* 0x0000f400010d7983 */ /* 0x000ea40000300800 */
[----:B------:R-:W4:Y:S01]  /*8f570*/  LDL.LU R14, [R1+0xf8] ;  /* 0x0000f800010e7983 */ /* 0x000f220000300800 */
[----:B------:R-:W4:Y:S04]  /*8f580*/  LDL.LU R15, [R1+0xfc] ;  /* 0x0000fc00010f7983 */ /* 0x000f280000300800 */
[----:B----4-:R-:W-:Y:S01]  /*8f590*/  STL.64 [R1+0x3cc8], R14 ;  /* 0x003cc80e01007387 */ /* 0x010fe20000100a00 */
[----:B--2---:R0:W-:Y:S03]  /*8f5a0*/  STL.64 [R1+0x3cc0], R12 ;  /* 0x003cc00c01007387 */ /* 0x0041e60000100a00 */
[----:B0-----:R-:W2:Y:S01]  /*8f5b0*/  LDL R12, [R1+0x710] ;  /* 0x00071000010c7983 */ /* 0x001ea20000100800 */
[----:B---3--:R-:W-:-:S02]  /*8f5c0*/  IMAD.MOV.U32 R13, RZ, RZ, R23 ;  /* 0x000000ffff0d7224 */ /* 0x008fc400078e0017 */
[----:B------:R-:W3:Y:S03]  /*8f5d0*/  LDL.LU R23, [R1+0x3d38] ;  /* 0x003d380001177983 */ /* 0x000ee60000300800 */
[----:B--2---:R0:W-:Y:S04]  /*8f5e0*/  STL.64 [R1+0x3cd8], R12 ;  /* 0x003cd80c01007387 */ /* 0x0041e80000100a00 */
[----:B0-----:R-:W2:Y:S04]  /*8f5f0*/  LDL R12, [R1+0x720] ;  /* 0x00072000010c7983 */ /* 0x001ea80000100800 */
[----:B------:R-:W2:Y:S04]  /*8f600*/  LDL R13, [R1+0x724] ;  /* 0x00072400010d7983 */ /* 0x000ea80000100800 */
[----:B--2---:R0:W-:Y:S01]  /*8f610*/  STL.64 [R1+0x3cf0], R12 ;  /* 0x003cf00c01007387 */ /* 0x0041e20000100a00 */
[----:B------:R1:W-:Y:S02]  /*8f620*/  STL.64 [R1+0x3c10], R20 ;  /* 0x003c101401007387 */ /* 0x0003e40000100a00 */
[----:B------:R-:W-:Y:S01]  /*8f630*/  STL [R1+0x3c40], R22 ;  /* 0x003c401601007387 */ /* 0x000fe20000100800 */
[----:B0-----:R-:W2:Y:S04]  /*8f640*/  LDL R12, [R1+0x730] ;  /* 0x00073000010c7983 */ /* 0x001ea80000100800 */
[----:B-1----:R-:W4:Y:S04]  /*8f650*/  LDL R20, [R1+0x700] ;  /* 0x0007000001147983 */ /* 0x002f280000100800 */
[----:B------:R-:W4:Y:S01]  /*8f660*/  LDL R21, [R1+0x704] ;  /* 0x0007040001157983 */ /* 0x000f220000100800 */
[----:B---3--:R-:W-:-:S02]  /*8f670*/  IMAD.MOV.U32 R13, RZ, RZ, R23 ;  /* 0x000000ffff0d7224 */ /* 0x008fc400078e0017 */
[----:B------:R-:W3:Y:S02]  /*8f680*/  LDL.LU R24, [R1+0x150] ;  /* 0x0001500001187983 */ /* 0x000ee40000300800 */
[----:B------:R-:W3:Y:S01]  /*8f690*/  LDL.LU R25, [R1+0x154] ;  /* 0x0001540001197983 */ /* 0x000ee20000300800 */
[----:B------:R-:W3:Y:S01]  /*8f6a0*/  LDL.LU R26, [R1+0x158] ;  /* 0x00015800011a7983 */ /* 0x000ee20000300800 */
[----:B------:R-:W3:Y:S03]  /*8f6b0*/  LDL.LU R27, [R1+0x15c] ;  /* 0x00015c00011b7983 */ /* 0x000ee60000300800 */
[----:B--2---:R-:W-:Y:S01]  /*8f6c0*/  STL.64 [R1+0x3d08], R12 ;  /* 0x003d080c01007387 */ /* 0x004fe20000100a00 */
[----:B----4-:R0:W-:Y:S03]  /*8f6d0*/  STL.64 [R1+0x3cd0], R20 ;  /* 0x003cd01401007387 */ /* 0x0101e60000100a00 */
[----:B0-----:R-:W2:Y:S01]  /*8f6e0*/  LDL.LU R20, [R1+0x100] ;  /* 0x0001000001147983 */ /* 0x001ea20000300800 */
[----:B------:R-:W2:Y:S02]  /*8f6f0*/  LDL.LU R21, [R1+0x104] ;  /* 0x0001040001157983 */ /* 0x000ea40000300800 */
[----:B------:R-:W4:Y:S02]  /*8f700*/  LDL.LU R22, [R1+0x108] ;  /* 0x0001080001167983 */ /* 0x000f240000300800 */
[----:B------:R-:W4:Y:S01]  /*8f710*/  LDL.LU R23, [R1+0x10c] ;  /* 0x00010c0001177983 */ /* 0x000f220000300800 */
[----:B------:R-:W2:Y:S01]  /*8f720*/  LDL.LU R16, [R1+0x140] ;  /* 0x0001400001107983 */ /* 0x000ea20000300800 */
[----:B------:R-:W3:Y:S02]  /*8f730*/  LDL.LU R17, [R1+0x144] ;  /* 0x0001440001117983 */ /* 0x000ee40000300800 */
[----:B------:R-:W3:Y:S02]  /*8f740*/  LDL.LU R18, [R1+0x148] ;  /* 0x0001480001127983 */ /* 0x000ee40000300800 */
[----:B------:R-:W3:Y:S01]  /*8f750*/  LDL.LU R19, [R1+0x14c] ;  /* 0x00014c0001137983 */ /* 0x000ee20000300800 */
[----:B------:R-:W3:Y:S04]  /*8f760*/  LDL R12, [R1+0x740] ;  /* 0x00074000010c7983 */ /* 0x000ee80000100800 */
[----:B------:R-:W3:Y:S04]  /*8f770*/  LDL R13, [R1+0x744] ;  /* 0x00074400010d7983 */ /* 0x000ee80000100800 */
[----:B----4-:R-:W-:Y:S01]  /*8f780*/  STL.64 [R1+0x3ce8], R22 ;  /* 0x003ce81601007387 */ /* 0x010fe20000100a00 */
[----:B--2---:R0:W-:Y:S03]  /*8f790*/  STL.64 [R1+0x3ce0], R20 ;  /* 0x003ce01401007387 */ /* 0x0041e60000100a00 */
        /* <DEDUP_REMOVED lines=21> */
[----:B------:R0:W-:Y:S02]  /*8f8f0*/  STL.64 [R1+0x3c08], R4 ;  /* 0x003c080401007387 */ /* 0x0001e40000100a00 */
[----:B------:R-:W-:Y:S02]  /*8f900*/  STL.64 [R1+0x3c70], R6 ;  /* 0x003c700601007387 */ /* 0x000fe40000100a00 */
[----:B0-----:R-:W-:-:S02]  /*8f910*/  IMAD.MOV.U32 R4, RZ, RZ, R0 ;  /* 0x000000ffff047224 */ /* 0x001fc400078e0000 */
[----:B------:R-:W-:Y:S01]  /*8f920*/  IMAD.MOV.U32 R5, RZ, RZ, R3 ;  /* 0x000000ffff057224 */ /* 0x000fe200078e0003 */
[----:B------:R-:W2:Y:S01]  /*8f930*/  LDL.LU R0, [R1+0x3d24] ;  /* 0x003d240001007983 */ /* 0x000ea20000300800 */
[----:B------:R0:W5:Y:S03]  /*8f940*/  LDL.LU R3, [R1+0x3d20] ;  /* 0x003d200001037983 */ /* 0x0001660000300800 */
[----:B------:R1:W-:Y:S04]  /*8f950*/  STL.64 [R1+0x3ca0], R4 ;  /* 0x003ca00401007387 */ /* 0x0003e80000100a00 */
[----:B-1----:R-:W2:Y:S01]  /*8f960*/  LDL.LU R4, [R1+0xe0] ;  /* 0x0000e00001047983 */ /* 0x002ea20000300800 */
[----:B------:R-:W2:Y:S02]  /*8f970*/  LDL.LU R5, [R1+0xe4] ;  /* 0x0000e40001057983 */ /* 0x000ea40000300800 */
[----:B------:R-:W2:Y:S02]  /*8f980*/  LDL.LU R6, [R1+0xe8] ;  /* 0x0000e80001067983 */ /* 0x000ea40000300800 */
[----:B------:R-:W2:Y:S01]  /*8f990*/  LDL.LU R7, [R1+0xec] ;  /* 0x0000ec0001077983 */ /* 0x000ea20000300800 */
[C---:B----4-:R-:W-:Y:S11]  /*8f9a0*/  HMMA.16816.F32 R16, R8.reuse, R24, R16 ;  /* 0x000000180810723c */ /* 0x050ff60000001810 */
[----:B------:R-:W-:Y:S11]  /*8f9b0*/  @!UPT UIADD3 URZ, URZ, URZ, URZ ;  /* 0x0000003f3f3ff290 */ /* 0x000ff6000fffe03f */
[----:B------:R-:W-:Y:S01]  /*8f9c0*/  @!UPT UIADD3 URZ, URZ, URZ, URZ ;  /* 0x0000003f3f3ff290 */ /* 0x000fe2000fffe03f */
[----:B------:R1:W-:Y:S01]  /*8f9d0*/  STL.64 [R1+0xd40], R16 ;  /* 0x000d401001007387 */ /* 0x0003e20000100a00 */
[----:B------:R4:W-:Y:S03]  /*8f9e0*/  STL.64 [R1+0xd48], R18 ;  /* 0x000d481201007387 */ /* 0x0009e60000100a00 */
[----:B-1----:R-:W3:Y:S01]  /*8f9f0*/  LDL.LU R16, [R1+0x5f0] ;  /* 0x0005f00001107983 */ /* 0x002ee20000300800 */
[----:B------:R-:W3:Y:S02]  /*8fa00*/  LDL.LU R17, [R1+0x5f4] ;  /* 0x0005f40001117983 */ /* 0x000ee40000300800 */
[----:B----4-:R-:W4:Y:S02]  /*8fa10*/  LDL.LU R18, [R1+0x5f8] ;  /* 0x0005f80001127983 */ /* 0x010f240000300800 */
[----:B------:R-:W4:Y:S01]  /*8fa20*/  LDL.LU R19, [R1+0x5fc] ;  /* 0x0005fc0001137983 */ /* 0x000f220000300800 */
[C---:B--2---:R-:W-:Y:S01]  /*8fa30*/  HMMA.16816.F32 R12, R8.reuse, R12, R20 ;  /* 0x0000000c080c723c */ /* 0x044fe20000001814 */
[----:B----4-:R-:W-:Y:S01]  /*8fa40*/  STL.64 [R1+0x3c80], R18 ;  /* 0x003c801201007387 */ /* 0x010fe20000100a00 */
[----:B---3--:R1:W-:Y:S03]  /*8fa50*/  STL.64 [R1+0x3c78], R16 ;  /* 0x003c781001007387 */ /* 0x0083e60000100a00 */
[----:B-1----:R-:W2:Y:S01]  /*8fa60*/  LDL.LU R16, [R1+0xd0] ;  /* 0x0000d00001107983 */ /* 0x002ea20000300800 */
[----:B------:R-:W2:Y:S02]  /*8fa70*/  LDL.LU R17, [R1+0xd4] ;  /* 0x0000d40001117983 */ /* 0x000ea40000300800 */
[----:B------:R-:W2:Y:S02]  /*8fa80*/  LDL.LU R18, [R1+0xd8] ;  /* 0x0000d80001127983 */ /* 0x000ea40000300800 */
[----:B------:R-:W2:Y:S01]  /*8fa90*/  LDL.LU R19, [R1+0xdc] ;  /* 0x0000dc0001137983 */ /* 0x000ea20000300800 */
[----:B------:R-:W-:Y:S01]  /*8faa0*/  STL.64 [R1+0x3c18], R24 ;  /* 0x003c181801007387 */ /* 0x000fe20000100a00 */
[----:B------:R-:W3:Y:S02]  /*8fab0*/  LDL.LU.64 R22, [R1+0x3d18] ;  /* 0x003d180001167983 */ /* 0x000ee40000300a00 */
[----:B------:R-:W3:Y:S09]  /*8fac0*/  LDL.LU.64 R20, [R1+0x3d10] ;  /* 0x003d100001147983 */ /* 0x000ef20000300a00 */
[----:B------:R1:W-:Y:S01]  /*8fad0*/  STL.64 [R1+0xd30], R12 ;  /* 0x000d300c01007387 */ /* 0x0003e20000100a00 */
[----:B------:R3:W-:Y:S04]  /*8fae0*/  STL.64 [R1+0xd38], R14 ;  /* 0x000d380e01007387 */ /* 0x0007e80000100a00 */
[----:B-1----:R-:W3:Y:S02]  /*8faf0*/  LDL.LU.64 R12, [R1+0x3d08] ;  /* 0x003d0800010c7983 */ /* 0x002ee40000300a00 */
[C---:B---3--:R-:W-:Y:S02]  /*8fb00*/  HMMA.16816.F32 R12, R8.reuse, R12, R20 ;  /* 0x0000000c080c723c */ /* 0x048fe40000001814 */
[----:B------:R-:W3:Y:S01]  /*8fb10*/  LDL.LU.64 R22, [R1+0x3d00] ;  /* 0x003d000001167983 */ /* 0x000ee20000300a00 */
[----:B------:R-:W3:Y:S11]  /*8fb20*/  LDL.LU.64 R20, [R1+0x3cf8] ;  /* 0x003cf80001147983 */ /* 0x000ef60000300a00 */
[----:B------:R-:W-:Y:S09]  /*8fb30*/  @!UPT UIADD3 URZ, URZ, URZ, URZ ;  /* 0x0000003f3f3ff290 */ /* 0x000ff2000fffe03f */
[----:B------:R1:W-:Y:S01]  /*8fb40*/  STL.64 [R1+0xd10], R12 ;  /* 0x000d100c01007387 */ /* 0x0003e20000100a00 */
[----:B------:R3:W-:Y:S03]  /*8fb50*/  STL.64 [R1+0xd18], R14 ;  /* 0x000d180e01007387 */ /* 0x0007e60000100a00 */
        /* <DEDUP_REMOVED lines=9> */
[----:B------:R-:W3:Y:S11]  /*8fbf0*/  LDL.LU.64 R20, [R1+0x3cd0] ;  /* 0x003cd00001147983 */ /* 0x000ef60000300a00 */
[----:B------:R-:W-:Y:S10]  /*8fc00*/  @!UPT UIADD3 URZ, URZ, URZ, URZ ;  /* 0x0000003f3f3ff290 */ /* 0x000ff4000fffe03f */
[----:B------:R-:W-:Y:S01]  /*8fc10*/  STL.64 [R1+0xce0], R12 ;  /* 0x000ce00c01007387 */ /* 0x000fe20000100a00 */
[----:B------:R1:W-:Y:S03]  /*8fc20*/  STL.64 [R1+0xce8], R14 ;  /* 0x000ce80e01007387 */ /* 0x0003e60000100a00 */
[----:B-1----:R-:W3:Y:S01]  /*8fc30*/  LDL.LU.64 R14, [R1+0x3cc8] ;  /* 0x003cc800010e7983 */ /* 0x002ee20000300a00 */
[----:B------:R-:W3:Y:S02]  /*8fc40*/  LDL.LU.64 R12, [R1+0x3cc0] ;  /* 0x003cc000010c7983 */ /* 0x000ee40000300a00 */
[C---:B---3--:R-:W-:Y:S01]  /*8fc50*/  HMMA.16816.F32 R20, R8.reuse, R20, R12 ;  /* 0x000000140814723c */ /* 0x048fe2000000180c */
[----:B------:R-:W3:Y:S01]  /*8fc60*/  LDL.LU.64 R14, [R1+0x3cb8] ;  /* 0x003cb800010e7983 */ /* 0x000ee20000300a00 */
[----:B------:R-:W4:Y:S11]  /*8fc70*/  LDL.LU.64 R12, [R1+0x3cb0] ;  /* 0x003cb000010c7983 */ /* 0x000f360000300a00 */
[----:B------:R-:W-:Y:S10]  /*8fc80*/  @!UPT UIADD3 URZ, URZ, URZ, URZ ;  /* 0x0000003f3f3ff290 */ /* 0x000ff4000fffe03f */
[----:B------:R1:W-:Y:S01]  /*8fc90*/  STL.64 [R1+0xcd0], R20 ;  /* 0x000cd01401007387 */ /* 0x0003e20000100a00 */
[----:B------:R0:W-:Y:S03]  /*8fca0*/  STL.64 [R1+0xcd8], R22 ;  /* 0x000cd81601007387 */ /* 0x0001e60000100a00 */
[----:B-1----:R-:W2:Y:S01]  /*8fcb0*/  LDL.LU R20, [R1+0x800] ;  /* 0x0008000001147983 */ /* 0x002ea20000300800 */
[----:B------:R-:W2:Y:S02]  /*8fcc0*/  LDL.LU R21, [R1+0x804] ;  /* 0x0008040001157983 */ /* 0x000ea40000300800 */
[----:B0-----:R-:W2:Y:S02]  /*8fcd0*/  LDL.LU R22, [R1+0x808] ;  /* 0x0008080001167983 */ /* 0x001ea40000300800 */
[----:B------:R-:W2:Y:S01]  /*8fce0*/  LDL.LU R23, [R1+0x80c] ;  /* 0x00080c0001177983 */ /* 0x000ea20000300800 */
[----:B----4-:R-:W-:Y:S01]  /*8fcf0*/  HMMA.16816.F32 R8, R8, R12, R4 ;  /* 0x0000000c0808723c */ /* 0x010fe20000001804 */
[----:B--2---:R-:W-:Y:S01]  /*8fd00*/  STL.64 [R1+0x3c50], R22 ;  /* 0x003c501601007387 */ /* 0x004fe20000100a00 */
[----:B------:R0:W-:Y:S02]  /*8fd10*/  STL.64 [R1+0x3c48], R20 ;  /* 0x003c481401007387 */ /* 0x0001e40000100a00 */
[----:B0-----:R-:W-:-:S02]  /*8fd20*/  IMAD.MOV.U32 R20, RZ, RZ, R28 ;  /* 0x000000ffff147224 */ /* 0x001fc400078e001c */
[----:B------:R-:W-:Y:S01]  /*8fd30*/  IMAD.MOV.U32 R21, RZ, RZ, R29 ;  /* 0x000000ffff157224 */ /* 0x000fe200078e001d */
[----:B------:R0:W5:Y:S01]  /*8fd40*/  LDL.LU R28, [R1+0x3cac] ;  /* 0x003cac00011c7983 */ /* 0x0001620000300800 */
[----:B------:R0:W5:Y:S03]  /*8fd50*/  LDL.LU R29, [R1+0x3ca8] ;  /* 0x003ca800011d7983 */ /* 0x0001660000300800 */
[----:B------:R3:W-:Y:S01]  /*8fd60*/  STL.64 [R1+0x3c60], R20 ;  /* 0x003c601401007387 */ /* 0x0007e20000100a00 */
[----:B------:R-:W2:Y:S02]  /*8fd70*/  LDL.LU.64 R4, [R1+0x3ca0] ;  /* 0x003ca00001047983 */ /* 0x000ea40000300a00 */
[----:B---3--:R-:W-:Y:S02]  /*8fd80*/  IMAD.MOV.U32 R20, RZ, RZ, R15 ;  /* 0x000000ffff147224 */ /* 0x008fe400078e000f */
[----:B------:R-:W-:-:S02]  /*8fd90*/  IMAD.MOV.U32 R21, RZ, RZ, R14 ;  /* 0x000000ffff157224 */ /* 0x000fc400078e000e */
[----:B------:R-:W2:Y:S01]  /*8fda0*/  LDL.LU.64 R14, [R1+0x3c98] ;  /* 0x003c9800010e7983 */ /* 0x000ea20000300a00 */
[----:B------:R-:W2:Y:S04]  /*8fdb0*/  LDL.LU.64 R12, [R1+0x3c90] ;  /* 0x003c9000010c7983 */ /* 0x000ea80000300a00 */
[----:B------:R1:W-:Y:S02]  /*8fdc0*/  STL.64 [R1+0xca0], R8 ;  /* 0x000ca00801007387 */ /* 0x0003e40000100a00 */
[----:B------:R-:W-:Y:S02]  /*8fdd0*/  STL.64 [R1+0xca8], R10 ;  /* 0x000ca80a01007387 */ /* 0x000fe40000100a00 */
[----:B-1----:R-:W-:Y:S02]  /*8fde0*/  IMAD.MOV.U32 R8, RZ, RZ, R2 ;  /* 0x000000ffff087224 */ /* 0x002fe400078e0002 */
[----:B------:R-:W-:Y:S01]  /*8fdf0*/  IMAD.MOV.U32 R9, RZ, RZ, R26 ;  /* 0x000000ffff097224 */ /* 0x000fe200078e001a */
[----:B------:R-:W3:Y:S04]  /*8fe00*/  LDL.LU R2, [R1+0x3c88] ;  /* 0x003c880001027983 */ /* 0x000ee80000300800 */
[----:B------:R1:W-:Y:S04]  /*8fe10*/  STL.64 [R1+0x3c58], R8 ;  /* 0x003c580801007387 */ /* 0x0003e80000100a00 */
[----:B-1----:R-:W4:Y:S01]  /*8fe20*/  LDL.LU R8, [R1+0x7f0] ;  /* 0x0007f00001087983 */ /* 0x002f220000300800 */
[----:B------:R-:W4:Y:S02]  /*8fe30*/  LDL.LU R9, [R1+0x7f4] ;  /* 0x0007f40001097983 */ /* 0x000f240000300800 */
[----:B------:R-:W4:Y:S02]  /*8fe40*/  LDL.LU R10, [R1+0x7f8] ;  /* 0x0007f800010a7983 */ /* 0x000f240000300800 */
[----:B------:R-:W4:Y:S01]  /*8fe50*/  LDL.LU R11, [R1+0x7fc] ;  /* 0x0007fc00010b7983 */ /* 0x000f220000300800 */
[C---:B--2---:R-:W-:Y:S01]  /*8fe60*/  HMMA.16816.F32 R4, R12.reuse, R4, R16 ;  /* 0x000000040c04723c */ /* 0x044fe20000001810 */
[----:B------:R-:W2:Y:S01]  /*8fe70*/  LDL.LU.64 R18, [R1+0x3c80] ;  /* 0x003c800001127983 */ /* 0x000ea20000300a00 */
[----:B------:R-:W2:Y:S11]  /*8fe80*/  LDL.LU.64 R16, [R1+0x3c78] ;  /* 0x003c780001107983 */ /* 0x000eb60000300a00 */
[----:B------:R-:W-:Y:S10]  /*8fe90*/  @!UPT UIADD3 URZ, URZ, URZ, URZ ;  /* 0x0000003f3f3ff290 */ /* 0x000ff4000fffe03f */
[----:B------:R-:W-:Y:S01]  /*8fea0*/  STL.64 [R1+0xc70], R4 ;  /* 0x000c700401007387 */ /* 0x000fe20000100a00 */
[----:B------:R-:W-:Y:S02]  /*8feb0*/  STL.64 [R1+0xc78], R6 ;  /* 0x000c780601007387 */ /* 0x000fe40000100a00 */
[----:B------:R-:W1:Y:S02]  /*8fec0*/  LDSM.16.MT88.4 R4, [R27+0x26000] ;  /* 0x026000001b04783b */ /* 0x000e640000004200 */
[----:B-1----:R-:W-:Y:S02]  /*8fed0*/  STL.64 [R1+0x6e0], R4 ;  /* 0x0006e00401007387 */ /* 0x002fe40000100a00 */
        /* <DEDUP_REMOVED lines=9> */
[----:B------:R1:W-:Y:S02]  /*8ff70*/  STL.64 [R1+0x6b8], R6 ;  /* 0x0006b80601007387 */ /* 0x0003e40000100a00 */
[----:B-1----:R-:W3:Y:S01]  /*8ff80*/  LDL.LU.64 R6, [R1+0x3c70] ;  /* 0x003c700001067983 */ /* 0x002ee20000300a00 */
[C---:B--2---:R-:W-:Y:S03]  /*8ff90*/  HMMA.16816.F32 R20, R12.reuse, R20, R16 ;  /* 0x000000140c14723c */ /* 0x044fe60000001810 */
[----:B------:R-:W2:Y:S11]  /*8ffa0*/  LDL.LU.64 R18, [R1+0x3c68] ;  /* 0x003c680001127983 */ /* 0x000eb60000300a00 */
[----:B------:R-:W-:Y:S09]  /*8ffb0*/  @!UPT UIADD3 URZ, URZ, URZ, URZ ;  /* 0x0000003f3f3ff290 */ /* 0x000ff2000fffe03f */
[----:B------:R-:W-:Y:S01]  /*8ffc0*/  STL.64 [R1+0xc50], R20 ;  /* 0x000c501401007387 */ /* 0x000fe20000100a00 */
[----:B------:R-:W-:Y:S02]  /*8ffd0*/  STL.64 [R1+0xc58], R22 ;  /* 0x000c581601007387 */ /* 0x000fe40000100a00 */
[----:B------:R-:W1:Y:S04]  /*8ffe0*/  LDSM.16.MT88.4 R20, [R27+0x2e000] ;  /* 0x02e000001b14783b */ /* 0x000e680000004200 */
[----:B------:R-:W2:Y:S01]  /*8fff0*/  LDL.LU R4, [R1+0x810] ;  /* 0x0008100001047983 */ /* 0x000ea20000300800 */
[----:B------:R-:W2:Y:S01]  /*90000*/  LDL.LU R5, [R1+0x814] ;  /* 0x0008140001057983 */ /* 0x000ea20000300800 */
[----:B---3--:R-:W-:Y:S02]  /*90010*/  IMAD.MOV.U32 R17, RZ, RZ, R6 ;  /* 0x000000ffff117224 */ /* 0x008fe400078e0006 */
[----:B------:R-:W-:Y:S01]  /*90020*/  IMAD.MOV.U32 R16, RZ, RZ, R7 ;  /* 0x000000ffff107224 */ /* 0x000fe200078e0007 */
[----:B------:R-:W3:Y:S01]  /*90030*/  LDL.LU R6, [R1+0x818] ;  /* 0x0008180001067983 */ /* 0x000ee20000300800 */
[----:B------:R-:W3:Y:S02]  /*90040*/  LDL.LU R7, [R1+0x81c] ;  /* 0x00081c0001077983 */ /* 0x000ee40000300800 */
[----:B-1----:R-:W-:Y:S02]  /*90050*/  STL.64 [R1+0x6a0], R20 ;  /* 0x0006a01401007387 */ /* 0x002fe40000100a00 */
[----:B------:R-:W-:Y:S02]  /*90060*/  STL.64 [R1+0x6a8], R22 ;  /* 0x0006a81601007387 */ /* 0x000fe40000100a00 */
[----:B------:R-:W1:Y:S04]  /*90070*/  LDSM.16.MT88.4 R20, [R27+0x26080] ;  /* 0x026080001b14783b */ /* 0x000e680000004200 */
[----:B-1----:R-:W-:Y:S01]  /*90080*/  STL.64 [R1+0x690], R20 ;  /* 0x0006901401007387 */ /* 0x002fe20000100a00 */
        /* <DEDUP_REMOVED lines=14> */
[----:B-1----:R1:W-:Y:S02]  /*90170*/  STL.64 [R1+0x640], R20 ;  /* 0x0006401401007387 */ /* 0x0023e40000100a00 */
[----:B------:R4:W-:Y:S02]  /*90180*/  STL.64 [R1+0x648], R22 ;  /* 0x0006481601007387 */ /* 0x0009e40000100a00 */
[----:B-1----:R-:W4:Y:S02]  /*90190*/  LDL.LU.64 R20, [R1+0x3c60] ;  /* 0x003c600001147983 */ /* 0x002f240000300a00 */
[C---:B----4-:R-:W-:Y:S02]  /*901a0*/  HMMA.16816.F32 R20, R12.reuse, R20, R8 ;  /* 0x000000140c14723c */ /* 0x050fe40000001808 */
[----:B------:R-:W4:Y:S11]  /*901b0*/  LDL.LU.64 R8, [R1+0x3c58] ;  /* 0x003c580001087983 */ /* 0x000f360000300a00 */
        /* <DEDUP_REMOVED lines=24> */
[----:B-1----:R-:W4:Y:S01]  /*90340*/  LDL.LU.64 R22, [R1+0x3c50] ;  /* 0x003c500001167983 */ /* 0x002f220000300a00 */
[----:B------:R-:W4:Y:S02]  /*90350*/  LDL.LU.64 R20, [R1+0x3c48] ;  /* 0x003c480001147983 */ /* 0x000f240000300a00 */
[----:B----4-:R-:W-:Y:S01]  /*90360*/  HMMA.16816.F32 R8, R12, R8, R20 ;  /* 0x000000080c08723c */ /* 0x010fe20000001814 */
[----:B------:R-:W4:Y:S11]  /*90370*/  LDL.LU R22, [R1+0x3c40] ;  /* 0x003c400001167983 */ /* 0x000f360000300800 */
[----:B------:R-:W-:Y:S11]  /*90380*/  @!UPT UIADD3 URZ, URZ, URZ, URZ ;  /* 0x0000003f3f3ff290 */ /* 0x000ff6000fffe03f */
        /* <DEDUP_REMOVED lines=11> */
[----:B----4-:R-:W1:Y:S04]  /*90440*/  LDSM.16.MT88.4 R24, [R22+0x26000] ;  /* 0x026000001618783b */ /* 0x010e680000004200 */
[----:B------:R-:W4:Y:S04]  /*90450*/  LDSM.16.MT88.4 R8, [R22+0x28000] ;  /* 0x028000001608783b */ /* 0x000f280000004200 */
[----:B-1----:R2:W-:Y:S01]  /*90460*/  STL.64 [R1+0x590], R24 ;  /* 0x0005901801007387 */ /* 0x0025e20000100a00 */
[----:B------:R-:W-:Y:S02]  /*90470*/  STL.64 [R1+0x598], R26 ;  /* 0x0005981a01007387 */ /* 0x000fe40000100a00 */
[----:B----4-:R-:W-:Y:S02]  /*90480*/  STL.64 [R1+0x580], R8 ;  /* 0x0005800801007387 */ /* 0x010fe40000100a00 */
[----:B------:R-:W-:Y:S02]  /*90490*/  STL.64 [R1+0x588], R10 ;  /* 0x0005880a01007387 */ /* 0x000fe40000100a00 */
[----:B------:R-:W1:Y:S01]  /*904a0*/  LDSM.16.MT88.4 R8, [R22+0x2a000] ;  /* 0x02a000001608783b */ /* 0x000e620000004200 */
[----:B--2---:R-:W-:-:S02]  /*904b0*/  IMAD.MOV.U32 R24, RZ, RZ, R19 ;  /* 0x000000ffff187224 */ /* 0x004fc400078e0013 */
[----:B------:R-:W-:-:S05]  /*904c0*/  IMAD.MOV.U32 R25, RZ, RZ, R18 ;  /* 0x000000ffff197224 */ /* 0x000fca00078e0012 */
[----:B------:R2:W-:Y:S04]  /*904d0*/  STL.64 [R1+0x3c30], R24 ;  /* 0x003c301801007387 */ /* 0x0005e80000100a00 */
[----:B--2---:R-:W2:Y:S01]  /*904e0*/  LDL.LU R24, [R1+0x820] ;  /* 0x0008200001187983 */ /* 0x004ea20000300800 */
[----:B------:R-:W2:Y:S02]  /*904f0*/  LDL.LU R25, [R1+0x824] ;  /* 0x0008240001197983 */ /* 0x000ea40000300800 */
[----:B------:R-:W2:Y:S02]  /*90500*/  LDL.LU R26, [R1+0x828] ;  /* 0x00082800011a7983 */ /* 0x000ea40000300800 */
[----:B------:R-:W2:Y:S01]  /*90510*/  LDL.LU R27, [R1+0x82c] ;  /* 0x00082c00011b7983 */ /* 0x000ea20000300800 */
[----:B-1----:R-:W-:Y:S01]  /*90520*/  STL.64 [R1+0x570], R8 ;  /* 0x0005700801007387 */ /* 0x002fe20000100a00 */
[----:B------:R-:W-:Y:S02]  /*90530*/  STL.64 [R1+0x578], R10 ;  /* 0x0005780a01007387 */ /* 0x000fe40000100a00 */
[----:B------:R-:W1:Y:S01]  /*90540*/  LDSM.16.MT88.4 R8, [R22+0x2c000] ;  /* 0x02c000001608783b */ /* 0x000e620000004200 */
[C---:B---3--:R-:W-:Y:S01]  /*90550*/  HMMA.16816.F32 R16, R12.reuse, R16, R4 ;  /* 0x000000100c10723c */ /* 0x048fe20000001804 */
[----:B-1----:R-:W-:Y:S02]  /*90560*/  STL.64 [R1+0x560], R8 ;  /* 0x0005600801007387 */ /* 0x002fe40000100a00 */
[----:B------:R-:W-:Y:S02]  /*90570*/  STL.64 [R1+0x568], R10 ;  /* 0x0005680a01007387 */ /* 0x000fe40000100a00 */
[----:B------:R-:W1:Y:S04]  /*90580*/  LDSM.16.MT88.4 R8, [R22+0x2e000] ;  /* 0x02e000001608783b */ /* 0x000e680000004200 */
[----:B------:R-:W3:Y:S11]  /*90590*/  LDL.LU R4, [R1+0x840] ;  /* 0x0008400001047983 */ /* 0x000ef60000300800 */
[----:B------:R-:W-:Y:S03]  /*905a0*/  @!UPT UIADD3 URZ, URZ, URZ, URZ ;  /* 0x0000003f3f3ff290 */ /* 0x000fe6000fffe03f */
[----:B------:R-:W-:Y:S01]  /*905b0*/  STL.64 [R1+0xc00], R16 ;  /* 0x000c001001007387 */ /* 0x000fe20000100a00 */
[----:B------:R-:W-:Y:S02]  /*905c0*/  STL.64 [R1+0xc08], R18 ;  /* 0x000c081201007387 */ /* 0x000fe40000100a00 */
[----:B------:R-:W-:Y:S01]  /*905d0*/  LDSM.16.MT88.4 R16, [R22+0x28080] ;  /* 0x028080001610783b */ /* 0x000fe20000004200 */
[----:B-1----:R-:W-:Y:S03]  /*905e0*/  STL.64 [R1+0x550], R8 ;  /* 0x0005500801007387 */ /* 0x002fe60000100a00 */
[----:B------:R-:W-:Y:S02]  /*905f0*/  STL.64 [R1+0x558], R10 ;  /* 0x0005580a01007387 */ /* 0x000fe40000100a00 */
[----:B------:R-:W3:Y:S02]  /*90600*/  LDL.LU R5, [R1+0x844] ;  /* 0x0008440001057983 */ /* 0x000ee40000300800 */
[----:B------:R-:W4:Y:S01]  /*90610*/  LDL.LU R6, [R1+0x848] ;  /* 0x0008480001067983 */ /* 0x000f220000300800 */
[----:B------:R-:W4:Y:S04]  /*90620*/  LDL.LU R7, [R1+0x84c] ;  /* 0x00084c0001077983 */ /* 0x000f280000300800 */
[----:B------:R-:W1:Y:S04]  /*90630*/  LDSM.16.MT88.4 R8, [R22+0x26080] ;  /* 0x026080001608783b */ /* 0x000e680000004200 */
[----:B----4-:R-:W-:Y:S01]  /*90640*/  STL.64 [R1+0x3c28], R6 ;  /* 0x003c280601007387 */ /* 0x010fe20000100a00 */
[----:B---3--:R3:W-:Y:S03]  /*90650*/  STL.64 [R1+0x3c20], R4 ;  /* 0x003c200401007387 */ /* 0x0087e60000100a00 */
[----:B---3--:R-:W3:Y:S01]  /*90660*/  LDL.LU R4, [R1+0x830] ;  /* 0x0008300001047983 */ /* 0x008ee20000300800 */
[----:B------:R-:W3:Y:S02]  /*90670*/  LDL.LU R5, [R1+0x834] ;  /* 0x0008340001057983 */ /* 0x000ee40000300800 */
[----:B------:R-:W3:Y:S02]  /*90680*/  LDL.LU R6, [R1+0x838] ;  /* 0x0008380001067983 */ /* 0x000ee40000300800 */
[----:B------:R-:W3:Y:S01]  /*90690*/  LDL.LU R7, [R1+0x83c] ;  /* 0x00083c0001077983 */ /* 0x000ee20000300800 */
[----:B-1----:R-:W-:Y:S01]  /*906a0*/  STL.64 [R1+0x540], R8 ;  /* 0x0005400801007387 */ /* 0x002fe20000100a00 */
[----:B------:R-:W-:Y:S02]  /*906b0*/  STL.64 [R1+0x548], R10 ;  /* 0x0005480a01007387 */ /* 0x000fe40000100a00 */
[----:B------:R-:W1:Y:S04]  /*906c0*/  LDSM.16.MT88.4 R8, [R22+0x2a080] ;  /* 0x02a080001608783b */ /* 0x000e680000004200 */
[----:B------:R-:W-:Y:S01]  /*906d0*/  STL.64 [R1+0x530], R16 ;  /* 0x0005301001007387 */ /* 0x000fe20000100a00 */
[----:B------:R-:W-:Y:S02]  /*906e0*/  STL.64 [R1+0x538], R18 ;  /* 0x0005381201007387 */ /* 0x000fe40000100a00 */
[----:B------:R-:W4:Y:S02]  /*906f0*/  LDSM.16.MT88.4 R16, [R22+0x2c080] ;  /* 0x02c080001610783b */ /* 0x000f240000004200 */
[----:B-1----:R1:W-:Y:S02]  /*90700*/  STL.64 [R1+0x520], R8 ;  /* 0x0005200801007387 */ /* 0x0023e40000100a00 */
[----:B------:R0:W-:Y:S02]  /*90710*/  STL.64 [R1+0x528], R10 ;  /* 0x0005280a01007387 */ /* 0x0001e40000100a00 */
[----:B-1----:R-:W2:Y:S01]  /*90720*/  LDL.LU R8, [R1+0x850] ;  /* 0x0008500001087983 */ /* 0x002ea20000300800 */
[----:B----4-:R-:W-:Y:S02]  /*90730*/  STL.64 [R1+0x510], R16 ;  /* 0x0005101001007387 */ /* 0x010fe40000100a00 */
[----:B------:R-:W-:Y:S02]  /*90740*/  STL.64 [R1+0x518], R18 ;  /* 0x0005181201007387 */ /* 0x000fe40000100a00 */
[----:B------:R-:W1:Y:S04]  /*90750*/  LDSM.16.MT88.4 R16, [R22+0x2e080] ;  /* 0x02e080001610783b */ /* 0x000e680000004200 */
[----:B------:R-:W4:Y:S01]  /*90760*/  LDL.LU R9, [R1+0x854] ;  /* 0x0008540001097983 */ /* 0x000f220000300800 */
[----:B0-----:R-:W4:Y:S02]  /*90770*/  LDL.LU R10, [R1+0x858] ;  /* 0x00085800010a7983 */ /* 0x001f240000300800 */
[----:B------:R-:W4:Y:S01]  /*90780*/  LDL.LU R11, [R1+0x85c] ;  /* 0x00085c00010b7983 */ /* 0x000f220000300800 */
[----:B-1----:R-:W-:Y:S01]  /*90790*/  STL.64 [R1+0x500], R16 ;  /* 0x0005001001007387 */ /* 0x002fe20000100a00 */
[----:B------:R-:W-:Y:S02]  /*907a0*/  STL.64 [R1+0x508], R18 ;  /* 0x0005081201007387 */ /* 0x000fe40000100a00 */
[----:B------:R-:W0:Y:S02]  /*907b0*/  LDSM.16.MT88.4 R16, [R22+0x26100] ;  /* 0x026100001610783b */ /* 0x000e240000004200 */
[----:B0-----:R0:W-:Y:S02]  /*907c0*/  STL.64 [R1+0x4f0], R16 ;  /* 0x0004f01001007387 */ /* 0x0011e40000100a00 */
[----:B------:R2:W-:Y:S02]  /*907d0*/  STL.64 [R1+0x4f8], R18 ;  /* 0x0004f81201007387 */ /* 0x0005e40000100a00 */
[----:B0-----:R-:W2:Y:S02]  /*907e0*/  LDL.LU.64 R16, [R1+0x3c38] ;  /* 0x003c380001107983 */ /* 0x001ea40000300a00 */
[C---:B--2---:R-:W-:Y:S02]  /*907f0*/  HMMA.16816.F32 R16, R12.reuse, R16, R24 ;  /* 0x000000100c10723c */ /* 0x044fe40000001818 */
[----:B------:R-:W0:Y:S11]  /*90800*/  LDSM.16.MT88.4 R24, [R22+0x28100] ;  /* 0x028100001618783b */ /* 0x000e360000004200 */
[----:B------:R-:W-:Y:S10]  /*90810*/  @!UPT UIADD3 URZ, URZ, URZ, URZ ;  /* 0x0000003f3f3ff290 */ /* 0x000ff4000fffe03f */
[----:B------:R1:W-:Y:S01]  /*90820*/  STL.64 [R1+0xbf0], R16 ;  /* 0x000bf01001007387 */ /* 0x0003e20000100a00 */
[----:B------:R2:W-:Y:S03]  /*90830*/  STL.64 [R1+0xbf8], R18 ;  /* 0x000bf81201007387 */ /* 0x0005e60000100a00 */
[----:B-1----:R-:W3:Y:S04]  /*90840*/  LDL.LU R16, [R1+0x860] ;  /* 0x0008600001107983 */ /* 0x002ee80000300800 */
[----:B0-----:R-:W-:Y:S01]  /*90850*/  STL.64 [R1+0x4e0], R24 ;  /* 0x0004e01801007387 */ /* 0x001fe20000100a00 */
[----:B------:R-:W-:Y:S02]  /*90860*/  STL.64 [R1+0x4e8], R26 ;  /* 0x0004e81a01007387 */ /* 0x000fe40000100a00 */
[----:B------:R-:W0:Y:S04]  /*90870*/  LDSM.16.MT88.4 R24, [R22+0x2a100] ;  /* 0x02a100001618783b */ /* 0x000e280000004200 */
[----:B------:R-:W3:Y:S01]  /*90880*/  LDL.LU R17, [R1+0x864] ;  /* 0x0008640001117983 */ /* 0x000ee20000300800 */
[----:B--2---:R-:W2:Y:S01]  /*90890*/  LDL.LU R18, [R1+0x868] ;  /* 0x0008680001127983 */ /* 0x004ea20000300800 */
[----:B------:R-:W2:Y:S03]  /*908a0*/  LDL.LU R19, [R1+0x86c] ;  /* 0x00086c0001137983 */ /* 0x000ea60000300800 */
[----:B0-----:R-:W-:Y:S01]  /*908b0*/  STL.64 [R1+0x4d0], R24 ;  /* 0x0004d01801007387 */ /* 0x001fe20000100a00 */
[----:B------:R-:W-:Y:S02]  /*908c0*/  STL.64 [R1+0x4d8], R26 ;  /* 0x0004d81a01007387 */ /* 0x000fe40000100a00 */
[----:B------:R-:W0:Y:S02]  /*908d0*/  LDSM.16.MT88.4 R24, [R22+0x2c100] ;  /* 0x02c100001618783b */ /* 0x000e240000004200 */
[----:B0-----:R-:W-:Y:S02]  /*908e0*/  STL.64 [R1+0x4c0], R24 ;  /* 0x0004c01801007387 */ /* 0x001fe40000100a00 */
        /* <DEDUP_REMOVED lines=11> */
[----:B0-----:R0:W-:Y:S02]  /*909a0*/  STL.64 [R1+0x480], R24 ;  /* 0x0004801801007387 */ /* 0x0011e40000100a00 */
[----:B------:R3:W-:Y:S02]  /*909b0*/  STL.64 [R1+0x488], R26 ;  /* 0x0004881a01007387 */ /* 0x0007e40000100a00 */
[----:B0-----:R-:W3:Y:S02]  /*909c0*/  LDL.LU.64 R24, [R1+0x3c30] ;  /* 0x003c300001187983 */ /* 0x001ee40000300a00 */
[C---:B---3--:R-:W-:Y:S02]  /*909d0*/  HMMA.16816.F32 R24, R12.reuse, R24, R4 ;  /* 0x000000180c18723c */ /* 0x048fe40000001804 */
[----:B------:R-:W3:Y:S01]  /*909e0*/  LDL.LU.64 R6, [R1+0x3c28] ;  /* 0x003c280001067983 */ /* 0x000ee20000300a00 */
[----:B------:R-:W3:Y:S11]  /*909f0*/  LDL.LU.64 R4, [R1+0x3c20] ;  /* 0x003c200001047983 */ /* 0x000ef60000300a00 */
[----:B------:R-:W-:Y:S09]  /*90a00*/  @!UPT UIADD3 URZ, URZ, URZ, URZ ;  /* 0x0000003f3f3ff290 */ /* 0x000ff2000fffe03f */
[----:B------:R-:W-:Y:S01]  /*90a10*/  STL.64 [R1+0xbd0], R24 ;  /* 0x000bd01801007387 */ /* 0x000fe20000100a00 */
[----:B------:R-:W-:Y:S02]  /*90a20*/  STL.64 [R1+0xbd8], R26 ;  /* 0x000bd81a01007387 */ /* 0x000fe40000100a00 */
[----:B------:R-:W0:Y:S02]  /*90a30*/  LDSM.16.MT88.4 R24, [R22+0x2a180] ;  /* 0x02a180001618783b */ /* 0x000e240000004200 */
[----:B0-----:R-:W-:Y:S02]  /*90a40*/  STL.64 [R1+0x470], R24 ;  /* 0x0004701801007387 */ /* 0x001fe40000100a00 */
[----:B------:R-:W-:Y:S02]  /*90a50*/  STL.64 [R1+0x478], R26 ;  /* 0x0004781a01007387 */ /* 0x000fe40000100a00 */
[----:B------:R-:W0:Y:S02]  /*90a60*/  LDSM.16.MT88.4 R24, [R22+0x2c180] ;  /* 0x02c180001618783b */ /* 0x000e240000004200 */
[----:B------:R-:W1:Y:S04]  /*90a70*/  LDSM.16.MT88.4 R20, [R22+0x2e180] ;  /* 0x02e180001614783b */ /* 0x000e680000004200 */
[----:B0-----:R0:W-:Y:S01]  /*90a80*/  STL.64 [R1+0x460], R24 ;  /* 0x0004601801007387 */ /* 0x0011e20000100a00 */
[----:B------:R-:W-:Y:S03]  /*90a90*/  STL.64 [R1+0x468], R26 ;  /* 0x0004681a01007387 */ /* 0x000fe60000100a00 */
[----:B0-----:R-:W2:Y:S01]  /*90aa0*/  LDL.LU.64 R24, [R1+0x3c18] ;  /* 0x003c180001187983 */ /* 0x001ea20000300a00 */
[----:B-1----:R-:W-:Y:S02]  /*90ab0*/  STL.64 [R1+0x450], R20 ;  /* 0x0004501401007387 */ /* 0x002fe40000100a00 */
[----:B------:R-:W-:Y:S02]  /*90ac0*/  STL.64 [R1+0x458], R22 ;  /* 0x0004581601007387 */ /* 0x000fe40000100a00 */
[----:B------:R-:W0:Y:S04]  /*90ad0*/  LDSM.16.MT88.4 R20, [R0+0x26000] ;  /* 0x026000000014783b */ /* 0x000e280000004200 */
        /* <DEDUP_REMOVED lines=13> */
[----:B------:R-:W4:Y:S11]  /*90bb0*/  LDL.LU.64 R4, [R1+0x3c08] ;  /* 0x003c080001047983 */ /* 0x000f360000300a00 */
[----:B------:R-:W-:Y:S10]  /*90bc0*/  @!UPT UIADD3 URZ, URZ, URZ, URZ ;  /* 0x0000003f3f3ff290 */ /* 0x000ff4000fffe03f */
[----:B------:R-:W-:Y:S01]  /*90bd0*/  STL.64 [R1+0xbc0], R20 ;  /* 0x000bc01401007387 */ /* 0x000fe20000100a00 */
        /* <DEDUP_REMOVED lines=21> */
[----:B------:R0:W-:Y:S02]  /*90d30*/  STL.64 [R1+0x3a8], R22 ;  /* 0x0003a81601007387 */ /* 0x0001e40000100a00 */
[----:B0-----:R-:W3:Y:S01]  /*90d40*/  LDL.LU R23, [R1+0x3c04] ;  /* 0x003c040001177983 */ /* 0x001ee20000300800 */
[C---:B----4-:R-:W-:Y:S01]  /*90d50*/  HMMA.16816.F32 R4, R12.reuse, R4, R8 ;  /* 0x000000040c04723c */ /* 0x050fe20000001808 */
[----:B------:R-:W0:Y:S11]  /*90d60*/  LDSM.16.MT88.4 R8, [R0+0x28100] ;  /* 0x028100000008783b */ /* 0x000e360000004200 */
[----:B------:R-:W-:Y:S11]  /*90d70*/  @!UPT UIADD3 URZ, URZ, URZ, URZ ;  /* 0x0000003f3f3ff290 */ /* 0x000ff6000fffe03f */
[----:B------:R-:W-:Y:S01]  /*90d80*/  STL.64 [R1+0xbb0], R4 ;  /* 0x000bb00401007387 */ /* 0x000fe20000100a00 */
[----:B------:R-:W-:Y:S02]  /*90d90*/  STL.64 [R1+0xbb8], R6 ;  /* 0x000bb80601007387 */ /* 0x000fe40000100a00 */
[----:B------:R-:W1:Y:S01]  /*90da0*/  LDSM.16.MT88.4 R4, [R0+0x2a100] ;  /* 0x02a100000004783b */ /* 0x000e620000004200 */
[----:B0-----:R-:W-:Y:S03]  /*90db0*/  STL.64 [R1+0x390], R8 ;  /* 0x0003900801007387 */ /* 0x001fe60000100a00 */
[----:B------:R-:W-:Y:S02]  /*90dc0*/  STL.64 [R1+0x398], R10 ;  /* 0x0003980a01007387 */ /* 0x000fe40000100a00 */
[----:B------:R-:W0:Y:S01]  /*90dd0*/  LDSM.16.MT88.4 R8, [R0+0x2c100] ;  /* 0x02c100000008783b */ /* 0x000e220000004200 */
[----:B-1----:R-:W-:Y:S03]  /*90de0*/  STL.64 [R1+0x380], R4 ;  /* 0x0003800401007387 */ /* 0x002fe60000100a00 */
        /* <DEDUP_REMOVED lines=12> */
[----:B------:R2:W-:Y:S02]  /*90eb0*/  STL.64 [R1+0x348], R6 ;  /* 0x0003480601007387 */ /* 0x0005e40000100a00 */
[----:B--2---:R-:W-:Y:S01]  /*90ec0*/  HMMA.16816.F32 R4, R12, R24, R16 ;  /* 0x000000180c04723c */ /* 0x004fe20000001810 */
[----:B------:R-:W1:Y:S04]  /*90ed0*/  LDSM.16.MT88.4 R12, [R0+0x2a180] ;  /* 0x02a18000000c783b */ /* 0x000e680000004200 */
[----:B------:R-:W-:Y:S04]  /*90ee0*/  LDSM.16.M88.4 R16, [R2+0x1a080] ;  /* 0x01a080000210783b */ /* 0x000fe80000000200 */
[----:B0-----:R-:W-:Y:S01]  /*90ef0*/  STL.64 [R1+0x330], R8 ;  /* 0x0003300801007387 */ /* 0x001fe20000100a00 */
[----:B------:R-:W-:Y:S02]  /*90f00*/  STL.64 [R1+0x338], R10 ;  /* 0x0003380a01007387 */ /* 0x000fe40000100a00 */
[----:B------:R-:W0:Y:S01]  /*90f10*/  LDSM.16.MT88.4 R8, [R0+0x2c180] ;  /* 0x02c180000008783b */ /* 0x000e220000004200 */
[----:B------:R-:W-:Y:S10]  /*90f20*/  LDSM.16.M88.4 R24, [R2+0x1e080] ;  /* 0x01e080000218783b */ /* 0x000ff40000000200 */
[----:B------:R-:W-:Y:S01]  /*90f30*/  STL.64 [R1+0xba0], R4 ;  /* 0x000ba00401007387 */ /* 0x000fe20000100a00 */
[----:B------:R-:W-:Y:S02]  /*90f40*/  STL.64 [R1+0xba8], R6 ;  /* 0x000ba80601007387 */ /* 0x000fe40000100a00 */
[----:B------:R2:W4:Y:S01]  /*90f50*/  LDSM.16.MT88.4 R4, [R0+0x2e180] ;  /* 0x02e180000004783b */ /* 0x0005220000004200 */
[----:B-1----:R-:W-:Y:S03]  /*90f60*/  STL.64 [R1+0x320], R12 ;  /* 0x0003200c01007387 */ /* 0x002fe60000100a00 */
[----:B------:R-:W-:Y:S02]  /*90f70*/  STL.64 [R1+0x328], R14 ;  /* 0x0003280e01007387 */ /* 0x000fe40000100a00 */
[----:B--2---:R-:W2:Y:S01]  /*90f80*/  LDL.LU R0, [R1+0x3c00] ;  /* 0x003c000001007983 */ /* 0x004ea20000300800 */
[----:B0-----:R-:W-:Y:S01]  /*90f90*/  STL.64 [R1+0x310], R8 ;  /* 0x0003100801007387 */ /* 0x001fe20000100a00 */
[----:B------:R-:W-:Y:S03]  /*90fa0*/  STL.64 [R1+0x318], R10 ;  /* 0x0003180a01007387 */ /* 0x000fe60000100a00 */
[----:B----4-:R-:W-:Y:S01]  /*90fb0*/  STL.64 [R1+0x300], R4 ;  /* 0x0003000401007387 */ /* 0x010fe20000100a00 */
[----:B------:R-:W-:Y:S03]  /*90fc0*/  STL.64 [R1+0x308], R6 ;  /* 0x0003080601007387 */ /* 0x000fe60000100a00 */
[----:B---3--:R-:W0:Y:S04]  /*90fd0*/  LDSM.16.MT88.4 R8, [R23+0x26000] ;  /* 0x026000001708783b */ /* 0x008e280000004200 */
[----:B------:R-:W1:Y:S04]  /*90fe0*/  LDSM.16.MT88.4 R12, [R23+0x28000] ;  /* 0x02800000170c783b */ /* 0x000e680000004200 */
[----:B------:R-:W3:Y:S04]  /*90ff0*/  LDSM.16.MT88.4 R4, [R23+0x2a000] ;  /* 0x02a000001704783b */ /* 0x000ee80000004200 */
[----:B0-----:R-:W-:Y:S01]  /*91000*/  STL.64 [R1+0x2f0], R8 ;  /* 0x0002f00801007387 */ /* 0x001fe20000100a00 */
[----:B------:R-:W-:Y:S02]  /*91010*/  STL.64 [R1+0x2f8], R10 ;  /* 0x0002f80a01007387 */ /* 0x000fe40000100a00 */
[----:B------:R-:W0:Y:S04]  /*91020*/  LDSM.16.MT88.4 R8, [R23+0x2c000] ;  /* 0x02c000001708783b */ /* 0x000e280000004200 */
[----:B-1----:R-:W-:Y:S01]  /*91030*/  STL.64 [R1+0x2e0], R12 ;  /* 0x0002e00c01007387 */ /* 0x002fe20000100a00 */
[----:B------:R-:W-:Y:S02]  /*91040*/  STL.64 [R1+0x2e8], R14 ;  /* 0x0002e80e01007387 */ /* 0x000fe40000100a00 */
[----:B------:R-:W1:Y:S04]  /*91050*/  LDSM.16.MT88.4 R12, [R23+0x2e000] ;  /* 0x02e00000170c783b */ /* 0x000e680000004200 */
[----:B---3--:R-:W-:Y:S02]  /*91060*/  STL.64 [R1+0x2d0], R4 ;  /* 0x0002d00401007387 */ /* 0x008fe40000100a00 */
[----:B------:R-:W-:Y:S02]  /*91070*/  STL.64 [R1+0x2d8], R6 ;  /* 0x0002d80601007387 */ /* 0x000fe40000100a00 */
[----:B------:R-:W3:Y:S04]  /*91080*/  LDSM.16.MT88.4 R4, [R23+0x26080] ;  /* 0x026080001704783b */ /* 0x000ee80000004200 */
[----:B0-----:R-:W-:Y:S01]  /*91090*/  STL.64 [R1+0x2c0], R8 ;  /* 0x0002c00801007387 */ /* 0x001fe20000100a00 */
[----:B------:R-:W-:Y:S02]  /*910a0*/  STL.64 [R1+0x2c8], R10 ;  /* 0x0002c80a01007387 */ /* 0x000fe40000100a00 */
[----:B------:R-:W0:Y:S04]  /*910b0*/  LDSM.16.MT88.4 R8, [R23+0x28080] ;  /* 0x028080001708783b */ /* 0x000e280000004200 */
[----:B-1----:R-:W-:Y:S01]  /*910c0*/  STL.64 [R1+0x2b0], R12 ;  /* 0x0002b00c01007387 */ /* 0x002fe20000100a00 */
[----:B------:R-:W-:Y:S02]  /*910d0*/  STL.64 [R1+0x2b8], R14 ;  /* 0x0002b80e01007387 */ /* 0x000fe40000100a00 */
[----:B------:R-:W1:Y:S04]  /*910e0*/  LDSM.16.MT88.4 R12, [R23+0x2a080] ;  /* 0x02a08000170c783b */ /* 0x000e680000004200 */
[----:B---3--:R-:W-:Y:S01]  /*910f0*/  STL.64 [R1+0x2a0], R4 ;  /* 0x0002a00401007387 */ /* 0x008fe20000100a00 */
[----:B------:R-:W-:Y:S04]  /*91100*/  STL.64 [R1+0x2a8], R6 ;  /* 0x0002a80601007387 */ /* 0x000fe80000100a00 */
        /* <DEDUP_REMOVED lines=36> */
[----:B------:R-:W3:Y:S02]  /*91350*/  LDSM.16.MT88.4 R4, [R23+0x2e180] ;  /* 0x02e180001704783b */ /* 0x000ee40000004200 */
[----:B------:R-:W-:Y:S02]  /*91360*/  LDSM.16.M88.4 R20, [R2+0x1c080] ;  /* 0x01c080000214783b */ /* 0x000fe40000000200 */
[----:B0-----:R-:W-:Y:S02]  /*91370*/  STL.64 [R1+0x1c0], R8 ;  /* 0x0001c00801007387 */ /* 0x001fe40000100a00 */
[----:B------:R-:W-:Y:S02]  /*91380*/  STL.64 [R1+0x1c8], R10 ;  /* 0x0001c80a01007387 */ /* 0x000fe40000100a00 */
[----:B--2---:R-:W0:Y:S04]  /*91390*/  LDSM.16.M88.4 R8, [R0+0x80] ;  /* 0x000080000008783b */ /* 0x004e280000000200 */
[----:B-1----:R-:W-:Y:S01]  /*913a0*/  STL.64 [R1+0x1b0], R12 ;  /* 0x0001b00c01007387 */ /* 0x002fe20000100a00 */
[----:B------:R-:W-:Y:S02]  /*913b0*/  STL.64 [R1+0x1b8], R14 ;  /* 0x0001b80e01007387 */ /* 0x000fe40000100a00 */
[----:B------:R-:W1:Y:S04]  /*913c0*/  LDSM.16.M88.4 R12, [R0+0x2080] ;  /* 0x00208000000c783b */ /* 0x000e680000000200 */
[----:B---3--:R-:W-:Y:S02]  /*913d0*/  STL.64 [R1+0x1a0], R4 ;  /* 0x0001a00401007387 */ /* 0x008fe40000100a00 */
[----:B------:R-:W-:Y:S02]  /*913e0*/  STL.64 [R1+0x1a8], R6 ;  /* 0x0001a80601007387 */ /* 0x000fe40000100a00 */
[----:B------:R-:W2:Y:S04]  /*913f0*/  LDSM.16.M88.4 R4, [R0+0x4080] ;  /* 0x004080000004783b */ /* 0x000ea80000000200 */
[----:B0-----:R-:W-:Y:S01]  /*91400*/  STL.64 [R1+0x190], R8 ;  /* 0x0001900801007387 */ /* 0x001fe20000100a00 */
[----:B------:R-:W-:Y:S02]  /*91410*/  STL.64 [R1+0x198], R10 ;  /* 0x0001980a01007387 */ /* 0x000fe40000100a00 */
[----:B------:R-:W0:Y:S04]  /*91420*/  LDSM.16.M88.4 R8, [R0+0x6080] ;  /* 0x006080000008783b */ /* 0x000e280000000200 */
[----:B-1----:R-:W-:Y:S01]  /*91430*/  STL.64 [R1+0x180], R12 ;  /* 0x0001800c01007387 */ /* 0x002fe20000100a00 */
[----:B------:R-:W-:Y:S02]  /*91440*/  STL.64 [R1+0x188], R14 ;  /* 0x0001880e01007387 */ /* 0x000fe40000100a00 */
[----:B------:R-:W1:Y:S04]  /*91450*/  LDSM.16.M88.4 R12, [R0+0x8080] ;  /* 0x00808000000c783b */ /* 0x000e680000000200 */
[----:B--2---:R-:W-:Y:S01]  /*91460*/  STL.64 [R1+0x170], R4 ;  /* 0x0001700401007387 */ /* 0x004fe20000100a00 */
[----:B------:R-:W-:Y:S04]  /*91470*/  STL.64 [R1+0x178], R6 ;  /* 0x0001780601007387 */ /* 0x000fe80000100a00 */
[----:B------:R-:W2:Y:S04]  /*91480*/  LDSM.16.M88.4 R4, [R0+0xa080] ;  /* 0x00a080000004783b */ /* 0x000ea80000000200 */
[----:B0-----:R-:W-:Y:S01]  /*91490*/  STL.64 [R1+0x160], R8 ;  /* 0x0001600801007387 */ /* 0x001fe20000100a00 */
[----:B------:R-:W-:Y:S02]  /*914a0*/  STL.64 [R1+0x168], R10 ;  /* 0x0001680a01007387 */ /* 0x000fe40000100a00 */
[----:B------:R-:W0:Y:S04]  /*914b0*/  LDSM.16.M88.4 R8, [R0+0xc080] ;  /* 0x00c080000008783b */ /* 0x000e280000000200 */
[----:B-1----:R-:W-:Y:S01]  /*914c0*/  STL.64 [R1+0x150], R12 ;  /* 0x0001500c01007387 */ /* 0x002fe20000100a00 */
[----:B------:R-:W-:Y:S02]  /*914d0*/  STL.64 [R1+0x158], R14 ;  /* 0x0001580e01007387 */ /* 0x000fe40000100a00 */
[----:B------:R-:W1:Y:S04]  /*914e0*/  LDSM.16.M88.4 R12, [R0+0xe080] ;  /* 0x00e08000000c783b */ /* 0x000e680000000200 */
[----:B--2---:R-:W-:Y:S02]  /*914f0*/  STL.64 [R1+0x140], R4 ;  /* 0x0001400401007387 */ /* 0x004fe40000100a00 */
        /* <DEDUP_REMOVED lines=22> */
[----:B------:R0:W3:Y:S04]  /*91660*/  LDSM.16.M88.4 R8, [R0+0x1e080] ;  /* 0x01e080000008783b */ /* 0x0000e80000000200 */
[----:B-1----:R-:W-:Y:S01]  /*91670*/  STL.64 [R1+0xc0], R12 ;  /* 0x0000c00c01007387 */ /* 0x002fe20000100a00 */
[----:B------:R-:W-:Y:S02]  /*91680*/  STL.64 [R1+0xc8], R14 ;  /* 0x0000c80e01007387 */ /* 0x000fe40000100a00 */
[----:B------:R-:W1:Y:S02]  /*91690*/  LDSM.16.M88.4 R12, [R2+0x80] ;  /* 0x00008000020c783b */ /* 0x000e640000000200 */
[----:B0-----:R0:W5:Y:S02]  /*916a0*/  LDL.LU R0, [R1+0x3bfc] ;  /* 0x003bfc0001007983 */ /* 0x0011640000300800 */
[----:B--2---:R-:W-:Y:S02]  /*916b0*/  STL.64 [R1+0xb0], R4 ;  /* 0x0000b00401007387 */ /* 0x004fe40000100a00 */
[----:B------:R-:W-:Y:S02]  /*916c0*/  STL.64 [R1+0xb8], R6 ;  /* 0x0000b80601007387 */ /* 0x000fe40000100a00 */
[----:B------:R-:W2:Y:S04]  /*916d0*/  LDSM.16.M88.4 R4, [R2+0x2080] ;  /* 0x002080000204783b */ /* 0x000ea80000000200 */
[----:B---3--:R-:W-:Y:S01]  /*916e0*/  STL.64 [R1+0xa0], R8 ;  /* 0x0000a00801007387 */ /* 0x008fe20000100a00 */
[----:B------:R-:W-:Y:S02]  /*916f0*/  STL.64 [R1+0xa8], R10 ;  /* 0x0000a80a01007387 */ /* 0x000fe40000100a00 */
[----:B------:R-:W3:Y:S04]  /*91700*/  LDSM.16.M88.4 R8, [R2+0x4080] ;  /* 0x004080000208783b */ /* 0x000ee80000000200 */
[----:B-1----:R-:W-:Y:S01]  /*91710*/  STL.64 [R1+0x90], R12 ;  /* 0x0000900c01007387 */ /* 0x002fe20000100a00 */
[----:B------:R-:W-:Y:S02]  /*91720*/  STL.64 [R1+0x98], R14 ;  /* 0x0000980e01007387 */ /* 0x000fe40000100a00 */
[----:B------:R-:W1:Y:S02]  /*91730*/  LDSM.16.M88.4 R12, [R2+0x6080] ;  /* 0x00608000020c783b */ /* 0x000e640000000200 */
[----:B--2---:R-:W-:Y:S02]  /*91740*/  STL.64 [R1+0x80], R4 ;  /* 0x0000800401007387 */ /* 0x004fe40000100a00 */
[----:B------:R-:W-:Y:S02]  /*91750*/  STL.64 [R1+0x88], R6 ;  /* 0x0000880601007387 */ /* 0x000fe40000100a00 */
[----:B------:R-:W2:Y:S01]  /*91760*/  LDSM.16.M88.4 R4, [R2+0x8080] ;  /* 0x008080000204783b */ /* 0x000ea20000000200 */
[----:B---3--:R-:W-:Y:S03]  /*91770*/  STL.64 [R1+0x70], R8 ;  /* 0x0000700801007387 */ /* 0x008fe60000100a00 */
        /* <DEDUP_REMOVED lines=19> */
[----:B-1----:R-:W-:Y:S02]  /*918b0*/  STL.64 [R1], R12 ;  /* 0x0000000c01007387 */ /* 0x002fe40000100a00 */
[----:B------:R-:W-:Y:S01]  /*918c0*/  STL.64 [R1+0x8], R14 ;  /* 0x0000080e01007387 */ /* 0x000fe20000100a00 */
[----:B------:R-:W1:Y:S04]  /*918d0*/  LDSM.16.M88.4 R8, [R2+0x16080] ;  /* 0x016080000208783b */ /* 0x000e680000000200 */
[----:B------:R3:W4:Y:S04]  /*918e0*/  LDSM.16.M88.4 R12, [R2+0x18080] ;  /* 0x01808000020c783b */ /* 0x0007280000000200 */
[----:B---3--:R-:W3:Y:S02]  /*918f0*/  S2R R2, SR_TID.X ;  /* 0x0000000000027919 */ /* 0x008ee40000002100 */
[----:B---3--:R-:W-:-:S05]  /*91900*/  LOP3.LUT R2, R2, 0x7f, RZ, 0xc0, !PT ;  /* 0x0000007f02027812 */ /* 0x008fca00078ec0ff */
[----:B------:R-:W-:-:S06]  /*91910*/  IMAD.SHL.U32 R2, R2, 0x2, RZ ;  /* 0x0000000202027824 */ /* 0x000fcc00078e00ff */
[----:B0-2---:R-:W2:Y:S04]  /*91920*/  LDL.LU R2, [R1+0x764] ;  /* 0x0007640001027983 */ /* 0x005ea80000300800 */
[----:B-----5:R0:W-:Y:S04]  /*91930*/  STL [R1+0x9b74], R28 ;  /* 0x009b741c01007387 */ /* 0x0201e80000100800 */
[----:B0-----:R-:W3:Y:S04]  /*91940*/  LDL.LU R28, [R1+0x760] ;  /* 0x00076000011c7983 */ /* 0x001ee80000300800 */
[----:B------:R0:W-:Y:S04]  /*91950*/  STL [R1+0x9b70], R3 ;  /* 0x009b700301007387 */ /* 0x0001e80000100800 */
[----:B0---4-:R-:W4:Y:S04]  /*91960*/  LDL.LU R3, [R1+0x25c] ;  /* 0x00025c0001037983 */ /* 0x011f280000300800 */
[----:B------:R0:W-:Y:S04]  /*91970*/  STL [R1+0x7448], R4 ;  /* 0x0074480401007387 */ /* 0x0001e80000100800 */
[----:B0-----:R-:W2:Y:S04]  /*91980*/  LDL.LU R4, [R1+0x258] ;  /* 0x0002580001047983 */ /* 0x001ea80000300800 */
[----:B------:R0:W-:Y:S04]  /*91990*/  STL [R1+0x7444], R5 ;  /* 0x0074440501007387 */ /* 0x0001e80000100800 */
[----:B0-----:R-:W2:Y:S04]  /*919a0*/  LDL.LU R5, [R1+0x254] ;  /* 0x0002540001057983 */ /* 0x001ea80000300800 */
[----:B------:R0:W-:Y:S04]  /*919b0*/  STL [R1+0x62bc], R12 ;  /* 0x0062bc0c01007387 */ /* 0x0001e80000100800 */
[----:B0-----:R-:W2:Y:S04]  /*919c0*/  LDL.LU R12, [R1+0x250] ;  /* 0x00025000010c7983 */ /* 0x001ea80000300800 */
[----:B------:R-:W-:Y:S04]  /*919d0*/  STL [R1+0x62b8], R13 ;  /* 0x0062b80d01007387 */ /* 0x000fe80000100800 */
[----:B------:R-:W-:Y:S04]  /*919e0*/  STL [R1+0x61ac], R16 ;  /* 0x0061ac1001007387 */ /* 0x000fe80000100800 */
[----:B------:R-:W-:Y:S04]  /*919f0*/  STL [R1+0x61a8], R17 ;  /* 0x0061a81101007387 */ /* 0x000fe80000100800 */
[----:B------:R-:W-:Y:S04]  /*91a00*/  STL [R1+0x52b4], R26 ;  /* 0x0052b41a01007387 */ /* 0x000fe80000100800 */
[----:B------:R-:W-:Y:S04]  /*91a10*/  STL [R1+0x52b0], R27 ;  /* 0x0052b01b01007387 */ /* 0x000fe80000100800 */
[----:B------:R0:W-:Y:S04]  /*91a20*/  STL.64 [R1+0x6598], R24 ;  /* 0x0065981801007387 */ /* 0x0001e80000100a00 */
[----:B0-----:R-:W2:Y:S04]  /*91a30*/  LDL.LU.64 R24, [R1+0x7c0] ;  /* 0x0007c00001187983 */ /* 0x001ea80000300a00 */
[----:B------:R-:W2:Y:S04]  /*91a40*/  LDL.LU.64 R26, [R1+0x7c8] ;  /* 0x0007c800011a7983 */ /* 0x000ea80000300a00 */
[----:B--2---:R0:W-:Y:S04]  /*91a50*/  STL.64 [R1+0x9ee0], R26 ;  /* 0x009ee01a01007387 */ /* 0x0041e80000100a00 */
[----:B------:R-:W-:Y:S04]  /*91a60*/  STL.64 [R1+0x9ed8], R24 ;  /* 0x009ed81801007387 */ /* 0x000fe80000100a00 */
[----:B------:R2:W-:Y:S04]  /*91a70*/  STL [R1+0x5160], R18 ;  /* 0x0051601201007387 */ /* 0x0005e80000100800 */
[----:B------:R-:W-:Y:S01]  /*91a80*/  STL [R1+0x502c], R14 ;  /* 0x00502c0e01007387 */ /* 0x000fe20000100800 */
[----:B0-----:R-:W-:-:S03]  /*91a90*/  IMAD.MOV.U32 R27, RZ, RZ, R12 ;  /* 0x000000ffff1b7224 */ /* 0x001fc600078e000c */
[----:B------:R-:W-:Y:S04]  /*91aa0*/  STL [R1+0x5028], R15 ;  /* 0x0050280f01007387 */ /* 0x000fe80000100800 */
[----:B------:R0:W-:Y:S04]  /*91ab0*/  STL [R1+0x5010], R19 ;  /* 0x0050101301007387 */ /* 0x0001e80000100800 */
[----:B------:R-:W3:Y:S04]  /*91ac0*/  LDL.LU R16, [R1+0x7a0] ;  /* 0x0007a00001107983 */ /* 0x000ee80000300800 */
[----:B------:R-:W3:Y:S04]  /*91ad0*/  LDL.LU R17, [R1+0x7a4] ;  /* 0x0007a40001117983 */ /* 0x000ee80000300800 */
[----:B--2---:R-:W2:Y:S04]  /*91ae0*/  LDL R18, [R1+0x7a8] ;  /* 0x0007a80001127983 */ /* 0x004ea80000100800 */
[----:B0-----:R-:W2:Y:S04]  /*91af0*/  LDL R19, [R1+0x7ac] ;  /* 0x0007ac0001137983 */ /* 0x001ea80000100800 */
[----:B--2---:R-:W-:Y:S04]  /*91b00*/  STL.64 [R1+0x9ed0], R18 ;  /* 0x009ed01201007387 */ /* 0x004fe80000100a00 */
[----:B---3--:R-:W-:Y:S04]  /*91b10*/  STL.64 [R1+0x9ec8], R16 ;  /* 0x009ec81001007387 */ /* 0x008fe80000100a00 */
[----:B------:R-:W2:Y:S04]  /*91b20*/  LDL.LU.64 R12, [R1+0x770] ;  /* 0x00077000010c7983 */ /* 0x000ea80000300a00 */
[----:B--2---:R-:W-:Y:S04]  /*91b30*/  STL.64 [R1+0x9ee8], R12 ;  /* 0x009ee80c01007387 */ /* 0x004fe80000100a00 */
[----:B------:R-:W-:Y:S04]  /*91b40*/  STL [R1+0x4f54], R22 ;  /* 0x004f541601007387 */ /* 0x000fe80000100800 */
[----:B------:R-:W-:Y:S04]  /*91b50*/  STL [R1+0x4f50], R23 ;  /* 0x004f501701007387 */ /* 0x000fe80000100800 */
[----:B------:R0:W-:Y:S04]  /*91b60*/  STL.64 [R1+0x6218], R20 ;  /* 0x0062181401007387 */ /* 0x0001e80000100a00 */
[----:B0-----:R-:W2:Y:S04]  /*91b70*/  LDL.LU R20, [R1+0x710] ;  /* 0x0007100001147983 */ /* 0x001ea80000300800 */
[----:B------:R-:W2:Y:S04]  /*91b80*/  LDL.LU R21, [R1+0x714] ;  /* 0x0007140001157983 */ /* 0x000ea80000300800 */
[----:B--2---:R-:W-:Y:S04]  /*91b90*/  STL.64 [R1+0x9f50], R20 ;  /* 0x009f501401007387 */ /* 0x004fe80000100a00 */
[----:B------:R-:W2:Y:S04]  /*91ba0*/  LDL.LU R12, [R1+0x1ba0] ;  /* 0x001ba000010c7983 */ /* 0x000ea80000300800 */
[----:B------:R-:W2:Y:S04]  /*91bb0*/  LDL.LU R13, [R1+0x1ba4] ;  /* 0x001ba400010d7983 */ /* 0x000ea80000300800 */
[----:B------:R-:W3:Y:S04]  /*91bc0*/  LDL.LU R14, [R1+0x1ba8] ;  /* 0x001ba800010e7983 */ /* 0x000ee80000300800 */
[----:B------:R-:W3:Y:S04]  /*91bd0*/  LDL.LU R15, [R1+0x1bac] ;  /* 0x001bac00010f7983 */ /* 0x000ee80000300800 */
[----:B---3--:R-:W-:Y:S04]  /*91be0*/  STL.64 [R1+0x9ef8], R14 ;  /* 0x009ef80e01007387 */ /* 0x008fe80000100a00 */
[----:B--2---:R0:W-:Y:S04]  /*91bf0*/  STL.64 [R1+0x9ef0], R12 ;  /* 0x009ef00c01007387 */ /* 0x0041e80000100a00 */
[----:B0-----:R-:W2:Y:S01]  /*91c00*/  LDL.64 R12, [R1+0x7e0] ;  /* 0x0007e000010c7983 */ /* 0x001ea20000100a00 */
[----:B------:R-:W-:-:S02]  /*91c10*/  IMAD.MOV.U32 R14, RZ, RZ, R4 ;  /* 0x000000ffff0e7224 */ /* 0x000fc400078e0004 */
[----:B----4-:R-:W-:Y:S01]  /*91c20*/  IMAD.MOV.U32 R15, RZ, RZ, R3 ;  /* 0x000000ffff0f7224 */ /* 0x010fe200078e0003 */
[----:B--2---:R0:W-:Y:S04]  /*91c30*/  STL.64 [R1+0x9f08], R12 ;  /* 0x009f080c01007387 */ /* 0x0041e80000100a00 */
[----:B------:R-:W2:Y:S01]  /*91c40*/  LDL.64 R24, [R1+0x7d0] ;  /* 0x0007d00001187983 */ /* 0x000ea20000100a00 */
[----:B0-----:R-:W-:Y:S02]  /*91c50*/  IMAD.MOV.U32 R12, RZ, RZ, R27 ;  /* 0x000000ffff0c7224 */ /* 0x001fe400078e001b */
[----:B------:R-:W-:Y:S01]  /*91c60*/  IMAD.MOV.U32 R13, RZ, RZ, R5 ;  /* 0x000000ffff0d7224 */ /* 0x000fe200078e0005 */
[----:B--2---:R0:W-:Y:S04]  /*91c70*/  STL.64 [R1+0x9f00], R24 ;  /* 0x009f001801007387 */ /* 0x0041e80000100a00 */
[----:B0-----:R-:W2:Y:S04]  /*91c80*/  LDL.LU R24, [R1+0x1bb0] ;  /* 0x001bb00001187983 */ /* 0x001ea80000300800 */
[----:B------:R-:W2:Y:S04]  /*91c90*/  LDL.LU R25, [R1+0x1bb4] ;  /* 0x001bb40001197983 */ /* 0x000ea80000300800 */
[----:B------:R-:W3:Y:S04]  /*91ca0*/  LDL.LU R26, [R1+0x1bb8] ;  /* 0x001bb800011a7983 */ /* 0x000ee80000300800 */
[----:B------:R-:W3:Y:S04]  /*91cb0*/  LDL.LU R27, [R1+0x1bbc] ;  /* 0x001bbc00011b7983 */ /* 0x000ee80000300800 */
[----:B---3--:R-:W-:Y:S04]  /*91cc0*/  STL.64 [R1+0x9f18], R26 ;  /* 0x009f181a01007387 */ /* 0x008fe80000100a00 */
[----:B--2---:R0:W-:Y:S04]  /*91cd0*/  STL.64 [R1+0x9f10], R24 ;  /* 0x009f101801007387 */ /* 0x0041e80000100a00 */
[----:B0-----:R-:W2:Y:S04]  /*91ce0*/  LDL R24, [R1+0x6f0] ;  /* 0x0006f00001187983 */ /* 0x001ea80000100800 */
[----:B------:R-:W2:Y:S04]  /*91cf0*/  LDL R25, [R1+0x6f4] ;  /* 0x0006f40001197983 */ /* 0x000ea80000100800 */
[----:B--2---:R0:W-:Y:S04]  /*91d00*/  STL.64 [R1+0x9f30], R24 ;  /* 0x009f301801007387 */ /* 0x0041e80000100a00 */
[----:B------:R2:W-:Y:S04]  /*91d10*/  STL [R1+0x4f4c], R6 ;  /* 0x004f4c0601007387 */ /* 0x0005e80000100800 */
[----:B------:R3:W-:Y:S04]  /*91d20*/  STL [R1+0x4f48], R7 ;  /* 0x004f480701007387 */ /* 0x0007e80000100800 */
[----:B0-----:R-:W4:Y:S04]  /*91d30*/  LDL R24, [R1+0x700] ;  /* 0x0007000001187983 */ /* 0x001f280000100800 */
[----:B------:R-:W4:Y:S04]  /*91d40*/  LDL R25, [R1+0x704] ;  /* 0x0007040001197983 */ /* 0x000f280000100800 */
[----:B--2---:R-:W2:Y:S04]  /*91d50*/  LDL R6, [R1+0x768] ;  /* 0x0007680001067983 */ /* 0x004ea80000100800 */
[----:B---3--:R-:W2:Y:S04]  /*91d60*/  LDL R7, [R1+0x76c] ;  /* 0x00076c0001077983 */ /* 0x008ea80000100800 */
[----:B----4-:R0:W-:Y:S04]  /*91d70*/  STL.64 [R1+0x9f48], R24 ;  /* 0x009f481801007387 */ /* 0x0101e80000100a00 */
[----:B------:R-:W3:Y:S04]  /*91d80*/  LDL.LU R16, [R1+0x1b90] ;  /* 0x001b900001107983 */ /* 0x000ee80000300800 */
[----:B------:R-:W3:Y:S04]  /*91d90*/  LDL.LU R17, [R1+0x1b94] ;  /* 0x001b940001117983 */ /* 0x000ee80000300800 */
[----:B------:R-:W4:Y:S04]  /*91da0*/  LDL.LU R18, [R1+0x1b98] ;  /* 0x001b980001127983 */ /* 0x000f280000300800 */
[----:B------:R-:W4:Y:S04]  /*91db0*/  LDL.LU R19, [R1+0x1b9c] ;  /* 0x001b9c0001137983 */ /* 0x000f280000300800 */
[----:B0-----:R-:W2:Y:S04]  /*91dc0*/  LDL.LU R24, [R1+0x8a0] ;  /* 0x0008a00001187983 */ /* 0x001ea80000300800 */
[----:B------:R-:W2:Y:S04]  /*91dd0*/  LDL.LU R25, [R1+0x8a4] ;  /* 0x0008a40001197983 */ /* 0x000ea80000300800 */
[----:B------:R-:W2:Y:S04]  /*91de0*/  LDL.LU R26, [R1+0x8a8] ;  /* 0x0008a800011a7983 */ /* 0x000ea80000300800 */
[----:B------:R-:W2:Y:S04]  /*91df0*/  LDL.LU R27, [R1+0x8ac] ;  /* 0x0008ac00011b7983 */ /* 0x000ea80000300800 */
[----:B--2---:R-:W-:Y:S04]  /*91e00*/  STL.64 [R1+0x9f60], R26 ;  /* 0x009f601a01007387 */ /* 0x004fe80000100a00 */
[----:B------:R-:W-:Y:S04]  /*91e10*/  STL.64 [R1+0x9f58], R24 ;  /* 0x009f581801007387 */ /* 0x000fe80000100a00 */
[----:B------:R-:W2:Y:S04]  /*91e20*/  LDL R20, [R1+0x720] ;  /* 0x0007200001147983 */ /* 0x000ea80000100800 */
[----:B------:R-:W2:Y:S04]  /*91e30*/  LDL R21, [R1+0x724] ;  /* 0x0007240001157983 */ /* 0x000ea80000100800 */
[----:B--2---:R0:W-:Y:S04]  /*91e40*/  STL.64 [R1+0x9f68], R20 ;  /* 0x009f681401007387 */ /* 0x0041e80000100a00 */
[----:B0-----:R-:W2:Y:S04]  /*91e50*/  LDL.LU R20, [R1+0x880] ;  /* 0x0008800001147983 */ /* 0x001ea80000300800 */
[----:B------:R-:W2:Y:S04]  /*91e60*/  LDL.LU R21, [R1+0x884] ;  /* 0x0008840001157983 */ /* 0x000ea80000300800 */
[----:B------:R-:W2:Y:S04]  /*91e70*/  LDL.LU R22, [R1+0x888] ;  /* 0x0008880001167983 */ /* 0x000ea80000300800 */
[----:B------:R-:W2:Y:S04]  /*91e80*/  LDL.LU R23, [R1+0x88c] ;  /* 0x00088c0001177983 */ /* 0x000ea80000300800 */
[----:B--2---:R-:W-:Y:S04]  /*91e90*/  STL.64 [R1+0x9f78], R22 ;  /* 0x009f781601007387 */ /* 0x004fe80000100a00 */
[----:B------:R0:W-:Y:S04]  /*91ea0*/  STL.64 [R1+0x9f70], R20 ;  /* 0x009f701401007387 */ /* 0x0001e80000100a00 */
[----:B0-----:R-:W2:Y:S04]  /*91eb0*/  LDL R20, [R1+0x740] ;  /* 0x0007400001147983 */ /* 0x001ea80000100800 */
[----:B------:R-:W2:Y:S04]  /*91ec0*/  LDL R21, [R1+0x744] ;  /* 0x0007440001157983 */ /* 0x000ea80000100800 */
[----:B------:R-:W2:Y:S04]  /*91ed0*/  LDL.LU R24, [R1+0x890] ;  /* 0x0008900001187983 */ /* 0x000ea80000300800 */
[----:B------:R-:W2:Y:S04]  /*91ee0*/  LDL.LU R25, [R1+0x894] ;  /* 0x0008940001197983 */ /* 0x000ea80000300800 */
[----:B------:R-:W2:Y:S04]  /*91ef0*/  LDL.LU R26, [R1+0x898] ;  /* 0x00089800011a7983 */ /* 0x000ea80000300800 */
[----:B------:R-:W2:Y:S04]  /*91f00*/  LDL.LU R27, [R1+0x89c] ;  /* 0x00089c00011b7983 */ /* 0x000ea80000300800 */
[----:B--2---:R-:W-:Y:S04]  /*91f10*/  STL.64 [R1+0x9f88], R26 ;  /* 0x009f881a01007387 */ /* 0x004fe80000100a00 */
[----:B------:R0:W-:Y:S04]  /*91f20*/  STL.64 [R1+0x9f80], R24 ;  /* 0x009f801801007387 */ /* 0x0001e80000100a00 */
[----:B0-----:R-:W2:Y:S04]  /*91f30*/  LDL.LU R24, [R1+0x870] ;  /* 0x0008700001187983 */ /* 0x001ea80000300800 */
[----:B------:R-:W2:Y:S04]  /*91f40*/  LDL.LU R25, [R1+0x874] ;  /* 0x0008740001197983 */ /* 0x000ea80000300800 */
[----:B------:R-:W2:Y:S04]  /*91f50*/  LDL.LU R26, [R1+0x878] ;  /* 0x00087800011a7983 */ /* 0x000ea80000300800 */
[----:B------:R-:W2:Y:S04]  /*91f60*/  LDL.LU R27, [R1+0x87c] ;  /* 0x00087c00011b7983 */ /* 0x000ea80000300800 */
[----:B----4-:R-:W-:Y:S04]  /*91f70*/  STL.64 [R1+0x9f28], R18 ;  /* 0x009f281201007387 */ /* 0x010fe80000100a00 */
[----:B---3--:R0:W-:Y:S04]  /*91f80*/  STL.64 [R1+0x9f20], R16 ;  /* 0x009f201001007387 */ /* 0x0081e80000100a00 */
[----:B0-----:R-:W3:Y:S04]  /*91f90*/  LDL.LU R16, [R1+0x8b0] ;  /* 0x0008b00001107983 */ /* 0x001ee80000300800 */
[----:B------:R-:W3:Y:S04]  /*91fa0*/  LDL.LU R17, [R1+0x8b4] ;  /* 0x0008b40001117983 */ /* 0x000ee80000300800 */
[----:B------:R-:W4:Y:S04]  /*91fb0*/  LDL.LU R18, [R1+0x8b8] ;  /* 0x0008b80001127983 */ /* 0x000f280000300800 */
[----:B------:R-:W4:Y:S01]  /*91fc0*/  LDL.LU R19, [R1+0x8bc] ;  /* 0x0008bc0001137983 */ /* 0x000f220000300800 */
[----:B------:R-:W-:-:S02]  /*91fd0*/  IMAD.MOV.U32 R4, RZ, RZ, R28 ;  /* 0x000000ffff047224 */ /* 0x000fc400078e001c */
[----:B------:R-:W-:Y:S01]  /*91fe0*/  IMAD.MOV.U32 R5, RZ, RZ, R2 ;  /* 0x000000ffff057224 */ /* 0x000fe200078e0002 */
[----:B----4-:R-:W-:Y:S04]  /*91ff0*/  STL.64 [R1+0x9f40], R18 ;  /* 0x009f401201007387 */ /* 0x010fe80000100a00 */
[----:B---3--:R0:W-:Y:S04]  /*92000*/  STL.64 [R1+0x9f38], R16 ;  /* 0x009f381001007387 */ /* 0x0081e80000100a00 */
[----:B0-----:R-:W3:Y:S04]  /*92010*/  LDL.LU R16, [R1+0x8c0] ;  /* 0x0008c00001107983 */ /* 0x001ee80000300800 */
[----:B------:R-:W3:Y:S04]  /*92020*/  LDL.LU R17, [R1+0x8c4] ;  /* 0x0008c40001117983 */ /* 0x000ee80000300800 */
[----:B------:R-:W3:Y:S04]  /*92030*/  LDL.LU R18, [R1+0x8c8] ;  /* 0x0008c80001127983 */ /* 0x000ee80000300800 */
[----:B------:R-:W3:Y:S04]  /*92040*/  LDL.LU R19, [R1+0x8cc] ;  /* 0x0008cc0001137983 */ /* 0x000ee80000300800 */
[----:B------:R-:W-:Y:S04]  /*92050*/  STL.64 [R1+0x9e90], R6 ;  /* 0x009e900601007387 */ /* 0x000fe80000100a00 */
[----:B------:R0:W-:Y:S04]  /*92060*/  STL.64 [R1+0x9e88], R4 ;  /* 0x009e880401007387 */ /* 0x0001e80000100a00 */
[----:B0-----:R-:W4:Y:S04]  /*92070*/  LDL.64 R4, [R1+0x7b0] ;  /* 0x0007b00001047983 */ /* 0x001f280000100a00 */
[----:B-1----:R-:W-:Y:S04]  /*92080*/  STL [R1+0x4f2c], R10 ;  /* 0x004f2c0a01007387 */ /* 0x002fe80000100800 */
[----:B------:R-:W-:Y:S04]  /*92090*/  STL [R1+0x4f28], R11 ;  /* 0x004f280b01007387 */ /* 0x000fe80000100800 */
[----:B------:R0:W-:Y:S04]  /*920a0*/  STL.64 [R1+0x62f0], R8 ;  /* 0x0062f00801007387 */ /* 0x0001e80000100a00 */
[----:B0-----:R-:W3:Y:S04]  /*920b0*/  LDL.LU R8, [R1+0x730] ;  /* 0x0007300001087983 */ /* 0x001ee80000300800 */
[----:B------:R-:W3:Y:S04]  /*920c0*/  LDL.LU R9, [R1+0x734] ;  /* 0x0007340001097983 */ /* 0x000ee80000300800 */
[----:B------:R-:W3:Y:S01]  /*920d0*/  LDL.LU R10, [R1+0x738] ;  /* 0x00073800010a7983 */ /* 0x000ee20000300800 */
[C---:B--2---:R-:W-:Y:S03]  /*920e0*/  HMMA.16816.F32 R20, R12.reuse, R20, R24 ;  /* 0x000000140c14723c */ /* 0x044fe60000001818 */
[----:B---3--:R-:W-:Y:S04]  /*920f0*/  STL [R1+0x9a18], R10 ;  /* 0x009a180a01007387 */ /* 0x008fe80000100800 */
[----:B------:R-:W2:Y:S04]  /*92100*/  LDL.LU R11, [R1+0x73c] ;  /* 0x00073c00010b7983 */ /* 0x000ea80000300800 */
[----:B--2---:R-:W-:Y:S04]  /*92110*/  STL [R1+0x9a1c], R11 ;  /* 0x009a1c0b01007387 */ /* 0x004fe80000100800 */
[----:B------:R-:W-:Y:S04]  /*92120*/  STL [R1+0x3e50], R0 ;  /* 0x003e500001007387 */ /* 0x000fe80000100800 */
[----:B------:R-:W2:Y:S04]  /*92130*/  LDL.LU.64 R26, [R1+0x9f88] ;  /* 0x009f8800011a7983 */ /* 0x000ea80000300a00 */
[----:B------:R-:W2:Y:S04]  /*92140*/  LDL.LU.64 R24, [R1+0x9f80] ;  /* 0x009f800001187983 */ /* 0x000ea80000300a00 */
[----:B------:R-:W-:Y:S04]  /*92150*/  STL.64 [R1+0xb90], R20 ;  /* 0x000b901401007387 */ /* 0x000fe80000100a00 */
[----:B------:R0:W-:Y:S04]  /*92160*/  STL.64 [R1+0xb98], R22 ;  /* 0x000b981601007387 */ /* 0x0001e80000100a00 */
[----:B0-----:R-:W3:Y:S04]  /*92170*/  LDL.LU.64 R22, [R1+0x9f78] ;  /* 0x009f780001167983 */ /* 0x001ee80000300a00 */
[----:B------:R-:W3:Y:S02]  /*92180*/  LDL.LU.64 R20, [R1+0x9f70] ;  /* 0x009f700001147983 */ /* 0x000ee40000300a00 */
[C---:B---3--:R-:W-:Y:S11]  /*92190*/  HMMA.16816.F32 R20, R12.reuse, R8, R20 ;  /* 0x000000080c14723c */ /* 0x048ff60000001814 */
[----:B------:R-:W-:Y:S11]  /*921a0*/  @!UPT UIADD3 URZ, URZ, URZ, URZ ;  /* 0x0000003f3f3ff290 */ /* 0x000ff6000fffe03f */
[----:B------:R-:W-:Y:S01]  /*921b0*/  @!UPT UIADD3 URZ, URZ, URZ, URZ ;  /* 0x0000003f3f3ff290 */ /* 0x000fe2000fffe03f */
[----:B------:R0:W-:Y:S04]  /*921c0*/  STL.64 [R1+0xb80], R20 ;  /* 0x000b801401007387 */ /* 0x0001e80000100a00 */
[----:B------:R-:W-:Y:S04]  /*921d0*/  STL.64 [R1+0xb88], R22 ;  /* 0x000b881601007387 */ /* 0x000fe80000100a00 */
[----:B0-----:R-:W2:Y:S04]  /*921e0*/  LDL.LU.64 R20, [R1+0x9f68] ;  /* 0x009f680001147983 */ /* 0x001ea80000300a00 */
[----:B------:R0:W-:Y:S04]  /*921f0*/  STL.64 [R1+0x9e70], R8 ;  /* 0x009e700801007387 */ /* 0x0001e80000100a00 */
[----:B------:R-:W3:Y:S04]  /*92200*/  LDL.64 R10, [R1+0x5f8] ;  /* 0x0005f800010a7983 */ /* 0x000ee80000100a00 */
[----:B0-----:R-:W3:Y:S01]  /*92210*/  LDL.64 R8, [R1+0x5f0] ;  /* 0x0005f00001087983 */ /* 0x001ee20000100a00 */
[C---:B--2---:R-:W-:Y:S03]  /*92220*/  HMMA.16816.F32 R20, R12.reuse, R20, R24 ;  /* 0x000000140c14723c */ /* 0x044fe60000001818 */
[----:B------:R-:W2:Y:S04]  /*92230*/  LDL.LU.64 R26, [R1+0x9f60] ;  /* 0x009f6000011a7983 */ /* 0x000ea80000300a00 */
[----:B------:R-:W2:Y:S11]  /*92240*/  LDL.LU.64 R24, [R1+0x9f58] ;  /* 0x009f580001187983 */ /* 0x000eb60000300a00 */
[----:B------:R-:W-:Y:S05]  /*92250*/  @!UPT UIADD3 URZ, URZ, URZ, URZ ;  /* 0x0000003f3f3ff290 */ /* 0x000fea000fffe03f */
[----:B------:R0:W-:Y:S04]  /*92260*/  STL.64 [R1+0xb70], R20 ;  /* 0x000b701401007387 */ /* 0x0001e80000100a00 */
[----:B------:R-:W-:Y:S04]  /*92270*/  STL.64 [R1+0xb78], R22 ;  /* 0x000b781601007387 */ /* 0x000fe80000100a00 */
[----:B0-----:R-:W2:Y:S02]  /*92280*/  LDL.LU.64 R20, [R1+0x9f50] ;  /* 0x009f500001147983 */ /* 0x001ea40000300a00 */
[C---:B--2---:R-:W-:Y:S11]  /*92290*/  HMMA.16816.F32 R24, R12.reuse, R20, R24 ;  /* 0x000000140c18723c */ /* 0x044ff60000001818 */
[----:B------:R-:W-:Y:S11]  /*922a0*/  @!UPT UIADD3 URZ, URZ, URZ, URZ ;  /* 0x0000003f3f3ff290 */ /* 0x000ff6000fffe03f */
[----:B------:R-:W-:Y:S01]  /*922b0*/  @!UPT UIADD3 URZ, URZ, URZ, URZ ;  /* 0x0000003f3f3ff290 */ /* 0x000fe2000fffe03f */
[----:B------:R0:W-:Y:S04]  /*922c0*/  STL.64 [R1+0xb60], R24 ;  /* 0x000b601801007387 */ /* 0x0001e80000100a00 */
[----:B------:R1:W-:Y:S04]  /*922d0*/  STL.64 [R1+0xb68], R26 ;  /* 0x000b681a01007387 */ /* 0x0003e80000100a00 */
[----:B0-----:R-:W1:Y:S02]  /*922e0*/  LDL.LU.64 R24, [R1+0x9f48] ;  /* 0x009f480001187983 */ /* 0x001e640000300a00 */
[C---:B-1----:R-:W-:Y:S02]  /*922f0*/  HMMA.16816.F32 R24, R12.reuse, R24, R16 ;  /* 0x000000180c18723c */ /* 0x042fe40000001810 */
[----:B------:R-:W2:Y:S04]  /*92300*/  LDL.LU.64 R18, [R1+0x9f40] ;  /* 0x009f400001127983 */ /* 0x000ea80000300a00 */
[----:B------:R-:W2:Y:S11]  /*92310*/  LDL.LU.64 R16, [R1+0x9f38] ;  /* 0x009f380001107983 */ /* 0x000eb60000300a00 */
[----:B------:R-:W-:Y:S06]  /*92320*/  @!UPT UIADD3 URZ, URZ, URZ, URZ ;  /* 0x0000003f3f3ff290 */ /* 0x000fec000fffe03f */
[----:B------:R0:W-:Y:S04]  /*92330*/  STL.64 [R1+0xb50], R24 ;  /* 0x000b501801007387 */ /* 0x0001e80000100a00 */
[----:B------:R1:W-:Y:S04]  /*92340*/  STL.64 [R1+0xb58], R26 ;  /* 0x000b581a01007387 */ /* 0x0003e80000100a00 */
[----:B0-----:R-:W2:Y:S02]  /*92350*/  LDL.LU.64 R24, [R1+0x9f30] ;  /* 0x009f300001187983 */ /* 0x001ea40000300a00 */
[----:B--2---:R-:W-:Y:S02]  /*92360*/  HMMA.16816.F32 R12, R12, R24, R16 ;  /* 0x000000180c0c723c */ /* 0x004fe40000001810 */
[----:B------:R-:W2:Y:S04]  /*92370*/  LDL.LU.64 R18, [R1+0x9f28] ;  /* 0x009f280001127983 */ /* 0x000ea80000300a00 */
[----:B------:R-:W2:Y:S04]  /*92380*/  LDL.LU.64 R16, [R1+0x9f20] ;  /* 0x009f200001107983 */ /* 0x000ea80000300a00 */
[----:B-1----:R-:W3:Y:S04]  /*92390*/  LDL.LU.64 R26, [R1+0x9f18] ;  /* 0x009f1800011a7983 */ /* 0x002ee80000300a00 */
[----:B------:R-:W3:Y:S09]  /*923a0*/  LDL.LU.64 R24, [R1+0x9f10] ;  /* 0x009f100001187983 */ /* 0x000ef20000300a00 */
[----:B------:R0:W-:Y:S04]  /*923b0*/  STL.64 [R1+0xb40], R12 ;  /* 0x000b400c01007387 */ /* 0x0001e80000100a00 */
[----:B------:R-:W-:Y:S04]  /*923c0*/  STL.64 [R1+0xb48], R14 ;  /* 0x000b480e01007387 */ /* 0x000fe80000100a00 */
[----:B0-----:R-:W3:Y:S02]  /*923d0*/  LDL.LU.64 R12, [R1+0x9f08] ;  /* 0x009f0800010c7983 */ /* 0x001ee40000300a00 */
[----:B---3--:R-:W-:Y:S01]  /*923e0*/  HMMA.16816.F32 R24, R8, R12, R24 ;  /* 0x0000000c0818723c */ /* 0x008fe20000001818 */
[----:B------:R-:W-:-:S02]  /*923f0*/  IMAD.MOV.U32 R2, RZ, RZ, R12 ;  /* 0x000000ffff027224 */ /* 0x000fc400078e000c */
[----:B------:R-:W-:Y:S11]  /*92400*/  IMAD.MOV.U32 R0, RZ, RZ, R13 ;  /* 0x000000ffff007224 */ /* 0x000ff600078e000d */
[----:B------:R-:W-:Y:S09]  /*92410*/  @!UPT UIADD3 URZ, URZ, URZ, URZ ;  /* 0x0000003f3f3ff290 */ /* 0x000ff2000fffe03f */
[----:B------:R0:W-:Y:S04]  /*92420*/  STL.64 [R1+0xb30], R24 ;  /* 0x000b301801007387 */ /* 0x0001e80000100a00 */
[----:B------:R-:W-:Y:S04]  /*92430*/  STL.64 [R1+0xb38], R26 ;  /* 0x000b381a01007387 */ /* 0x000fe80000100a00 */
[----:B0-----:R-:W3:Y:S04]  /*92440*/  LDL.LU.64 R24, [R1+0x9f00] ;  /* 0x009f000001187983 */ /* 0x001ee80000300a00 */
[----:B------:R-:W3:Y:S04]  /*92450*/  LDL.LU.64 R14, [R1+0x9ef8] ;  /* 0x009ef800010e7983 */ /* 0x000ee80000300a00 */
[----:B------:R-:W3:Y:S02]  /*92460*/  LDL.LU.64 R12, [R1+0x9ef0] ;  /* 0x009ef000010c7983 */ /* 0x000ee40000300a00 */
[C---:B---3--:R-:W-:Y:S11]  /*92470*/  HMMA.16816.F32 R12, R8.reuse, R24, R12 ;  /* 0x00000018080c723c */ /* 0x048ff6000000180c */
[----:B------:R-:W-:Y:S11]  /*92480*/  @!UPT UIADD3 URZ, URZ, URZ, URZ ;  /* 0x0000003f3f3ff290 */ /* 0x000ff6000fffe03f */
[----:B------:R-:W-:Y:S01]  /*92490*/  @!UPT UIADD3 URZ, URZ, URZ, URZ ;  /* 0x0000003f3f3ff290 */ /* 0x000fe2000fffe03f */
[----:B------:R0:W-:Y:S04]  /*924a0*/  STL.64 [R1+0xb20], R12 ;  /* 0x000b200c01007387 */ /* 0x0001e80000100a00 */
[----:B------:R1:W-:Y:S04]  /*924b0*/  STL.64 [R1+0xb28], R14 ;  /* 0x000b280e01007387 */ /* 0x0003e80000100a00 */
[----:B0-----:R-:W3:Y:S01]  /*924c0*/  LDL.LU.64 R12, [R1+0x9ee8] ;  /* 0x009ee800010c7983 */ /* 0x001ee20000300a00 */
[----:B------:R-:W-:Y:S02]  /*924d0*/  IMAD.MOV.U32 R22, RZ, RZ, R24 ;  /* 0x000000ffff167224 */ /* 0x000fe400078e0018 */
[----:B-1----:R-:W-:Y:S01]  /*924e0*/  IMAD.MOV.U32 R15, RZ, RZ, R25 ;  /* 0x000000ffff0f7224 */ /* 0x002fe200078e0019 */
[----:B------:R-:W2:Y:S04]  /*924f0*/  LDL.LU.64 R26, [R1+0x9ee0] ;  /* 0x009ee000011a7983 */ /* 0x000ea80000300a00 */
[----:B------:R-:W2:Y:S04]  /*92500*/  LDL.LU.64 R24, [R1+0x9ed8] ;  /* 0x009ed80001187983 */ /* 0x000ea80000300a00 */
[----:B------:R-:W-:Y:S04]  /*92510*/  STL [R1+0x9ea0], R15 ;  /* 0x009ea00f01007387 */ /* 0x000fe80000100800 */
[----:B---3--:R0:W-:Y:S04]  /*92520*/  STL.64 [R1+0x9e98], R12 ;  /* 0x009e980c01007387 */ /* 0x0081e80000100a00 */
[----:B0-----:R-:W3:Y:S04]  /*92530*/  LDL.LU R12, [R1+0x1b80] ;  /* 0x001b8000010c7983 */ /* 0x001ee80000300800 */
[----:B------:R-:W3:Y:S04]  /*92540*/  LDL.LU R13, [R1+0x1b84] ;  /* 0x001b8400010d7983 */ /* 0x000ee80000300800 */
[----:B------:R-:W3:Y:S04]  /*92550*/  LDL.LU R14, [R1+0x1b88] ;  /* 0x001b8800010e7983 */ /* 0x000ee80000300800 */
[----:B------:R-:W3:Y:S01]  /*92560*/  LDL.LU R15, [R1+0x1b8c] ;  /* 0x001b8c00010f7983 */ /* 0x000ee20000300800 */
[C---:B--2---:R-:W-:Y:S01]  /*92570*/  HMMA.16816.F32 R16, R8.reuse, R24, R16 ;  /* 0x000000180810723c */ /* 0x044fe20000001810 */
[----:B----4-:R-:W-:Y:S11]  /*92580*/  IMAD.MOV.U32 R23, RZ, RZ, R5 ;  /* 0x000000ffff177224 */ /* 0x010ff600078e0005 */
[----:B------:R-:W-:Y:S11]  /*92590*/  @!UPT UIADD3 URZ, URZ, URZ, URZ ;  /* 0x0000003f3f3ff290 */ /* 0x000ff6000fffe03f */
[----:B------:R-:W-:Y:S04]  /*925a0*/  STL.64 [R1+0xb10], R16 ;  /* 0x000b101001007387 */ /* 0x000fe80000100a00 */
[----:B------:R0:W-:Y:S04]  /*925b0*/  STL.64 [R1+0xb18], R18 ;  /* 0x000b181201007387 */ /* 0x0001e80000100a00 */
[----:B0-----:R-:W2:Y:S04]  /*925c0*/  LDL.LU.64 R18, [R1+0x9ed0] ;  /* 0x009ed00001127983 */ /* 0x001ea80000300a00 */
[----:B------:R-:W4:Y:S04]  /*925d0*/  LDL.LU.64 R16, [R1+0x9ec8] ;  /* 0x009ec80001107983 */ /* 0x000f280000300a00 */
[----:B------:R-:W-:Y:S04]  /*925e0*/  STL.64 [R1+0x9db8], R26 ;  /* 0x009db81a01007387 */ /* 0x000fe80000100a00 */
[----:B------:R-:W-:Y:S01]  /*925f0*/  STL.64 [R1+0x9db0], R24 ;  /* 0x009db01801007387 */ /* 0x000fe20000100a00 */
[----:B---3--:R-:W-:Y:S11]  /*92600*/  HMMA.16816.F32 R12, R8, R4, R12 ;  /* 0x00000004080c723c */ /* 0x008ff6000000180c */
[----:B------:R-:W-:Y:S11]  /*92610*/  @!UPT UIADD3 URZ, URZ, URZ, URZ ;  /* 0x0000003f3f3ff290 */ /* 0x000ff6000fffe03f */
[----:B------:R-:W-:Y:S01]  /*92620*/  @!UPT UIADD3 URZ, URZ, URZ, URZ ;  /* 0x0000003f3f3ff290 */ /* 0x000fe2000fffe03f */
[----:B------:R-:W-:Y:S04]  /*92630*/  STL.64 [R1+0xb00], R12 ;  /* 0x000b000c01007387 */ /* 0x000fe80000100a00 */
[----:B------:R-:W-:Y:S04]  /*92640*/  STL.64 [R1+0xb08], R14 ;  /* 0x000b080e01007387 */ /* 0x000fe80000100a00 */
[----:B------:R-:W-:Y:S04]  /*92650*/  STL.64 [R1+0x9e40], R22 ;  /* 0x009e401601007387 */ /* 0x000fe80000100a00 */
[----:B------:R0:W-:Y:S04]  /*92660*/  STL.64 [R1+0x9e38], R20 ;  /* 0x009e381401007387 */ /* 0x0001e80000100a00 */
[----:B0-----:R-:W3:Y:S04]  /*92670*/  LDL.LU R20, [R1+0x1af0] ;  /* 0x001af00001147983 */ /* 0x001ee80000300800 */
[----:B------:R-:W3:Y:S04]  /*92680*/  LDL.LU R21, [R1+0x1af4] ;  /* 0x001af40001157983 */ /* 0x000ee80000300800 */
[----:B------:R-:W2:Y:S04]  /*92690*/  LDL.LU R22, [R1+0x1af8] ;  /* 0x001af80001167983 */ /* 0x000ea80000300800 */
[----:B------:R-:W2:Y:S04]  /*926a0*/  LDL.LU R23, [R1+0x1afc] ;  /* 0x001afc0001177983 */ /* 0x000ea80000300800 */
[----:B------:R-:W2:Y:S04]  /*926b0*/  LDL.64 R12, [R1+0x780] ;  /* 0x00078000010c7983 */ /* 0x000ea80000100a00 */
[----:B--2---:R0:W-:Y:S04]  /*926c0*/  STL.64 [R1+0x9eb8], R12 ;  /* 0x009eb80c01007387 */ /* 0x0041e80000100a00 */
[----:B0-----:R-:W2:Y:S01]  /*926d0*/  LDL.64 R12, [R1+0x790] ;  /* 0x00079000010c7983 */ /* 0x001ea20000100a00 */
[----:B------:R-:W-:-:S02]  /*926e0*/  IMAD.MOV.U32 R27, RZ, RZ, R8 ;  /* 0x000000ffff1b7224 */ /* 0x000fc400078e0008 */
[----:B------:R-:W-:Y:S02]  /*926f0*/  IMAD.MOV.U32 R25, RZ, RZ, R9 ;  /* 0x000000ffff197224 */ /* 0x000fe400078e0009 */
[----:B------:R-:W-:Y:S02]  /*92700*/  IMAD.MOV.U32 R26, RZ, RZ, R10 ;  /* 0x000000ffff1a7224 */ /* 0x000fe400078e000a */
[----:B------:R-:W-:Y:S02]  /*92710*/  IMAD.MOV.U32 R3, RZ, RZ, R11 ;  /* 0x000000ffff037224 */ /* 0x000fe400078e000b */
[----:B------:R-:W-:Y:S01]  /*92720*/  IMAD.MOV.U32 R24, RZ, RZ, R4 ;  /* 0x000000ffff187224 */ /* 0x000fe200078e0004 */
[----:B--2---:R0:W-:Y:S04]  /*92730*/  STL.64 [R1+0x9ec0], R12 ;  /* 0x009ec00c01007387 */ /* 0x0041e80000100a00 */
[----:B0-----:R-:W4:Y:S04]  /*92740*/  LDL.LU R12, [R1+0x1b70] ;  /* 0x001b7000010c7983 */ /* 0x001f280000300800 */
[----:B------:R-:W4:Y:S04]  /*92750*/  LDL.LU R13, [R1+0x1b74] ;  /* 0x001b7400010d7983 */ /* 0x000f280000300800 */
[----:B------:R-:W4:Y:S04]  /*92760*/  LDL.LU R14, [R1+0x1b78] ;  /* 0x001b7800010e7983 */ /* 0x000f280000300800 */
[----:B------:R-:W4:Y:S04]  /*92770*/  LDL.LU R15, [R1+0x1b7c] ;  /* 0x001b7c00010f7983 */ /* 0x000f280000300800 */
[----:B------:R-:W2:Y:S04]  /*92780*/  LDL.LU R8, [R1+0x1b20] ;  /* 0x001b200001087983 */ /* 0x000ea80000300800 */
[----:B------:R-:W2:Y:S04]  /*92790*/  LDL.LU R9, [R1+0x1b24] ;  /* 0x001b240001097983 */ /* 0x000ea80000300800 */
[----:B------:R-:W2:Y:S04]  /*927a0*/  LDL.LU R10, [R1+0x1b28] ;  /* 0x001b2800010a7983 */ /* 0x000ea80000300800 */
[----:B------:R-:W2:Y:S04]  /*927b0*/  LDL.LU R11, [R1+0x1b2c] ;  /* 0x001b2c00010b7983 */ /* 0x000ea80000300800 */
        /* <DEDUP_REMOVED lines=10> */
[----:B------:R-:W-:Y:S04]  /*92860*/  STL.64 [R1+0x9e80], R10 ;  /* 0x009e800a01007387 */ /* 0x000fe80000100a00 */
[----:B------:R0:W-:Y:S04]  /*92870*/  STL.64 [R1+0x9e78], R8 ;  /* 0x009e780801007387 */ /* 0x0001e80000100a00 */
[----:B0-----:R-:W2:Y:S04]  /*92880*/  LDL.LU R8, [R1+0x1b30] ;  /* 0x001b300001087983 */ /* 0x001ea80000300800 */
[----:B------:R-:W2:Y:S04]  /*92890*/  LDL.LU R9, [R1+0x1b34] ;  /* 0x001b340001097983 */ /* 0x000ea80000300800 */
[----:B------:R-:W2:Y:S04]  /*928a0*/  LDL.LU R10, [R1+0x1b38] ;  /* 0x001b3800010a7983 */ /* 0x000ea80000300800 */
[----:B------:R-:W2:Y:S04]  /*928b0*/  LDL.LU R11, [R1+0x1b3c] ;  /* 0x001b3c00010b7983 */ /* 0x000ea80000300800 */
[----:B------:R-:W-:Y:S04]  /*928c0*/  STL.64 [R1+0x9e50], R22 ;  /* 0x009e501601007387 */ /* 0x000fe80000100a00 */
[----:B---3--:R0:W-:Y:S04]  /*928d0*/  STL.64 [R1+0x9e48], R20 ;  /* 0x009e481401007387 */ /* 0x0081e80000100a00 */
[----:B0-----:R-:W3:Y:S04]  /*928e0*/  LDL.64 R20, [R1+0x740] ;  /* 0x0007400001147983 */ /* 0x001ee80000100a00 */
[----:B---3--:R0:W-:Y:S04]  /*928f0*/  STL.64 [R1+0x9e68], R20 ;  /* 0x009e681401007387 */ /* 0x0081e80000100a00 */
[----:B0-----:R-:W3:Y:S04]  /*92900*/  LDL.64 R20, [R1+0x750] ;  /* 0x0007500001147983 */ /* 0x001ee80000100a00 */
[----:B------:R0:W-:Y:S02]  /*92910*/  STL [R1+0x9e30], R24 ;  /* 0x009e301801007387 */ /* 0x0001e40000100800 */
[----:B0-----:R-:W-:-:S02]  /*92920*/  IMAD.MOV.U32 R24, RZ, RZ, R27 ;  /* 0x000000ffff187224 */ /* 0x001fc400078e001b */
[----:B------:R-:W-:-:S07]  /*92930*/  IMAD.MOV.U32 R27, RZ, RZ, R3 ;  /* 0x000000ffff1b7224 */ /* 0x000fce00078e0003 */
[C---:B----4-:R-:W-:Y:S11]  /*92940*/  HMMA.16816.F32 R12, R24.reuse, R16, R12 ;  /* 0x00000010180c723c */ /* 0x050ff6000000180c */
[----:B------:R-:W-:Y:S11]  /*92950*/  @!UPT UIADD3 URZ, URZ, URZ, URZ ;  /* 0x0000003f3f3ff290 */ /* 0x000ff6000fffe03f */
[----:B------:R-:W-:Y:S01]  /*92960*/  @!UPT UIADD3 URZ, URZ, URZ, URZ ;  /* 0x0000003f3f3ff290 */ /* 0x000fe2000fffe03f */
[----:B------:R0:W-:Y:S04]  /*92970*/  STL.64 [R1+0xaf0], R12 ;  /* 0x000af00c01007387 */ /* 0x0001e80000100a00 */
[----:B------:R-:W-:Y:S04]  /*92980*/  STL.64 [R1+0xaf8], R14 ;  /* 0x000af80e01007387 */ /* 0x000fe80000100a00 */
[----:B0-----:R-:W4:Y:S04]  /*92990*/  LDL.LU.64 R12, [R1+0x9ec0] ;  /* 0x009ec000010c7983 */ /* 0x001f280000300a00 */
[----:B------:R-:W-:Y:S04]  /*929a0*/  STL.64 [R1+0x9d88], R18 ;  /* 0x009d881201007387 */ /* 0x000fe80000100a00 */
[----:B------:R0:W-:Y:S04]  /*929b0*/  STL.64 [R1+0x9d80], R16 ;  /* 0x009d801001007387 */ /* 0x0001e80000100a00 */
[----:B0-----:R-:W4:Y:S04]  /*929c0*/  LDL.LU R16, [R1+0x1b60] ;  /* 0x001b600001107983 */ /* 0x001f280000300800 */
[----:B------:R-:W4:Y:S04]  /*929d0*/  LDL.LU R17, [R1+0x1b64] ;  /* 0x001b640001117983 */ /* 0x000f280000300800 */
[----:B------:R-:W4:Y:S04]  /*929e0*/  LDL.LU R18, [R1+0x1b68] ;  /* 0x001b680001127983 */ /* 0x000f280000300800 */
[----:B------:R-:W4:Y:S02]  /*929f0*/  LDL.LU R19, [R1+0x1b6c] ;  /* 0x001b6c0001137983 */ /* 0x000f240000300800 */
[C---:B----4-:R-:W-:Y:S11]  /*92a00*/  HMMA.16816.F32 R16, R24.reuse, R12, R16 ;  /* 0x0000000c1810723c */ /* 0x050ff60000001810 */
[----:B------:R-:W-:Y:S11]  /*92a10*/  @!UPT UIADD3 URZ, URZ, URZ, URZ ;  /* 0x0000003f3f3ff290 */ /* 0x000ff6000fffe03f */
[----:B------:R-:W-:Y:S01]  /*92a20*/  @!UPT UIADD3 URZ, URZ, URZ, URZ ;  /* 0x0000003f3f3ff290 */ /* 0x000fe2000fffe03f */
[----:B------:R-:W-:Y:S04]  /*92a30*/  STL.64 [R1+0xae0], R16 ;  /* 0x000ae01001007387 */ /* 0x000fe80000100a00 */
[----:B------:R0:W-:Y:S02]  /*92a40*/  STL.64 [R1+0xae8], R18 ;  /* 0x000ae81201007387 */ /* 0x0001e40000100a00 */
[----:B0-----:R-:W-:Y:S02]  /*92a50*/  IMAD.MOV.U32 R19, RZ, RZ, R12 ;  /* 0x000000ffff137224 */ /* 0x001fe400078e000c */
[----:B------:R-:W-:Y:S02]  /*92a60*/  IMAD.MOV.U32 R18, RZ, RZ, R13 ;  /* 0x000000ffff127224 */ /* 0x000fe400078e000d */
[----:B------:R-:W2:Y:S02]  /*92a70*/  LDL.LU.64 R12, [R1+0x9eb8] ;  /* 0x009eb800010c7983 */ /* 0x000ea40000300a00 */
[----:B--2---:R-:W-:Y:S01]  /*92a80*/  HMMA.16816.F32 R4, R24, R12, R4 ;  /* 0x0000000c1804723c */ /* 0x004fe20000001804 */
[----:B------:R-:W-:-:S02]  /*92a90*/  IMAD.MOV.U32 R17, RZ, RZ, R12 ;  /* 0x000000ffff117224 */ /* 0x000fc400078e000c */
[----:B------:R-:W-:Y:S11]  /*92aa0*/  IMAD.MOV.U32 R16, RZ, RZ, R13 ;  /* 0x000000ffff107224 */ /* 0x000ff600078e000d */
[----:B------:R-:W-:Y:S09]  /*92ab0*/  @!UPT UIADD3 URZ, URZ, URZ, URZ ;  /* 0x0000003f3f3ff290 */ /* 0x000ff2000fffe03f */
[----:B------:R-:W-:Y:S04]  /*92ac0*/  STL.64 [R1+0xad0], R4 ;  /* 0x000ad00401007387 */ /* 0x000fe80000100a00 */
[----:B------:R0:W-:Y:S04]  /*92ad0*/  STL.64 [R1+0xad8], R6 ;  /* 0x000ad80601007387 */ /* 0x0001e80000100a00 */
[----:B0-----:R-:W2:Y:S04]  /*92ae0*/  LDL.LU.64 R6, [R1+0x9eb0] ;  /* 0x009eb00001067983 */ /* 0x001ea80000300a00 */
[----:B------:R-:W2:Y:S04]  /*92af0*/  LDL.LU.64 R4, [R1+0x9ea8] ;  /* 0x009ea80001047983 */ /* 0x000ea80000300a00 */
[----:B------:R-:W4:Y:S04]  /*92b00*/  LDL.LU R15, [R1+0x9ea0] ;  /* 0x009ea000010f7983 */ /* 0x000f280000300800 */
[----:B------:R-:W2:Y:S04]  /*92b10*/  LDL.LU.64 R12, [R1+0x9e98] ;  /* 0x009e9800010c7983 */ /* 0x000ea80000300a00 */
[----:B------:R-:W-:Y:S04]  /*92b20*/  STL.64 [R1+0x9e60], R18 ;  /* 0x009e601201007387 */ /* 0x000fe80000100a00 */
[----:B------:R0:W-:Y:S04]  /*92b30*/  STL.64 [R1+0x9e58], R16 ;  /* 0x009e581001007387 */ /* 0x0001e80000100a00 */
[----:B0-----:R-:W3:Y:S04]  /*92b40*/  LDL.LU R16, [R1+0x1b10] ;  /* 0x001b100001107983 */ /* 0x001ee80000300800 */
[----:B------:R-:W3:Y:S04]  /*92b50*/  LDL.LU R17, [R1+0x1b14] ;  /* 0x001b140001117983 */ /* 0x000ee80000300800 */
[----:B------:R-:W3:Y:S04]  /*92b60*/  LDL.LU R18, [R1+0x1b18] ;  /* 0x001b180001127983 */ /* 0x000ee80000300800 */
[----:B------:R-:W3:Y:S01]  /*92b70*/  LDL.LU R19, [R1+0x1b1c] ;  /* 0x001b1c0001137983 */ /* 0x000ee20000300800 */
[C---:B--2---:R-:W-:Y:S11]  /*92b80*/  HMMA.16816.F32 R4, R24.reuse, R12, R4 ;  /* 0x0000000c1804723c */ /* 0x044ff60000001804 */
[----:B------:R-:W-:Y:S11]  /*92b90*/  @!UPT UIADD3 URZ, URZ, URZ, URZ ;  /* 0x0000003f3f3ff290 */ /* 0x000ff6000fffe03f */
[----:B------:R-:W-:Y:S01]  /*92ba0*/  @!UPT UIADD3 URZ, URZ, URZ, URZ ;  /* 0x0000003f3f3ff290 */ /* 0x000fe2000fffe03f */
[----:B------:R-:W-:Y:S04]  /*92bb0*/  STL.64 [R1+0xac0], R4 ;  /* 0x000ac00401007387 */ /* 0x000fe80000100a00 */
[----:B------:R0:W-:Y:S04]  /*92bc0*/  STL.64 [R1+0xac8], R6 ;  /* 0x000ac80601007387 */ /* 0x0001e80000100a00 */
[----:B0-----:R-:W2:Y:S04]  /*92bd0*/  LDL.LU.64 R6, [R1+0x9e90] ;  /* 0x009e900001067983 */ /* 0x001ea80000300a00 */
[----:B------:R-:W2:Y:S02]  /*92be0*/  LDL.LU.64 R4, [R1+0x9e88] ;  /* 0x009e880001047983 */ /* 0x000ea40000300a00 */
[----:B--2---:R-:W-:Y:S11]  /*92bf0*/  HMMA.16816.F32 R8, R24, R4, R8 ;  /* 0x000000041808723c */ /* 0x004ff60000001808 */
[----:B------:R-:W-:Y:S11]  /*92c00*/  @!UPT UIADD3 URZ, URZ, URZ, URZ ;  /* 0x0000003f3f3ff290 */ /* 0x000ff6000fffe03f */
[----:B------:R-:W-:Y:S01]  /*92c10*/  @!UPT UIADD3 URZ, URZ, URZ, URZ ;  /* 0x0000003f3f3ff290 */ /* 0x000fe2000fffe03f */
[----:B------:R-:W-:Y:S04]  /*92c20*/  STL.64 [R1+0xab0], R8 ;  /* 0x000ab00801007387 */ /* 0x000fe80000100a00 */
[----:B------:R0:W-:Y:S04]  /*92c30*/  STL.64 [R1+0xab8], R10 ;  /* 0x000ab80a01007387 */ /* 0x0001e80000100a00 */
[----:B0-----:R-:W2:Y:S04]  /*92c40*/  LDL.LU.64 R10, [R1+0x9e80] ;  /* 0x009e8000010a7983 */ /* 0x001ea80000300a00 */
[----:B------:R-:W2:Y:S04]  /*92c50*/  LDL.LU.64 R8, [R1+0x9e78] ;  /* 0x009e780001087983 */ /* 0x000ea80000300a00 */
[----:B------:R-:W-:Y:S04]  /*92c60*/  STL.64 [R1+0x9d40], R6 ;  /* 0x009d400601007387 */ /* 0x000fe80000100a00 */
[----:B------:R0:W-:Y:S01]  /*92c70*/  STL.64 [R1+0x9d38], R4 ;  /* 0x009d380401007387 */ /* 0x0001e20000100a00 */
[----:B---3--:R-:W-:-:S03]  /*92c80*/  IMAD.MOV.U32 R3, RZ, RZ, R21 ;  /* 0x000000ffff037224 */ /* 0x008fc600078e0015 */
[----:B0-----:R-:W3:Y:S04]  /*92c90*/  LDL.LU R4, [R1+0x1b00] ;  /* 0x001b000001047983 */ /* 0x001ee80000300800 */
[----:B------:R-:W3:Y:S04]  /*92ca0*/  LDL.LU R5, [R1+0x1b04] ;  /* 0x001b040001057983 */ /* 0x000ee80000300800 */
[----:B------:R-:W3:Y:S04]  /*92cb0*/  LDL.LU R6, [R1+0x1b08] ;  /* 0x001b080001067983 */ /* 0x000ee80000300800 */
[----:B------:R-:W3:Y:S01]  /*92cc0*/  LDL.LU R7, [R1+0x1b0c] ;  /* 0x001b0c0001077983 */ /* 0x000ee20000300800 */
[----:B--2---:R-:W-:Y:S11]  /*92cd0*/  HMMA.16816.F32 R8, R24, R20, R8 ;  /* 0x000000141808723c */ /* 0x004ff60000001808 */
[----:B------:R-:W-:Y:S11]  /*92ce0*/  @!UPT UIADD3 URZ, URZ, URZ, URZ ;  /* 0x0000003f3f3ff290 */ /* 0x000ff6000fffe03f */
[----:B------:R-:W-:Y:S01]  /*92cf0*/  @!UPT UIADD3 URZ, URZ, URZ, URZ ;  /* 0x0000003f3f3ff290 */ /* 0x000fe2000fffe03f */
[----:B------:R0:W-:Y:S04]  /*92d00*/  STL.64 [R1+0xaa0], R8 ;  /* 0x000aa00801007387 */ /* 0x0001e80000100a00 */
[----:B------:R1:W-:Y:S04]  /*92d10*/  STL.64 [R1+0xaa8], R10 ;  /* 0x000aa80a01007387 */ /* 0x0003e80000100a00 */
[----:B0-----:R-:W3:Y:S01]  /*92d20*/  LDL.LU.64 R8, [R1+0x9e70] ;  /* 0x009e700001087983 */ /* 0x001ee20000300a00 */
[----:B-1----:R-:W-:-:S03]  /*92d30*/  IMAD.MOV.U32 R10, RZ, RZ, R20 ;  /* 0x000000ffff0a7224 */ /* 0x002fc600078e0014 */
[----:B------:R-:W2:Y:S02]  /*92d40*/  LDL.LU.64 R20, [R1+0x9e68] ;  /* 0x009e680001147983 */ /* 0x000ea40000300a00 */
[C---:B--2---:R-:W-:Y:S11]  /*92d50*/  HMMA.16816.F32 R16, R24.reuse, R20, R16 ;  /* 0x000000141810723c */ /* 0x044ff60000001810 */
[----:B------:R-:W-:Y:S11]  /*92d60*/  @!UPT UIADD3 URZ, URZ, URZ, URZ ;  /* 0x0000003f3f3ff290 */ /* 0x000ff6000fffe03f */
[----:B------:R-:W-:Y:S01]  /*92d70*/  @!UPT UIADD3 URZ, URZ, URZ, URZ ;  /* 0x0000003f3f3ff290 */ /* 0x000fe2000fffe03f */
[----:B------:R-:W-:Y:S04]  /*92d80*/  STL.64 [R1+0xa90], R16 ;  /* 0x000a901001007387 */ /* 0x000fe80000100a00 */
[----:B------:R0:W-:Y:S04]  /*92d90*/  STL.64 [R1+0xa98], R18 ;  /* 0x000a981201007387 */ /* 0x0001e80000100a00 */
[----:B0-----:R-:W2:Y:S04]  /*92da0*/  LDL.LU.64 R18, [R1+0x9e60] ;  /* 0x009e600001127983 */ /* 0x001ea80000300a00 */
[----:B------:R-:W2:Y:S01]  /*92db0*/  LDL.LU.64 R16, [R1+0x9e58] ;  /* 0x009e580001107983 */ /* 0x000ea20000300a00 */
[----:B---3--:R-:W-:Y:S01]  /*92dc0*/  HMMA.16816.F32 R4, R24, R8, R4 ;  /* 0x000000081804723c */ /* 0x008fe20000001804 */
[----:B------:R-:W-:-:S02]  /*92dd0*/  IMAD.MOV.U32 R14, RZ, RZ, R20 ;  /* 0x000000ffff0e7224 */ /* 0x000fc400078e0014 */
[----:B------:R-:W-:Y:S01]  /*92de0*/  IMAD.MOV.U32 R11, RZ, RZ, R21 ;  /* 0x000000ffff0b7224 */ /* 0x000fe200078e0015 */
[----:B------:R-:W3:Y:S04]  /*92df0*/  LDL.LU.64 R22, [R1+0x9e50] ;  /* 0x009e500001167983 */ /* 0x000ee80000300a00 */
[----:B------:R-:W3:Y:S04]  /*92e00*/  LDL.LU.64 R20, [R1+0x9e48] ;  /* 0x009e480001147983 */ /* 0x000ee80000300a00 */
[----:B------:R-:W-:Y:S04]  /*92e10*/  STL [R1+0x9df0], R14 ;  /* 0x009df00e01007387 */ /* 0x000fe80000100800 */
[----:B------:R-:W-:Y:S07]  /*92e20*/  STL.64 [R1+0x9de8], R12 ;  /* 0x009de80c01007387 */ /* 0x000fee0000100a00 */
[----:B------:R2:W-:Y:S04]  /*92e30*/  STL.64 [R1+0xa80], R4 ;  /* 0x000a800401007387 */ /* 0x0005e80000100a00 */
[----:B------:R-:W-:Y:S01]  /*92e40*/  STL.64 [R1+0xa88], R6 ;  /* 0x000a880601007387 */ /* 0x000fe20000100a00 */
[----:B--2---:R-:W-:-:S02]  /*92e50*/  IMAD.MOV.U32 R4, RZ, RZ, R17 ;  /* 0x000000ffff047224 */ /* 0x004fc400078e0011 */
[----:B------:R-:W-:-:S05]  /*92e60*/  IMAD.MOV.U32 R5, RZ, RZ, R16 ;  /* 0x000000ffff057224 */ /* 0x000fca00078e0010 */
[----:B------:R0:W-:Y:S04]  /*92e70*/  STL.64 [R1+0x9d68], R4 ;  /* 0x009d680401007387 */ /* 0x0001e80000100a00 */
[----:B0-----:R-:W3:Y:S04]  /*92e80*/  LDL.64 R4, [R1+0x720] ;  /* 0x0007200001047983 */ /* 0x001ee80000100a00 */
[----:B------:R-:W-:Y:S01]  /*92e90*/  STL.64 [R1+0x9d08], R8 ;  /* 0x009d080801007387 */ /* 0x000fe20000100a00 */
[----:B---3--:R-:W-:Y:S03]  /*92ea0*/  HMMA.16816.F32 R24, R24, R4, R20 ;  /* 0x000000041818723c */ /* 0x008fe60000001814 */
[----:B------:R-:W2:Y:S04]  /*92eb0*/  LDL.LU.64 R22, [R1+0x9e40] ;  /* 0x009e400001167983 */ /* 0x000ea80000300a00 */
[----:B------:R-:W3:Y:S11]  /*92ec0*/  LDL.LU.64 R20, [R1+0x9e38] ;  /* 0x009e380001147983 */ /* 0x000ef60000300a00 */
[----:B------:R-:W-:Y:S05]  /*92ed0*/  @!UPT UIADD3 URZ, URZ, URZ, URZ ;  /* 0x0000003f3f3ff290 */ /* 0x000fea000fffe03f */
[----:B------:R0:W-:Y:S04]  /*92ee0*/  STL.64 [R1+0xa70], R24 ;  /* 0x000a701801007387 */ /* 0x0001e80000100a00 */
[----:B------:R-:W-:Y:S04]  /*92ef0*/  STL.64 [R1+0xa78], R26 ;  /* 0x000a781a01007387 */ /* 0x000fe80000100a00 */
[----:B0-----:R-:W3:Y:S01]  /*92f00*/  LDL.LU R24, [R1+0x9e30] ;  /* 0x009e300001187983 */ /* 0x001ee20000300800 */
[----:B------:R-:W-:Y:S02]  /*92f10*/  IMAD.MOV.U32 R9, RZ, RZ, R4 ;  /* 0x000000ffff097224 */ /* 0x000fe400078e0004 */
[----:B------:R-:W-:Y:S01]  /*92f20*/  IMAD.MOV.U32 R8, RZ, RZ, R5 ;  /* 0x000000ffff087224 */ /* 0x000fe200078e0005 */
[----:B------:R-:W4:Y:S04]  /*92f30*/  LDL.LU R4, [R1+0x1a60] ;  /* 0x001a600001047983 */ /* 0x000f280000300800 */
[----:B------:R-:W4:Y:S04]  /*92f40*/  LDL.LU R5, [R1+0x1a64] ;  /* 0x001a640001057983 */ /* 0x000f280000300800 */
[----:B------:R-:W4:Y:S04]  /*92f50*/  LDL.LU R6, [R1+0x1a68] ;  /* 0x001a680001067983 */ /* 0x000f280000300800 */
[----:B------:R-:W4:Y:S04]  /*92f60*/  LDL.LU R7, [R1+0x1a6c] ;  /* 0x001a6c0001077983 */ /* 0x000f280000300800 */
[----:B------:R-:W-:Y:S01]  /*92f70*/  STL.64 [R1+0x9da8], R18 ;  /* 0x009da81201007387 */ /* 0x000fe20000100a00 */
[----:B--2---:R-:W-:-:S02]  /*92f80*/  IMAD.MOV.U32 R17, RZ, RZ, R23 ;  /* 0x000000ffff117224 */ /* 0x004fc400078e0017 */
[----:B---3--:R-:W-:-:S05]  /*92f90*/  IMAD.MOV.U32 R16, RZ, RZ, R24 ;  /* 0x000000ffff107224 */ /* 0x008fca00078e0018 */
[----:B------:R0:W-:Y:S04]  /*92fa0*/  STL.64 [R1+0x9da0], R16 ;  /* 0x009da01001007387 */ /* 0x0001e80000100a00 */
[----:B0-----:R-:W2:Y:S04]  /*92fb0*/  LDL.LU R16, [R1+0x1a90] ;  /* 0x001a900001107983 */ /* 0x001ea80000300800 */
[----:B------:R-:W2:Y:S04]  /*92fc0*/  LDL.LU R17, [R1+0x1a94] ;  /* 0x001a940001117983 */ /* 0x000ea80000300800 */
[----:B------:R-:W3:Y:S04]  /*92fd0*/  LDL.LU R18, [R1+0x1a98] ;  /* 0x001a980001127983 */ /* 0x000ee80000300800 */
[----:B------:R-:W3:Y:S01]  /*92fe0*/  LDL.LU R19, [R1+0x1a9c] ;  /* 0x001a9c0001137983 */ /* 0x000ee20000300800 */
[----:B------:R-:W-:-:S02]  /*92ff0*/  IMAD.MOV.U32 R24, RZ, RZ, R22 ;  /* 0x000000ffff187224 */ /* 0x000fc400078e0016 */
[----:B----4-:R-:W-:Y:S01]  /*93000*/  IMAD.MOV.U32 R25, RZ, RZ, R15 ;  /* 0x000000ffff197224 */ /* 0x010fe200078e000f */
[----:B---3--:R-:W-:Y:S04]  /*93010*/  STL.64 [R1+0x9dc8], R18 ;  /* 0x009dc81201007387 */ /* 0x008fe80000100a00 */
[----:B--2---:R0:W-:Y:S04]  /*93020*/  STL.64 [R1+0x9dc0], R16 ;  /* 0x009dc01001007387 */ /* 0x0041e80000100a00 */
[----:B------:R1:W-:Y:S04]  /*93030*/  STL.64 [R1+0x9dd0], R24 ;  /* 0x009dd01801007387 */ /* 0x0003e80000100a00 */
[----:B0-----:R-:W2:Y:S04]  /*93040*/  LDL.LU R16, [R1+0x1aa0] ;  /* 0x001aa00001107983 */ /* 0x001ea80000300800 */
[----:B------:R-:W2:Y:S04]  /*93050*/  LDL.LU R17, [R1+0x1aa4] ;  /* 0x001aa40001117983 */ /* 0x000ea80000300800 */
[----:B------:R-:W3:Y:S04]  /*93060*/  LDL.LU R18, [R1+0x1aa8] ;  /* 0x001aa80001127983 */ /* 0x000ee80000300800 */
[----:B------:R-:W3:Y:S04]  /*93070*/  LDL.LU R19, [R1+0x1aac] ;  /* 0x001aac0001137983 */ /* 0x000ee80000300800 */
[----:B------:R-:W4:Y:S01]  /*93080*/  LDL.64 R12, [R1+0x6f0] ;  /* 0x0006f000010c7983 */ /* 0x000f220000100a00 */
[----:B-1----:R-:W-:-:S03]  /*93090*/  IMAD.MOV.U32 R24, RZ, RZ, R2 ;  /* 0x000000ffff187224 */ /* 0x002fc600078e0002 */
[----:B----4-:R0:W-:Y:S04]  /*930a0*/  STL.64 [R1+0x9e00], R12 ;  /* 0x009e000c01007387 */ /* 0x0101e80000100a00 */
[----:B---3--:R-:W-:Y:S04]  /*930b0*/  STL.64 [R1+0x9de0], R18 ;  /* 0x009de01201007387 */ /* 0x008fe80000100a00 */
[----:B--2---:R-:W-:Y:S04]  /*930c0*/  STL.64 [R1+0x9dd8], R16 ;  /* 0x009dd81001007387 */ /* 0x004fe80000100a00 */
[----:B0-----:R-:W2:Y:S01]  /*930d0*/  LDL.64 R12, [R1+0x700] ;  /* 0x00070000010c7983 */ /* 0x001ea20000100a00 */
[----:B------:R-:W-:-:S03]  /*930e0*/  IMAD.MOV.U32 R25, RZ, RZ, R0 ;  /* 0x000000ffff197224 */ /* 0x000fc600078e0000 */
[----:B--2---:R-:W-:Y:S04]  /*930f0*/  STL.64 [R1+0x9e28], R12 ;  /* 0x009e280c01007387 */ /* 0x004fe80000100a00 */
[----:B------:R0:W-:Y:S04]  /*93100*/  STL.64 [R1+0x9df8], R24 ;  /* 0x009df81801007387 */ /* 0x0001e80000100a00 */
[----:B0-----:R-:W2:Y:S04]  /*93110*/  LDL.LU R24, [R1+0x1ac0] ;  /* 0x001ac00001187983 */ /* 0x001ea80000300800 */
[----:B------:R-:W2:Y:S04]  /*93120*/  LDL.LU R25, [R1+0x1ac4] ;  /* 0x001ac40001197983 */ /* 0x000ea80000300800 */
[----:B------:R-:W3:Y:S04]  /*93130*/  LDL.LU R26, [R1+0x1ac8] ;  /* 0x001ac800011a7983 */ /* 0x000ee80000300800 */
[----:B------:R-:W3:Y:S04]  /*93140*/  LDL.LU R27, [R1+0x1acc] ;  /* 0x001acc00011b7983 */ /* 0x000ee80000300800 */
[----:B------:R-:W4:Y:S04]  /*93150*/  LDL.LU R12, [R1+0x1ae0] ;  /* 0x001ae000010c7983 */ /* 0x000f280000300800 */
[----:B------:R-:W4:Y:S04]  /*93160*/  LDL.LU R13, [R1+0x1ae4] ;  /* 0x001ae400010d7983 */ /* 0x000f280000300800 */
[----:B------:R-:W4:Y:S04]  /*93170*/  LDL.LU R14, [R1+0x1ae8] ;  /* 0x001ae800010e7983 */ /* 0x000f280000300800 */
[----:B------:R-:W4:Y:S04]  /*93180*/  LDL.LU R15, [R1+0x1aec] ;  /* 0x001aec00010f7983 */ /* 0x000f280000300800 */
[----:B---3--:R-:W-:Y:S04]  /*93190*/  STL.64 [R1+0x9e10], R26 ;  /* 0x009e101a01007387 */ /* 0x008fe80000100a00 */
[----:B--2---:R0:W-:Y:S04]  /*931a0*/  STL.64 [R1+0x9e08], R24 ;  /* 0x009e081801007387 */ /* 0x0041e80000100a00 */
[----:B0-----:R-:W2:Y:S04]  /*931b0*/  LDL.LU R24, [R1+0x1ad0] ;  /* 0x001ad00001187983 */ /* 0x001ea80000300800 */
[----:B------:R-:W2:Y:S04]  /*931c0*/  LDL.LU R25, [R1+0x1ad4] ;  /* 0x001ad40001197983 */ /* 0x000ea80000300800 */
[----:B------:R-:W3:Y:S04]  /*931d0*/  LDL.LU R26, [R1+0x1ad8] ;  /* 0x001ad800011a7983 */ /* 0x000ee80000300800 */
[----:B------:R-:W3:Y:S04]  /*931e0*/  LDL.LU R27, [R1+0x1adc] ;  /* 0x001adc00011b7983 */ /* 0x000ee80000300800 */
[----:B---3--:R-:W-:Y:S04]  /*931f0*/  STL.64 [R1+0x9e20], R26 ;  /* 0x009e201a01007387 */ /* 0x008fe80000100a00 */
[----:B--2---:R0:W-:Y:S04]  /*93200*/  STL.64 [R1+0x9e18], R24 ;  /* 0x009e181801007387 */ /* 0x0041e80000100a00 */
[----:B0-----:R-:W4:Y:S04]  /*93210*/  LDL.LU.64 R24, [R1+0x5f0] ;  /* 0x0005f00001187983 */ /* 0x001f280000300a00 */
[----:B------:R-:W4:Y:S04]  /*93220*/  LDL.LU.64 R26, [R1+0x5f8] ;  /* 0x0005f800011a7983 */ /* 0x000f280000300a00 */
[----:B------:R-:W2:Y:S04]  /*93230*/  LDL.LU R16, [R1+0x1ab0] ;  /* 0x001ab00001107983 */ /* 0x000ea80000300800 */
[----:B------:R-:W2:Y:S04]  /*93240*/  LDL.LU R17, [R1+0x1ab4] ;  /* 0x001ab40001117983 */ /* 0x000ea80000300800 */
[----:B------:R-:W2:Y:S04]  /*93250*/  LDL.LU R18, [R1+0x1ab8] ;  /* 0x001ab80001127983 */ /* 0x000ea80000300800 */
[----:B------:R-:W2:Y:S04]  /*93260*/  LDL.LU R19, [R1+0x1abc] ;  /* 0x001abc0001137983 */ /* 0x000ea80000300800 */
[----:B------:R-:W-:Y:S04]  /*93270*/  STL.64 [R1+0x9d78], R6 ;  /* 0x009d780601007387 */ /* 0x000fe80000100a00 */
[----:B------:R0:W-:Y:S04]  /*93280*/  STL.64 [R1+0x9d70], R4 ;  /* 0x009d700401007387 */ /* 0x0001e80000100a00 */
[----:B0-----:R-:W3:Y:S04]  /*93290*/  LDL.LU R4, [R1+0x1a70] ;  /* 0x001a700001047983 */ /* 0x001ee80000300800 */
[----:B------:R-:W3:Y:S04]  /*932a0*/  LDL.LU R5, [R1+0x1a74] ;  /* 0x001a740001057983 */ /* 0x000ee80000300800 */
[----:B------:R-:W2:Y:S04]  /*932b0*/  LDL.LU R6, [R1+0x1a78] ;  /* 0x001a780001067983 */ /* 0x000ea80000300800 */
[----:B------:R-:W2:Y:S01]  /*932c0*/  LDL.LU R7, [R1+0x1a7c] ;  /* 0x001a7c0001077983 */ /* 0x000ea20000300800 */
[----:B----4-:R-:W-:Y:S01]  /*932d0*/  HMMA.16816.F32 R12, R24, R20, R12 ;  /* 0x00000014180c723c */ /* 0x010fe2000000180c */
[----:B------:R-:W-:-:S02]  /*932e0*/  IMAD.MOV.U32 R2, RZ, RZ, R26 ;  /* 0x000000ffff027224 */ /* 0x000fc400078e001a */
[----:B------:R-:W-:Y:S01]  /*932f0*/  IMAD.MOV.U32 R0, RZ, RZ, R27 ;  /* 0x000000ffff007224 */ /* 0x000fe200078e001b */
[----:B--2---:R-:W-:Y:S04]  /*93300*/  STL.64 [R1+0x9d98], R6 ;  /* 0x009d980601007387 */ /* 0x004fe80000100a00 */
[----:B---3--:R0:W-:Y:S04]  /*93310*/  STL.64 [R1+0x9d90], R4 ;  /* 0x009d900401007387 */ /* 0x0081e80000100a00 */
[----:B0-----:R-:W2:Y:S04]  /*93320*/  LDL.LU R4, [R1+0x1a80] ;  /* 0x001a800001047983 */ /* 0x001ea80000300800 */
[----:B------:R-:W2:Y:S04]  /*93330*/  LDL.LU R5, [R1+0x1a84] ;  /* 0x001a840001057983 */ /* 0x000ea80000300800 */
[----:B------:R-:W2:Y:S04]  /*93340*/  LDL.LU R6, [R1+0x1a88] ;  /* 0x001a880001067983 */ /* 0x000ea80000300800 */
[----:B------:R-:W2:Y:S04]  /*93350*/  LDL.LU R7, [R1+0x1a8c] ;  /* 0x001a8c0001077983 */ /* 0x000ea80000300800 */
[----:B------:R-:W-:Y:S04]  /*93360*/  STL.64 [R1+0x9d50], R10 ;  /* 0x009d500a01007387 */ /* 0x000fe80000100a00 */
[----:B------:R0:W-:Y:S04]  /*93370*/  STL.64 [R1+0x9d48], R8 ;  /* 0x009d480801007387 */ /* 0x0001e80000100a00 */
[----:B0-----:R-:W3:Y:S04]  /*93380*/  LDL.LU R8, [R1+0x1a50] ;  /* 0x001a500001087983 */ /* 0x001ee80000300800 */
[----:B------:R-:W3:Y:S04]  /*93390*/  LDL.LU R9, [R1+0x1a54] ;  /* 0x001a540001097983 */ /* 0x000ee80000300800 */
[----:B------:R-:W3:Y:S04]  /*933a0*/  LDL.LU R10, [R1+0x1a58] ;  /* 0x001a5800010a7983 */ /* 0x000ee80000300800 */
[----:B------:R-:W3:Y:S04]  /*933b0*/  LDL.LU R11, [R1+0x1a5c] ;  /* 0x001a5c00010b7983 */ /* 0x000ee80000300800 */
[----:B------:R0:W-:Y:S04]  /*933c0*/  STL.64 [R1+0xa60], R12 ;  /* 0x000a600c01007387 */ /* 0x0001e80000100a00 */
[----:B------:R1:W-:Y:S04]  /*933d0*/  STL.64 [R1+0xa68], R14 ;  /* 0x000a680e01007387 */ /* 0x0003e80000100a00 */
[----:B0-----:R-:W4:Y:S01]  /*933e0*/  LDL.LU.64 R12, [R1+0x9e28] ;  /* 0x009e2800010c7983 */ /* 0x001f220000300a00 */
[----:B-1----:R-:W-:-:S03]  /*933f0*/  IMAD.MOV.U32 R15, RZ, RZ, R24 ;  /* 0x000000ffff0f7224 */ /* 0x002fc600078e0018 */
[----:B------:R-:W4:Y:S01]  /*93400*/  LDL.LU.64 R26, [R1+0x9e20] ;  /* 0x009e2000011a7983 */ /* 0x000f220000300a00 */
[----:B------:R-:W-:-:S03]  /*93410*/  IMAD.MOV.U32 R14, RZ, RZ, R25 ;  /* 0x000000ffff0e7224 */ /* 0x000fc600078e0019 */
[----:B------:R-:W4:Y:S01]  /*93420*/  LDL.LU.64 R24, [R1+0x9e18] ;  /* 0x009e180001187983 */ /* 0x000f220000300a00 */
[----:B------:R-:W-:Y:S02]  /*93430*/  IMAD.MOV.U32 R22, RZ, RZ, R2 ;  /* 0x000000ffff167224 */ /* 0x000fe400078e0002 */
[----:B------:R-:W-:Y:S01]  /*93440*/  IMAD.MOV.U32 R23, RZ, RZ, R0 ;  /* 0x000000ffff177224 */ /* 0x000fe200078e0000 */
[----:B------:R0:W-:Y:S02]  /*93450*/  STL.64 [R1+0x9ce8], R20 ;  /* 0x009ce81401007387 */ /* 0x0001e40000100a00 */
[----:B0-----:R-:W-:Y:S02]  /*93460*/  IMAD.MOV.U32 R20, RZ, RZ, R15 ;  /* 0x000000ffff147224 */ /* 0x001fe400078e000f */
[----:B------:R-:W-:-:S07]  /*93470*/  IMAD.MOV.U32 R21, RZ, RZ, R14 ;  /* 0x000000ffff157224 */ /* 0x000fce00078e000e */
[C---:B----4-:R-:W-:Y:S01]  /*93480*/  HMMA.16816.F32 R24, R20.reuse, R12, R24 ;  /* 0x0000000c1418723c */ /* 0x050fe20000001818 */
[----:B------:R-:W-:Y:S02]  /*93490*/  IMAD.MOV.U32 R2, RZ, RZ, R12 ;  /* 0x000000ffff027224 */ /* 0x000fe400078e000c */
[----:B------:R-:W-:Y:S11]  /*934a0*/  IMAD.MOV.U32 R0, RZ, RZ, R13 ;  /* 0x000000ffff007224 */ /* 0x000ff600078e000d */
[----:B------:R-:W-:Y:S09]  /*934b0*/  @!UPT UIADD3 URZ, URZ, URZ, URZ ;  /* 0x0000003f3f3ff290 */ /* 0x000ff2000fffe03f */
[----:B------:R-:W-:Y:S04]  /*934c0*/  STL.64 [R1+0xa50], R24 ;  /* 0x000a501801007387 */ /* 0x000fe80000100a00 */
[----:B------:R0:W-:Y:S04]  /*934d0*/  STL.64 [R1+0xa58], R26 ;  /* 0x000a581a01007387 */ /* 0x0001e80000100a00 */
[----:B0-----:R-:W4:Y:S04]  /*934e0*/  LDL.LU.64 R26, [R1+0x9e10] ;  /* 0x009e1000011a7983 */ /* 0x001f280000300a00 */
[----:B------:R-:W4:Y:S04]  /*934f0*/  LDL.LU.64 R24, [R1+0x9e08] ;  /* 0x009e080001187983 */ /* 0x000f280000300a00 */
[----:B------:R-:W4:Y:S02]  /*93500*/  LDL.LU.64 R12, [R1+0x9e00] ;  /* 0x009e0000010c7983 */ /* 0x000f240000300a00 */
[----:B----4-:R-:W-:Y:S02]  /*93510*/  HMMA.16816.F32 R20, R20, R12, R24 ;  /* 0x0000000c1414723c */ /* 0x010fe40000001818 */
[----:B------:R-:W4:Y:S01]  /*93520*/  LDL.LU.64 R24, [R1+0x9df8] ;  /* 0x009df80001187983 */ /* 0x000f220000300a00 */
[----:B------:R-:W-:Y:S11]  /*93530*/  IMAD.MOV.U32 R15, RZ, RZ, R13 ;  /* 0x000000ffff0f7224 */ /* 0x000ff600078e000d */
[----:B------:R-:W-:Y:S09]  /*93540*/  @!UPT UIADD3 URZ, URZ, URZ, URZ ;  /* 0x0000003f3f3ff290 */ /* 0x000ff2000fffe03f */
[----:B------:R0:W-:Y:S04]  /*93550*/  STL.64 [R1+0xa40], R20 ;  /* 0x000a401401007387 */ /* 0x0001e80000100a00 */
[----:B------:R-:W-:Y:S04]  /*93560*/  STL.64 [R1+0xa48], R22 ;  /* 0x000a481601007387 */ /* 0x000fe80000100a00 */
[----:B------:R-:W2:Y:S01]  /*93570*/  LDL.LU R14, [R1+0x9df0] ;  /* 0x009df000010e7983 */ /* 0x000ea20000300800 */
[----:B0-----:R-:W-:-:S03]  /*93580*/  IMAD.MOV.U32 R20, RZ, RZ, R12 ;  /* 0x000000ffff147224 */ /* 0x001fc600078e000c */
[----:B------:R-:W3:Y:S04]  /*93590*/  LDL.LU.64 R12, [R1+0x9de8] ;  /* 0x009de800010c7983 */ /* 0x000ee80000300a00 */
[----:B--2---:R-:W-:Y:S04]  /*935a0*/  STL.64 [R1+0x9d60], R14 ;  /* 0x009d600e01007387 */ /* 0x004fe80000100a00 */
[----:B---3--:R0:W-:Y:S04]  /*935b0*/  STL.64 [R1+0x9d58], R12 ;  /* 0x009d580c01007387 */ /* 0x0081e80000100a00 */
[----:B0-----:R-:W4:Y:S04]  /*935c0*/  LDL.LU.64 R12, [R1+0x4a0] ;  /* 0x0004a000010c7983 */ /* 0x001f280000300a00 */
[----:B------:R-:W4:Y:S02]  /*935d0*/  LDL.LU.64 R14, [R1+0x4a8] ;  /* 0x0004a800010e7983 */ /* 0x000f240000300a00 */
[C---:B----4-:R-:W-:Y:S02]  /*935e0*/  HMMA.16816.F32 R24, R12.reuse, R24, R16 ;  /* 0x000000180c18723c */ /* 0x050fe40000001810 */
[----:B------:R-:W2:Y:S04]  /*935f0*/  LDL.LU.64 R18, [R1+0x9de0] ;  /* 0x009de00001127983 */ /* 0x000ea80000300a00 */
[----:B------:R-:W2:Y:S11]  /*93600*/  LDL.LU.64 R16, [R1+0x9dd8] ;  /* 0x009dd80001107983 */ /* 0x000eb60000300a00 */
[----:B------:R-:W-:Y:S06]  /*93610*/  @!UPT UIADD3 URZ, URZ, URZ, URZ ;  /* 0x0000003f3f3ff290 */ /* 0x000fec000fffe03f */
[----:B------:R0:W-:Y:S04]  /*93620*/  STL.64 [R1+0xa30], R24 ;  /* 0x000a301801007387 */ /* 0x0001e80000100a00 */
[----:B------:R2:W-:Y:S04]  /*93630*/  STL.64 [R1+0xa38], R26 ;  /* 0x000a381a01007387 */ /* 0x0005e80000100a00 */
[----:B0-----:R-:W2:Y:S02]  /*93640*/  LDL.LU.64 R24, [R1+0x9dd0] ;  /* 0x009dd00001187983 */ /* 0x001ea40000300a00 */
[C---:B--2---:R-:W-:Y:S02]  /*93650*/  HMMA.16816.F32 R24, R12.reuse, R24, R16 ;  /* 0x000000180c18723c */ /* 0x044fe40000001810 */
[----:B------:R-:W2:Y:S04]  /*93660*/  LDL.LU.64 R18, [R1+0x9dc8] ;  /* 0x009dc80001127983 */ /* 0x000ea80000300a00 */
[----:B------:R-:W2:Y:S11]  /*93670*/  LDL.LU.64 R16, [R1+0x9dc0] ;  /* 0x009dc00001107983 */ /* 0x000eb60000300a00 */
[----:B------:R-:W-:Y:S06]  /*93680*/  @!UPT UIADD3 URZ, URZ, URZ, URZ ;  /* 0x0000003f3f3ff290 */ /* 0x000fec000fffe03f */
[----:B------:R-:W-:Y:S04]  /*93690*/  STL.64 [R1+0xa20], R24 ;  /* 0x000a201801007387 */ /* 0x000fe80000100a00 */
[----:B------:R0:W-:Y:S04]  /*936a0*/  STL.64 [R1+0xa28], R26 ;  /* 0x000a281a01007387 */ /* 0x0001e80000100a00 */
[----:B0-----:R-:W3:Y:S04]  /*936b0*/  LDL.LU.64 R26, [R1+0x9db8] ;  /* 0x009db800011a7983 */ /* 0x001ee80000300a00 */
[----:B------:R-:W2:Y:S02]  /*936c0*/  LDL.LU.64 R24, [R1+0x9db0] ;  /* 0x009db00001187983 */ /* 0x000ea40000300a00 */
[----:B--2---:R-:W-:Y:S11]  /*936d0*/  HMMA.16816.F32 R16, R12, R24, R16 ;  /* 0x000000180c10723c */ /* 0x004ff60000001810 */
[----:B------:R-:W-:Y:S11]  /*936e0*/  @!UPT UIADD3 URZ, URZ, URZ, URZ ;  /* 0x0000003f3f3ff290 */ /* 0x000ff6000fffe03f */
[----:B------:R-:W-:Y:S01]  /*936f0*/  @!UPT UIADD3 URZ, URZ, URZ, URZ ;  /* 0x0000003f3f3ff290 */ /* 0x000fe2000fffe03f */
[----:B------:R-:W-:Y:S04]  /*93700*/  STL.64 [R1+0xa10], R16 ;  /* 0x000a101001007387 */ /* 0x000fe80000100a00 */
[----:B------:R0:W-:Y:S04]  /*93710*/  STL.64 [R1+0xa18], R18 ;  /* 0x000a181201007387 */ /* 0x0001e80000100a00 */
[----:B0-----:R-:W2:Y:S04]  /*93720*/  LDL.LU.64 R18, [R1+0x9da8] ;  /* 0x009da80001127983 */ /* 0x001ea80000300a00 */
[----:B------:R-:W4:Y:S04]  /*93730*/  LDL.LU.64 R16, [R1+0x9da0] ;  /* 0x009da00001107983 */ /* 0x000f280000300a00 */
[----:B---3--:R-:W-:Y:S04]  /*93740*/  STL.64 [R1+0x9ca8], R26 ;  /* 0x009ca81a01007387 */ /* 0x008fe80000100a00 */
[----:B------:R2:W-:Y:S02]  /*93750*/  STL.64 [R1+0x9ca0], R24 ;  /* 0x009ca01801007387 */ /* 0x0005e40000100a00 */
[----:B--2---:R-:W-:-:S02]  /*93760*/  IMAD.MOV.U32 R24, RZ, RZ, R19 ;  /* 0x000000ffff187224 */ /* 0x004fc400078e0013 */
[----:B------:R-:W-:Y:S02]  /*93770*/  IMAD.MOV.U32 R25, RZ, RZ, R18 ;  /* 0x000000ffff197224 */ /* 0x000fe400078e0012 */
[C---:B----4-:R-:W-:Y:S01]  /*93780*/  HMMA.16816.F32 R16, R12.reuse, R16, R4 ;  /* 0x000000100c10723c */ /* 0x050fe20000001804 */
[----:B------:R-:W2:Y:S04]  /*93790*/  LDL.LU.64 R6, [R1+0x9d98] ;  /* 0x009d980001067983 */ /* 0x000ea80000300a00 */
[----:B------:R-:W2:Y:S11]  /*937a0*/  LDL.LU.64 R4, [R1+0x9d90] ;  /* 0x009d900001047983 */ /* 0x000eb60000300a00 */
[----:B------:R-:W-:Y:S07]  /*937b0*/  @!UPT UIADD3 URZ, URZ, URZ, URZ ;  /* 0x0000003f3f3ff290 */ /* 0x000fee000fffe03f */
        /* <DEDUP_REMOVED lines=11> */
[----:B---3--:R-:W-:Y:S04]  /*93870*/  STL.64 [R1+0x9c90], R18 ;  /* 0x009c901201007387 */ /* 0x008fe80000100a00 */
[----:B------:R0:W-:Y:S01]  /*93880*/  STL.64 [R1+0x9c88], R16 ;  /* 0x009c881001007387 */ /* 0x0001e20000100a00 */
[----:B------:R-:W-:-:S02]  /*93890*/  IMAD.MOV.U32 R22, RZ, RZ, R12 ;  /* 0x000000ffff167224 */ /* 0x000fc400078e000c */
[----:B------:R-:W-:Y:S01]  /*938a0*/  IMAD.MOV.U32 R21, RZ, RZ, R13 ;  /* 0x000000ffff157224 */ /* 0x000fe200078e000d */
[----:B0-----:R-:W3:Y:S04]  /*938b0*/  LDL.LU R16, [R1+0x1a40] ;  /* 0x001a400001107983 */ /* 0x001ee80000300800 */
[----:B------:R-:W3:Y:S04]  /*938c0*/  LDL.LU R17, [R1+0x1a44] ;  /* 0x001a440001117983 */ /* 0x000ee80000300800 */
[----:B------:R-:W3:Y:S04]  /*938d0*/  LDL.LU R18, [R1+0x1a48] ;  /* 0x001a480001127983 */ /* 0x000ee80000300800 */
[----:B------:R-:W3:Y:S01]  /*938e0*/  LDL.LU R19, [R1+0x1a4c] ;  /* 0x001a4c0001137983 */ /* 0x000ee20000300800 */
[----:B--2---:R-:W-:Y:S03]  /*938f0*/  HMMA.16816.F32 R24, R12, R24, R4 ;  /* 0x000000180c18723c */ /* 0x004fe60000001804 */
[----:B------:R-:W2:Y:S04]  /*93900*/  LDL.LU.64 R4, [R1+0x9d68] ;  /* 0x009d680001047983 */ /* 0x000ea80000300a00 */
[----:B------:R-:W-:-:S02]  /*93910*/  IMAD.MOV.U32 R7, RZ, RZ, R14 ;  /* 0x000000ffff077224 */ /* 0x000fc400078e000e */
[----:B------:R-:W-:Y:S11]  /*93920*/  IMAD.MOV.U32 R6, RZ, RZ, R15 ;  /* 0x000000ffff067224 */ /* 0x000ff600078e000f */
[----:B------:R-:W-:Y:S03]  /*93930*/  @!UPT UIADD3 URZ, URZ, URZ, URZ ;  /* 0x0000003f3f3ff290 */ /* 0x000fe6000fffe03f */
[----:B------:R0:W-:Y:S04]  /*93940*/  STL.64 [R1+0x9e0], R24 ;  /* 0x0009e01801007387 */ /* 0x0001e80000100a00 */
[----:B------:R1:W-:Y:S04]  /*93950*/  STL.64 [R1+0x9e8], R26 ;  /* 0x0009e81a01007387 */ /* 0x0003e80000100a00 */
[----:B------:R-:W4:Y:S04]  /*93960*/  LDL.LU.64 R14, [R1+0x9d60] ;  /* 0x009d6000010e7983 */ /* 0x000f280000300a00 */
[----:B------:R-:W3:Y:S04]  /*93970*/  LDL.LU.64 R12, [R1+0x9d58] ;  /* 0x009d5800010c7983 */ /* 0x000ee80000300a00 */
[----:B0-----:R-:W2:Y:S01]  /*93980*/  LDL.LU.64 R24, [R1+0x7e0] ;  /* 0x0007e00001187983 */ /* 0x001ea20000300a00 */
[----:B-1----:R-:W-:-:S02]  /*93990*/  IMAD.MOV.U32 R26, RZ, RZ, R7 ;  /* 0x000000ffff1a7224 */ /* 0x002fc400078e0007 */
[----:B------:R-:W-:Y:S01]  /*939a0*/  IMAD.MOV.U32 R27, RZ, RZ, R6 ;  /* 0x000000ffff1b7224 */ /* 0x000fe200078e0006 */
[----:B--2---:R0:W-:Y:S02]  /*939b0*/  STL.64 [R1+0x9cb0], R24 ;  /* 0x009cb01801007387 */ /* 0x0041e40000100a00 */
[----:B0-----:R-:W-:Y:S02]  /*939c0*/  IMAD.MOV.U32 R24, RZ, RZ, R22 ;  /* 0x000000ffff187224 */ /* 0x001fe400078e0016 */
[----:B------:R-:W-:-:S07]  /*939d0*/  IMAD.MOV.U32 R25, RZ, RZ, R21 ;  /* 0x000000ffff197224 */ /* 0x000fce00078e0015 */
[C---:B------:R-:W-:Y:S01]  /*939e0*/  HMMA.16816.F32 R4, R24.reuse, R4, R8 ;  /* 0x000000041804723c */ /* 0x040fe20000001808 */
[----:B------:R-:W2:Y:S04]  /*939f0*/  LDL.LU.64 R10, [R1+0x9d50] ;  /* 0x009d5000010a7983 */ /* 0x000ea80000300a00 */
[----:B------:R-:W2:Y:S03]  /*93a00*/  LDL.LU.64 R8, [R1+0x9d48] ;  /* 0x009d480001087983 */ /* 0x000ea60000300a00 */
[----:B---3--:R-:W-:Y:S11]  /*93a10*/  HMMA.16816.F32 R16, R24, R12, R16 ;  /* 0x0000000c1810723c */ /* 0x008ff60000001810 */
[----:B------:R-:W-:Y:S04]  /*93a20*/  @!UPT UIADD3 URZ, URZ, URZ, URZ ;  /* 0x0000003f3f3ff290 */ /* 0x000fe8000fffe03f */
[----:B------:R-:W-:Y:S04]  /*93a30*/  STL.64 [R1+0x9d0], R4 ;  /* 0x0009d00401007387 */ /* 0x000fe80000100a00 */
[----:B------:R0:W-:Y:S04]  /*93a40*/  STL.64 [R1+0x9d8], R6 ;  /* 0x0009d80601007387 */ /* 0x0001e80000100a00 */
[----:B0-----:R-:W3:Y:S04]  /*93a50*/  LDL.LU.64 R6, [R1+0x9d40] ;  /* 0x009d400001067983 */ /* 0x001ee80000300a00 */
[----:B------:R-:W2:Y:S04]  /*93a60*/  LDL.LU.64 R4, [R1+0x9d38] ;  /* 0x009d380001047983 */ /* 0x000ea80000300a00 */
[----:B------:R0:W-:Y:S04]  /*93a70*/  STL.64 [R1+0x9c60], R12 ;  /* 0x009c600c01007387 */ /* 0x0001e80000100a00 */
[----:B0-----:R-:W2:Y:S04]  /*93a80*/  LDL.LU.64 R12, [R1+0x7d0] ;  /* 0x0007d000010c7983 */ /* 0x001ea80000300a00 */
[----:B------:R0:W-:Y:S04]  /*93a90*/  STL.64 [R1+0x9c0], R16 ;  /* 0x0009c01001007387 */ /* 0x0001e80000100a00 */
[----:B------:R1:W-:Y:S04]  /*93aa0*/  STL.64 [R1+0x9c8], R18 ;  /* 0x0009c81201007387 */ /* 0x0003e80000100a00 */
[----:B--2---:R2:W-:Y:S04]  /*93ab0*/  STL.64 [R1+0x9cb8], R12 ;  /* 0x009cb80c01007387 */ /* 0x0045e80000100a00 */
[----:B0-----:R-:W3:Y:S04]  /*93ac0*/  LDL.LU R16, [R1+0x19e0] ;  /* 0x0019e00001107983 */ /* 0x001ee80000300800 */
[----:B------:R-:W3:Y:S04]  /*93ad0*/  LDL.LU R17, [R1+0x19e4] ;  /* 0x0019e40001117983 */ /* 0x000ee80000300800 */
[----:B-1----:R-:W3:Y:S04]  /*93ae0*/  LDL.LU R18, [R1+0x19e8] ;  /* 0x0019e80001127983 */ /* 0x002ee80000300800 */
[----:B------:R-:W3:Y:S01]  /*93af0*/  LDL.LU R19, [R1+0x19ec] ;  /* 0x0019ec0001137983 */ /* 0x000ee20000300800 */
[----:B--2---:R-:W-:-:S02]  /*93b00*/  IMAD.MOV.U32 R12, RZ, RZ, R20 ;  /* 0x000000ffff0c7224 */ /* 0x004fc400078e0014 */
[----:B------:R-:W-:Y:S02]  /*93b10*/  IMAD.MOV.U32 R20, RZ, RZ, R9 ;  /* 0x000000ffff147224 */ /* 0x000fe400078e0009 */
[----:B------:R-:W-:Y:S02]  /*93b20*/  IMAD.MOV.U32 R21, RZ, RZ, R8 ;  /* 0x000000ffff157224 */ /* 0x000fe400078e0008 */
[----:B----4-:R-:W-:Y:S02]  /*93b30*/  IMAD.MOV.U32 R8, RZ, RZ, R14 ;  /* 0x000000ffff087224 */ /* 0x010fe400078e000e */
[----:B------:R-:W-:Y:S01]  /*93b40*/  IMAD.MOV.U32 R9, RZ, RZ, R11 ;  /* 0x000000ffff097224 */ /* 0x000fe200078e000b */
[----:B---3--:R-:W-:Y:S04]  /*93b50*/  STL.64 [R1+0x9cf8], R18 ;  /* 0x009cf81201007387 */ /* 0x008fe80000100a00 */
[----:B------:R-:W-:Y:S04]  /*93b60*/  STL.64 [R1+0x9cf0], R16 ;  /* 0x009cf01001007387 */ /* 0x000fe80000100a00 */
[----:B------:R-:W-:Y:S04]  /*93b70*/  STL.64 [R1+0x9d20], R8 ;  /* 0x009d200801007387 */ /* 0x000fe80000100a00 */
[----:B------:R0:W-:Y:S04]  /*93b80*/  STL.64 [R1+0x9d00], R20 ;  /* 0x009d001401007387 */ /* 0x0001e80000100a00 */
[----:B0-----:R-:W2:Y:S04]  /*93b90*/  LDL.LU R20, [R1+0x1a00] ;  /* 0x001a000001147983 */ /* 0x001ea80000300800 */
[----:B------:R-:W2:Y:S04]  /*93ba0*/  LDL.LU R21, [R1+0x1a04] ;  /* 0x001a040001157983 */ /* 0x000ea80000300800 */
[----:B------:R-:W3:Y:S04]  /*93bb0*/  LDL.LU R22, [R1+0x1a08] ;  /* 0x001a080001167983 */ /* 0x000ee80000300800 */
[----:B------:R-:W3:Y:S04]  /*93bc0*/  LDL.LU R23, [R1+0x1a0c] ;  /* 0x001a0c0001177983 */ /* 0x000ee80000300800 */
[----:B---3--:R-:W-:Y:S04]  /*93bd0*/  STL.64 [R1+0x9d18], R22 ;  /* 0x009d181601007387 */ /* 0x008fe80000100a00 */
[----:B--2---:R0:W-:Y:S04]  /*93be0*/  STL.64 [R1+0x9d10], R20 ;  /* 0x009d101401007387 */ /* 0x0041e80000100a00 */
[----:B0-----:R-:W2:Y:S04]  /*93bf0*/  LDL.LU R20, [R1+0x1a10] ;  /* 0x001a100001147983 */ /* 0x001ea80000300800 */
[----:B------:R-:W2:Y:S04]  /*93c00*/  LDL.LU R21, [R1+0x1a14] ;  /* 0x001a140001157983 */ /* 0x000ea80000300800 */
[----:B------:R-:W3:Y:S04]  /*93c10*/  LDL.LU R22, [R1+0x1a18] ;  /* 0x001a180001167983 */ /* 0x000ee80000300800 */
[----:B------:R-:W3:Y:S01]  /*93c20*/  LDL.LU R23, [R1+0x1a1c] ;  /* 0x001a1c0001177983 */ /* 0x000ee20000300800 */
[----:B------:R-:W-:-:S03]  /*93c30*/  IMAD.MOV.U32 R13, RZ, RZ, R15 ;  /* 0x000000ffff0d7224 */ /* 0x000fc600078e000f */
[----:B---3--:R-:W-:Y:S04]  /*93c40*/  STL.64 [R1+0x9d30], R22 ;  /* 0x009d301601007387 */ /* 0x008fe80000100a00 */
[----:B--2---:R0:W-:Y:S04]  /*93c50*/  STL.64 [R1+0x9d28], R20 ;  /* 0x009d281401007387 */ /* 0x0041e80000100a00 */
[----:B0-----:R-:W2:Y:S04]  /*93c60*/  LDL.LU R20, [R1+0x1a20] ;  /* 0x001a200001147983 */ /* 0x001ea80000300800 */
[----:B------:R-:W2:Y:S04]  /*93c70*/  LDL.LU R21, [R1+0x1a24] ;  /* 0x001a240001157983 */ /* 0x000ea80000300800 */
[----:B------:R-:W2:Y:S04]  /*93c80*/  LDL.LU R22, [R1+0x1a28] ;  /* 0x001a280001167983 */ /* 0x000ea80000300800 */
[----:B------:R-:W2:Y:S04]  /*93c90*/  LDL.LU R23, [R1+0x1a2c] ;  /* 0x001a2c0001177983 */ /* 0x000ea80000300800 */
[----:B------:R-:W3:Y:S04]  /*93ca0*/  LDL.LU R16, [R1+0x19f0] ;  /* 0x0019f00001107983 */ /* 0x000ee80000300800 */
[----:B------:R-:W3:Y:S04]  /*93cb0*/  LDL.LU R17, [R1+0x19f4] ;  /* 0x0019f40001117983 */ /* 0x000ee80000300800 */
[----:B------:R-:W3:Y:S04]  /*93cc0*/  LDL.LU R18, [R1+0x19f8] ;  /* 0x0019f80001127983 */ /* 0x000ee80000300800 */
[----:B------:R-:W3:Y:S04]  /*93cd0*/  LDL.LU R19, [R1+0x19fc] ;  /* 0x0019fc0001137983 */ /* 0x000ee80000300800 */
[----:B------:R0:W-:Y:S04]  /*93ce0*/  STL.64 [R1+0x9cd0], R12 ;  /* 0x009cd00c01007387 */ /* 0x0001e80000100a00 */
[----:B0-----:R-:W4:Y:S04]  /*93cf0*/  LDL.LU R12, [R1+0x1a30] ;  /* 0x001a3000010c7983 */ /* 0x001f280000300800 */
[----:B------:R-:W4:Y:S04]  /*93d00*/  LDL.LU R13, [R1+0x1a34] ;  /* 0x001a3400010d7983 */ /* 0x000f280000300800 */
[----:B------:R-:W4:Y:S04]  /*93d10*/  LDL.LU R14, [R1+0x1a38] ;  /* 0x001a3800010e7983 */ /* 0x000f280000300800 */
[----:B------:R-:W4:Y:S02]  /*93d20*/  LDL.LU R15, [R1+0x1a3c] ;  /* 0x001a3c00010f7983 */ /* 0x000f240000300800 */
[----:B----4-:R-:W-:Y:S11]  /*93d30*/  HMMA.16816.F32 R12, R24, R4, R12 ;  /* 0x00000004180c723c */ /* 0x010ff6000000180c */
[----:B------:R-:W-:Y:S11]  /*93d40*/  @!UPT UIADD3 URZ, URZ, URZ, URZ ;  /* 0x0000003f3f3ff290 */ /* 0x000ff6000fffe03f */
[----:B------:R-:W-:Y:S01]  /*93d50*/  @!UPT UIADD3 URZ, URZ, URZ, URZ ;  /* 0x0000003f3f3ff290 */ /* 0x000fe2000fffe03f */
[----:B------:R-:W-:Y:S04]  /*93d60*/  STL.64 [R1+0x9b0], R12 ;  /* 0x0009b00c01007387 */ /* 0x000fe80000100a00 */
[----:B------:R-:W-:Y:S04]  /*93d70*/  STL.64 [R1+0x9b8], R14 ;  /* 0x0009b80e01007387 */ /* 0x000fe80000100a00 */
[----:B------:R0:W-:Y:S04]  /*93d80*/  STL.64 [R1+0x9c70], R6 ;  /* 0x009c700601007387 */ /* 0x0001e80000100a00 */
[----:B------:R1:W-:Y:S04]  /*93d90*/  STL.64 [R1+0x9c68], R4 ;  /* 0x009c680401007387 */ /* 0x0003e80000100a00 */
[----:B0-----:R-:W4:Y:S04]  /*93da0*/  LDL R6, [R1+0x358] ;  /* 0x0003580001067983 */ /* 0x001f280000100800 */
[----:B------:R-:W4:Y:S04]  /*93db0*/  LDL R7, [R1+0x35c] ;  /* 0x00035c0001077983 */ /* 0x000f280000100800 */
[----:B-1----:R-:W2:Y:S04]  /*93dc0*/  LDL R4, [R1+0x350] ;  /* 0x0003500001047983 */ /* 0x002ea80000100800 */
[----:B------:R-:W2:Y:S01]  /*93dd0*/  LDL R5, [R1+0x354] ;  /* 0x0003540001057983 */ /* 0x000ea20000100800 */
[----:B------:R-:W-:-:S02]  /*93de0*/  IMAD.MOV.U32 R8, RZ, RZ, R10 ;  /* 0x000000ffff087224 */ /* 0x000fc400078e000a */
[----:B------:R-:W-:Y:S01]  /*93df0*/  IMAD.MOV.U32 R9, RZ, RZ, R3 ;  /* 0x000000ffff097224 */ /* 0x000fe200078e0003 */
[----:B----4-:R-:W-:Y:S04]  /*93e00*/  STL.64 [R1+0x9cc8], R6 ;  /* 0x009cc80601007387 */ /* 0x010fe80000100a00 */
[----:B--2---:R0:W-:Y:S04]  /*93e10*/  STL.64 [R1+0x9cc0], R4 ;  /* 0x009cc00401007387 */ /* 0x0041e80000100a00 */
[----:B0-----:R-:W2:Y:S04]  /*93e20*/  LDL.LU R4, [R1+0x19c0] ;  /* 0x0019c00001047983 */ /* 0x001ea80000300800 */
[----:B------:R-:W2:Y:S04]  /*93e30*/  LDL.LU R5, [R1+0x19c4] ;  /* 0x0019c40001057983 */ /* 0x000ea80000300800 */
[----:B------:R-:W4:Y:S04]  /*93e40*/  LDL.LU R6, [R1+0x19c8] ;  /* 0x0019c80001067983 */ /* 0x000f280000300800 */
[----:B------:R-:W4:Y:S01]  /*93e50*/  LDL.LU R7, [R1+0x19cc] ;  /* 0x0019cc0001077983 */ /* 0x000f220000300800 */
[C---:B------:R-:W-:Y:S03]  /*93e60*/  HMMA.16816.F32 R8, R24.reuse, R8, R20 ;  /* 0x000000081808723c */ /* 0x040fe60000001814 */
[----:B----4-:R-:W-:Y:S04]  /*93e70*/  STL.64 [R1+0x9ce0], R6 ;  /* 0x009ce00601007387 */ /* 0x010fe80000100a00 */
[----:B--2---:R0:W-:Y:S04]  /*93e80*/  STL.64 [R1+0x9cd8], R4 ;  /* 0x009cd80401007387 */ /* 0x0041e80000100a00 */
[----:B0-----:R-:W2:Y:S04]  /*93e90*/  LDL.LU R4, [R1+0x19d0] ;  /* 0x0019d00001047983 */ /* 0x001ea80000300800 */
[----:B------:R-:W2:Y:S04]  /*93ea0*/  LDL.LU R5, [R1+0x19d4] ;  /* 0x0019d40001057983 */ /* 0x000ea80000300800 */
[----:B------:R-:W2:Y:S04]  /*93eb0*/  LDL.LU R6, [R1+0x19d8] ;  /* 0x0019d80001067983 */ /* 0x000ea80000300800 */
[----:B------:R-:W2:Y:S04]  /*93ec0*/  LDL.LU R7, [R1+0x19dc] ;  /* 0x0019dc0001077983 */ /* 0x000ea80000300800 */
[----:B------:R-:W4:Y:S04]  /*93ed0*/  LDL.LU.64 R22, [R1+0x9d30] ;  /* 0x009d300001167983 */ /* 0x000f280000300a00 */
[----:B------:R-:W4:Y:S04]  /*93ee0*/  LDL.LU.64 R20, [R1+0x9d28] ;  /* 0x009d280001147983 */ /* 0x000f280000300a00 */
[----:B------:R0:W-:Y:S04]  /*93ef0*/  STL.64 [R1+0x9a0], R8 ;  /* 0x0009a00801007387 */ /* 0x0001e80000100a00 */
[----:B------:R4:W-:Y:S04]  /*93f00*/  STL.64 [R1+0x9a8], R10 ;  /* 0x0009a80a01007387 */ /* 0x0009e80000100a00 */
[----:B0-----:R-:W4:Y:S02]  /*93f10*/  LDL.LU.64 R8, [R1+0x9d20] ;  /* 0x009d200001087983 */ /* 0x001f240000300a00 */
[C---:B----4-:R-:W-:Y:S02]  /*93f20*/  HMMA.16816.F32 R8, R24.reuse, R8, R20 ;  /* 0x000000081808723c */ /* 0x050fe40000001814 */
[----:B------:R-:W4:Y:S04]  /*93f30*/  LDL.LU.64 R22, [R1+0x9d18] ;  /* 0x009d180001167983 */ /* 0x000f280000300a00 */
[----:B------:R-:W4:Y:S11]  /*93f40*/  LDL.LU.64 R20, [R1+0x9d10] ;  /* 0x009d100001147983 */ /* 0x000f360000300a00 */
[----:B------:R-:W-:Y:S06]  /*93f50*/  @!UPT UIADD3 URZ, URZ, URZ, URZ ;  /* 0x0000003f3f3ff290 */ /* 0x000fec000fffe03f */
[----:B------:R0:W-:Y:S04]  /*93f60*/  STL.64 [R1+0x990], R8 ;  /* 0x0009900801007387 */ /* 0x0001e80000100a00 */
[----:B------:R-:W-:Y:S04]  /*93f70*/  STL.64 [R1+0x998], R10 ;  /* 0x0009980a01007387 */ /* 0x000fe80000100a00 */
[----:B0-----:R-:W4:Y:S02]  /*93f80*/  LDL.LU.64 R8, [R1+0x9d08] ;  /* 0x009d080001087983 */ /* 0x001f240000300a00 */
[C---:B----4-:R-:W-:Y:S11]  /*93f90*/  HMMA.16816.F32 R20, R24.reuse, R8, R20 ;  /* 0x000000081814723c */ /* 0x050ff60000001814 */
[----:B------:R-:W-:Y:S11]  /*93fa0*/  @!UPT UIADD3 URZ, URZ, URZ, URZ ;  /* 0x0000003f3f3ff290 */ /* 0x000ff6000fffe03f */
[----:B------:R-:W-:Y:S01]  /*93fb0*/  @!UPT UIADD3 URZ, URZ, URZ, URZ ;  /* 0x0000003f3f3ff290 */ /* 0x000fe2000fffe03f */
[----:B------:R0:W-:Y:S04]  /*93fc0*/  STL.64 [R1+0x980], R20 ;  /* 0x0009801401007387 */ /* 0x0001e80000100a00 */
[----:B------:R-:W-:Y:S04]  /*93fd0*/  STL.64 [R1+0x988], R22 ;  /* 0x0009881601007387 */ /* 0x000fe80000100a00 */
[----:B0-----:R-:W3:Y:S04]  /*93fe0*/  LDL.LU.64 R20, [R1+0x9d00] ;  /* 0x009d000001147983 */ /* 0x001ee80000300a00 */
[----:B------:R0:W-:Y:S04]  /*93ff0*/  STL.64 [R1+0x9c40], R8 ;  /* 0x009c400801007387 */ /* 0x0001e80000100a00 */
[----:B0-----:R-:W4:Y:S04]  /*94000*/  LDL.LU R8, [R1+0x920] ;  /* 0x0009200001087983 */ /* 0x001f280000300800 */
[----:B------:R-:W4:Y:S04]  /*94010*/  LDL.LU R9, [R1+0x924] ;  /* 0x0009240001097983 */ /* 0x000f280000300800 */
[----:B------:R-:W4:Y:S04]  /*94020*/  LDL.LU R10, [R1+0x928] ;  /* 0x00092800010a7983 */ /* 0x000f280000300800 */
[----:B------:R-:W4:Y:S01]  /*94030*/  LDL.LU R11, [R1+0x92c] ;  /* 0x00092c00010b7983 */ /* 0x000f220000300800 */
[C---:B---3--:R-:W-:Y:S03]  /*94040*/  HMMA.16816.F32 R20, R24.reuse, R20, R16 ;  /* 0x000000141814723c */ /* 0x048fe60000001810 */
[----:B------:R-:W3:Y:S04]  /*94050*/  LDL.LU.64 R18, [R1+0x9cf8] ;  /* 0x009cf80001127983 */ /* 0x000ee80000300a00 */
[----:B------:R-:W3:Y:S11]  /*94060*/  LDL.LU.64 R16, [R1+0x9cf0] ;  /* 0x009cf00001107983 */ /* 0x000ef60000300a00 */
[----:B------:R-:W-:Y:S05]  /*94070*/  @!UPT UIADD3 URZ, URZ, URZ, URZ ;  /* 0x0000003f3f3ff290 */ /* 0x000fea000fffe03f */
[----:B------:R0:W-:Y:S04]  /*94080*/  STL.64 [R1+0x970], R20 ;  /* 0x0009701401007387 */ /* 0x0001e80000100a00 */
[----:B------:R-:W-:Y:S04]  /*94090*/  STL.64 [R1+0x978], R22 ;  /* 0x0009781601007387 */ /* 0x000fe80000100a00 */
[----:B0-----:R-:W3:Y:S02]  /*940a0*/  LDL.LU.64 R20, [R1+0x9ce8] ;  /* 0x009ce80001147983 */ /* 0x001ee40000300a00 */
[----:B---3--:R-:W-:Y:S11]  /*940b0*/  HMMA.16816.F32 R16, R24, R20, R16 ;  /* 0x000000141810723c */ /* 0x008ff60000001810 */
[----:B------:R-:W-:Y:S11]  /*940c0*/  @!UPT UIADD3 URZ, URZ, URZ, URZ ;  /* 0x0000003f3f3ff290 */ /* 0x000ff6000fffe03f */
[----:B------:R-:W-:Y:S01]  /*940d0*/  @!UPT UIADD3 URZ, URZ, URZ, URZ ;  /* 0x0000003f3f3ff290 */ /* 0x000fe2000fffe03f */
[----:B------:R0:W-:Y:S04]  /*940e0*/  STL.64 [R1+0x960], R16 ;  /* 0x0009601001007387 */ /* 0x0001e80000100a00 */
[----:B------:R-:W-:Y:S04]  /*940f0*/  STL.64 [R1+0x968], R18 ;  /* 0x0009681201007387 */ /* 0x000fe80000100a00 */
[----:B0-----:R-:W3:Y:S01]  /*94100*/  LDL.LU.64 R16, [R1+0x7b0] ;  /* 0x0007b00001107983 */ /* 0x001ee20000300a00 */
[----:B------:R-:W-:Y:S02]  /*94110*/  IMAD.MOV.U32 R12, RZ, RZ, R2 ;  /* 0x000000ffff0c7224 */ /* 0x000fe400078e0002 */
[----:B------:R-:W-:-:S07]  /*94120*/  IMAD.MOV.U32 R13, RZ, RZ, R0 ;  /* 0x000000ffff0d7224 */ /* 0x000fce00078e0000 */
[C---:B--2---:R-:W-:Y:S01]  /*94130*/  HMMA.16816.F32 R12, R24.reuse, R12, R4 ;  /* 0x0000000c180c723c */ /* 0x044fe20000001804 */
[----:B---3--:R0:W-:Y:S04]  /*94140*/  STL.64 [R1+0x9c98], R16 ;  /* 0x009c981001007387 */ /* 0x0081e80000100a00 */
[----:B0-----:R-:W2:Y:S04]  /*94150*/  LDL.LU R16, [R1+0x910] ;  /* 0x0009100001107983 */ /* 0x001ea80000300800 */
[----:B------:R-:W2:Y:S04]  /*94160*/  LDL.LU R17, [R1+0x914] ;  /* 0x0009140001117983 */ /* 0x000ea80000300800 */
[----:B------:R-:W2:Y:S04]  /*94170*/  LDL.LU R18, [R1+0x918] ;  /* 0x0009180001127983 */ /* 0x000ea80000300800 */
[----:B------:R-:W2:Y:S04]  /*94180*/  LDL.LU R19, [R1+0x91c] ;  /* 0x00091c0001137983 */ /* 0x000ea80000300800 */
[----:B------:R0:W-:Y:S04]  /*94190*/  STL.64 [R1+0x9c18], R20 ;  /* 0x009c181401007387 */ /* 0x0001e80000100a00 */
[----:B0-----:R-:W3:Y:S04]  /*941a0*/  LDL.LU R20, [R1+0x17b0] ;  /* 0x0017b00001147983 */ /* 0x001ee80000300800 */
[----:B------:R-:W3:Y:S04]  /*941b0*/  LDL.LU R21, [R1+0x17b4] ;  /* 0x0017b40001157983 */ /* 0x000ee80000300800 */
[----:B------:R-:W3:Y:S04]  /*941c0*/  LDL.LU R22, [R1+0x17b8] ;  /* 0x0017b80001167983 */ /* 0x000ee80000300800 */
[----:B------:R-:W3:Y:S04]  /*941d0*/  LDL.LU R23, [R1+0x17bc] ;  /* 0x0017bc0001177983 */ /* 0x000ee80000300800 */
[----:B------:R-:W2:Y:S04]  /*941e0*/  LDL.LU.64 R6, [R1+0x9ce0] ;  /* 0x009ce00001067983 */ /* 0x000ea80000300a00 */
[----:B------:R-:W2:Y:S04]  /*941f0*/  LDL.LU.64 R4, [R1+0x9cd8] ;  /* 0x009cd80001047983 */ /* 0x000ea80000300a00 */
[----:B------:R0:W-:Y:S04]  /*94200*/  STL.64 [R1+0x950], R12 ;  /* 0x0009500c01007387 */ /* 0x0001e80000100a00 */
[----:B------:R-:W-:Y:S04]  /*94210*/  STL.64 [R1+0x958], R14 ;  /* 0x0009580e01007387 */ /* 0x000fe80000100a00 */
[----:B0-----:R-:W2:Y:S02]  /*94220*/  LDL.LU.64 R12, [R1+0x9cd0] ;  /* 0x009cd000010c7983 */ /* 0x001ea40000300a00 */
[----:B--2---:R-:W-:Y:S02]  /*94230*/  HMMA.16816.F32 R24, R24, R12, R4 ;  /* 0x0000000c1818723c */ /* 0x004fe40000001804 */
[----:B------:R-:W3:Y:S04]  /*94240*/  LDL.LU.64 R6, [R1+0x9cc8] ;  /* 0x009cc80001067983 */ /* 0x000ee80000300a00 */
[----:B------:R-:W3:Y:S04]  /*94250*/  LDL.LU.64 R4, [R1+0x9cc0] ;  /* 0x009cc00001047983 */ /* 0x000ee80000300a00 */
[----:B------:R-:W4:Y:S11]  /*94260*/  LDL.LU.64 R12, [R1+0x9cb8] ;  /* 0x009cb800010c7983 */ /* 0x000f360000300a00 */
[----:B------:R-:W-:Y:S02]  /*94270*/  @!UPT UIADD3 URZ, URZ, URZ, URZ ;  /* 0x0000003f3f3ff290 */ /* 0x000fe4000fffe03f */
[----:B------:R0:W-:Y:S04]  /*94280*/  STL.64 [R1+0x940], R24 ;  /* 0x0009401801007387 */ /* 0x0001e80000100a00 */
[----:B------:R1:W-:Y:S04]  /*94290*/  STL.64 [R1+0x948], R26 ;  /* 0x0009481a01007387 */ /* 0x0003e80000100a00 */
[----:B0-----:R-:W3:Y:S02]  /*942a0*/  LDL.LU.64 R24, [R1+0x9cb0] ;  /* 0x009cb00001187983 */ /* 0x001ee40000300a00 */
[C---:B---3--:R-:W-:Y:S08]  /*942b0*/  HMMA.16816.F32 R20, R4.reuse, R24, R20 ;  /* 0x000000180414723c */ /* 0x048ff00000001814 */
[----:B----4-:R-:W-:Y:S11]  /*942c0*/  HMMA.16816.F32 R4, R4, R12, R8 ;  /* 0x0000000c0404723c */ /* 0x010ff60000001808 */
[----:B------:R-:W-:Y:S04]  /*942d0*/  @!UPT UIADD3 URZ, URZ, URZ, URZ ;  /* 0x0000003f3f3ff290 */ /* 0x000fe8000fffe03f */
[----:B------:R0:W-:Y:S04]  /*942e0*/  STL.64 [R1+0x930], R20 ;  /* 0x0009301401007387 */ /* 0x0001e80000100a00 */
[----:B------:R-:W-:Y:S04]  /*942f0*/  STL.64 [R1+0x938], R22 ;  /* 0x0009381601007387 */ /* 0x000fe80000100a00 */
[----:B-1----:R-:W2:Y:S01]  /*94300*/  LDL.LU.64 R26, [R1+0x9ca8] ;  /* 0x009ca800011a7983 */ /* 0x002ea20000300a00 */
[----:B0-----:R-:W-:Y:S02]  /*94310*/  IMAD.MOV.U32 R21, RZ, RZ, R24 ;  /* 0x000000ffff157224 */ /* 0x001fe400078e0018 */
[----:B------:R-:W-:-:S02]  /*94320*/  IMAD.MOV.U32 R20, RZ, RZ, R25 ;  /* 0x000000ffff147224 */ /* 0x000fc400078e0019 */
[----:B------:R-:W3:Y:S04]  /*94330*/  LDL.LU.64 R24, [R1+0x9ca0] ;  /* 0x009ca00001187983 */ /* 0x000ee80000300a00 */
[----:B------:R0:W-:Y:S04]  /*94340*/  STL.64 [R1+0x920], R4 ;  /* 0x0009200401007387 */ /* 0x0001e80000100a00 */
[----:B------:R1:W-:Y:S04]  /*94350*/  STL.64 [R1+0x928], R6 ;  /* 0x0009280601007387 */ /* 0x0003e80000100a00 */
[----:B0-----:R-:W4:Y:S04]  /*94360*/  LDL.LU R4, [R1+0x8d0] ;  /* 0x0008d00001047983 */ /* 0x001f280000300800 */
[----:B------:R-:W4:Y:S04]  /*94370*/  LDL.LU R5, [R1+0x8d4] ;  /* 0x0008d40001057983 */ /* 0x000f280000300800 */
[----:B-1----:R-:W2:Y:S04]  /*94380*/  LDL.LU R6, [R1+0x8d8] ;  /* 0x0008d80001067983 */ /* 0x002ea80000300800 */
[----:B------:R-:W2:Y:S01]  /*94390*/  LDL.LU R7, [R1+0x8dc] ;  /* 0x0008dc0001077983 */ /* 0x000ea20000300800 */
[----:B------:R-:W-:-:S02]  /*943a0*/  IMAD.MOV.U32 R23, RZ, RZ, R12 ;  /* 0x000000ffff177224 */ /* 0x000fc400078e000c */
[----:B------:R-:W-:Y:S01]  /*943b0*/  IMAD.MOV.U32 R22, RZ, RZ, R13 ;  /* 0x000000ffff167224 */ /* 0x000fe200078e000d */
[----:B--2---:R-:W-:Y:S04]  /*943c0*/  STL.64 [R1+0x9c80], R6 ;  /* 0x009c800601007387 */ /* 0x004fe80000100a00 */
[----:B----4-:R0:W-:Y:S04]  /*943d0*/  STL.64 [R1+0x9c78], R4 ;  /* 0x009c780401007387 */ /* 0x0101e80000100a00 */
[----:B0-----:R-:W2:Y:S04]  /*943e0*/  LDL.LU R4, [R1+0x8f0] ;  /* 0x0008f00001047983 */ /* 0x001ea80000300800 */
[----:B------:R-:W2:Y:S04]  /*943f0*/  LDL.LU R5, [R1+0x8f4] ;  /* 0x0008f40001057983 */ /* 0x000ea80000300800 */
[----:B------:R-:W2:Y:S04]  /*94400*/  LDL.LU R6, [R1+0x8f8] ;  /* 0x0008f80001067983 */ /* 0x000ea80000300800 */
[----:B------:R-:W2:Y:S04]  /*94410*/  LDL.LU R7, [R1+0x8fc] ;  /* 0x0008fc0001077983 */ /* 0x000ea80000300800 */
[----:B------:R-:W4:Y:S04]  /*94420*/  LDL.LU.64 R12, [R1+0x780] ;  /* 0x00078000010c7983 */ /* 0x000f280000300a00 */
[----:B------:R-:W2:Y:S04]  /*94430*/  LDL.LU R8, [R1+0x17a0] ;  /* 0x0017a00001087983 */ /* 0x000ea80000300800 */
[----:B------:R-:W2:Y:S04]  /*94440*/  LDL.LU R9, [R1+0x17a4] ;  /* 0x0017a40001097983 */ /* 0x000ea80000300800 */
[----:B------:R-:W2:Y:S04]  /*94450*/  LDL.LU R10, [R1+0x17a8] ;  /* 0x0017a800010a7983 */ /* 0x000ea80000300800 */
[----:B------:R-:W2:Y:S04]  /*94460*/  LDL.LU R11, [R1+0x17ac] ;  /* 0x0017ac00010b7983 */ /* 0x000ea80000300800 */
        /* <DEDUP_REMOVED lines=9> */
[----:B0-----:R-:W3:Y:S04]  /*94500*/  LDL.LU.64 R16, [R1+0x9c98] ;  /* 0x009c980001107983 */ /* 0x001ee80000300a00 */
[----:B------:R-:W-:Y:S04]  /*94510*/  STL.64 [R1+0x9bb0], R26 ;  /* 0x009bb01a01007387 */ /* 0x000fe80000100a00 */
[----:B------:R0:W-:Y:S04]  /*94520*/  STL.64 [R1+0x9ba8], R24 ;  /* 0x009ba81801007387 */ /* 0x0001e80000100a00 */
[----:B0-----:R-:W3:Y:S04]  /*94530*/  LDL.LU R24, [R1+0x900] ;  /* 0x0009000001187983 */ /* 0x001ee80000300800 */
[----:B------:R-:W3:Y:S04]  /*94540*/  LDL.LU R25, [R1+0x904] ;  /* 0x0009040001197983 */ /* 0x000ee80000300800 */
[----:B------:R-:W3:Y:S04]  /*94550*/  LDL.LU R26, [R1+0x908] ;  /* 0x00090800011a7983 */ /* 0x000ee80000300800 */
[----:B------:R-:W3:Y:S02]  /*94560*/  LDL.LU R27, [R1+0x90c] ;  /* 0x00090c00011b7983 */ /* 0x000ee40000300800 */
[----:B---3--:R-:W-:Y:S11]  /*94570*/  HMMA.16816.F32 R24, R20, R16, R24 ;  /* 0x000000101418723c */ /* 0x008ff60000001818 */
[----:B------:R-:W-:Y:S11]  /*94580*/  @!UPT UIADD3 URZ, URZ, URZ, URZ ;  /* 0x0000003f3f3ff290 */ /* 0x000ff6000fffe03f */
[----:B------:R-:W-:Y:S01]  /*94590*/  @!UPT UIADD3 URZ, URZ, URZ, URZ ;  /* 0x0000003f3f3ff290 */ /* 0x000fe2000fffe03f */
[----:B------:R0:W-:Y:S04]  /*945a0*/  STL.64 [R1+0x900], R24 ;  /* 0x0009001801007387 */ /* 0x0001e80000100a00 */
[----:B------:R-:W-:Y:S04]  /*945b0*/  STL.64 [R1+0x908], R26 ;  /* 0x0009081a01007387 */ /* 0x000fe80000100a00 */
[----:B------:R-:W3:Y:S01]  /*945c0*/  LDL.LU.64 R18, [R1+0x9c90] ;  /* 0x009c900001127983 */ /* 0x000ee20000300a00 */
[----:B0-----:R-:W-:Y:S02]  /*945d0*/  IMAD.MOV.U32 R25, RZ, RZ, R16 ;  /* 0x000000ffff197224 */ /* 0x001fe400078e0010 */
[----:B------:R-:W-:-:S02]  /*945e0*/  IMAD.MOV.U32 R24, RZ, RZ, R17 ;  /* 0x000000ffff187224 */ /* 0x000fc400078e0011 */
[----:B------:R-:W2:Y:S04]  /*945f0*/  LDL.LU.64 R16, [R1+0x9c88] ;  /* 0x009c880001107983 */ /* 0x000ea80000300a00 */
[----:B------:R0:W-:Y:S04]  /*94600*/  STL.64 [R1+0x9c48], R24 ;  /* 0x009c481801007387 */ /* 0x0001e80000100a00 */
[----:B0-----:R-:W3:Y:S01]  /*94610*/  LDL.LU.64 R24, [R1+0x790] ;  /* 0x0007900001187983 */ /* 0x001ee20000300a00 */
[C---:B--2---:R-:W-:Y:S11]  /*94620*/  HMMA.16816.F32 R4, R20.reuse, R16, R4 ;  /* 0x000000101404723c */ /* 0x044ff60000001804 */
[----:B------:R-:W-:Y:S11]  /*94630*/  @!UPT UIADD3 URZ, URZ, URZ, URZ ;  /* 0x0000003f3f3ff290 */ /* 0x000ff6000fffe03f */
[----:B------:R-:W-:Y:S01]  /*94640*/  @!UPT UIADD3 URZ, URZ, URZ, URZ ;  /* 0x0000003f3f3ff290 */ /* 0x000fe2000fffe03f */
[----:B------:R-:W-:Y:S04]  /*94650*/  STL.64 [R1+0x8f0], R4 ;  /* 0x0008f00401007387 */ /* 0x000fe80000100a00 */
[----:B------:R0:W-:Y:S04]  /*94660*/  STL.64 [R1+0x8f8], R6 ;  /* 0x0008f80601007387 */ /* 0x0001e80000100a00 */
[----:B0-----:R-:W4:Y:S04]  /*94670*/  LDL.LU.64 R6, [R1+0x9c80] ;  /* 0x009c800001067983 */ /* 0x001f280000300a00 */
[----:B------:R-:W4:Y:S04]  /*94680*/  LDL.LU.64 R4, [R1+0x9c78] ;  /* 0x009c780001047983 */ /* 0x000f280000300a00 */
[----:B---3--:R-:W-:Y:S04]  /*94690*/  STL.64 [R1+0x9b88], R18 ;  /* 0x009b881201007387 */ /* 0x008fe80000100a00 */
[----:B------:R0:W-:Y:S04]  /*946a0*/  STL.64 [R1+0x9b80], R16 ;  /* 0x009b801001007387 */ /* 0x0001e80000100a00 */
[----:B0-----:R-:W2:Y:S04]  /*946b0*/  LDL.LU R16, [R1+0x8e0] ;  /* 0x0008e00001107983 */ /* 0x001ea80000300800 */
[----:B------:R-:W2:Y:S04]  /*946c0*/  LDL.LU R17, [R1+0x8e4] ;  /* 0x0008e40001117983 */ /* 0x000ea80000300800 */
[----:B------:R-:W2:Y:S04]  /*946d0*/  LDL.LU R18, [R1+0x8e8] ;  /* 0x0008e80001127983 */ /* 0x000ea80000300800 */
[----:B------:R-:W2:Y:S02]  /*946e0*/  LDL.LU R19, [R1+0x8ec] ;  /* 0x0008ec0001137983 */ /* 0x000ea40000300800 */
[C---:B--2---:R-:W-:Y:S11]  /*946f0*/  HMMA.16816.F32 R16, R20.reuse, R24, R16 ;  /* 0x000000181410723c */ /* 0x044ff60000001810 */
[----:B------:R-:W-:Y:S11]  /*94700*/  @!UPT UIADD3 URZ, URZ, URZ, URZ ;  /* 0x0000003f3f3ff290 */ /* 0x000ff6000fffe03f */
[----:B------:R-:W-:Y:S01]  /*94710*/  @!UPT UIADD3 URZ, URZ, URZ, URZ ;  /* 0x0000003f3f3ff290 */ /* 0x000fe2000fffe03f */
[----:B------:R0:W-:Y:S04]  /*94720*/  STL.64 [R1+0x8e0], R16 ;  /* 0x0008e01001007387 */ /* 0x0001e80000100a00 */
[----:B------:R1:W-:Y:S01]  /*94730*/  STL.64 [R1+0x8e8], R18 ;  /* 0x0008e81201007387 */ /* 0x0003e20000100a00 */
[----:B0-----:R-:W-:Y:S02]  /*94740*/  IMAD.MOV.U32 R17, RZ, RZ, R24 ;  /* 0x000000ffff117224 */ /* 0x001fe400078e0018 */
[----:B------:R-:W-:Y:S01]  /*94750*/  IMAD.MOV.U32 R16, RZ, RZ, R25 ;  /* 0x000000ffff107224 */ /* 0x000fe200078e0019 */
[----:B------:R-:W2:Y:S04]  /*94760*/  LDL.LU R24, [R1+0x1780] ;  /* 0x0017800001187983 */ /* 0x000ea80000300800 */
[----:B------:R-:W2:Y:S04]  /*94770*/  LDL.LU R25, [R1+0x1784] ;  /* 0x0017840001197983 */ /* 0x000ea80000300800 */
[----:B------:R-:W3:Y:S04]  /*94780*/  LDL.LU R26, [R1+0x1788] ;  /* 0x00178800011a7983 */ /* 0x000ee80000300800 */
[----:B------:R-:W3:Y:S01]  /*94790*/  LDL.LU R27, [R1+0x178c] ;  /* 0x00178c00011b7983 */ /* 0x000ee20000300800 */
[----:B----4-:R-:W-:Y:S01]  /*947a0*/  HMMA.16816.F32 R4, R20, R12, R4 ;  /* 0x0000000c1404723c */ /* 0x010fe20000001804 */
[----:B-1----:R-:W-:-:S02]  /*947b0*/  IMAD.MOV.U32 R19, RZ, RZ, R12 ;  /* 0x000000ffff137224 */ /* 0x002fc400078e000c */
[----:B------:R-:W-:Y:S01]  /*947c0*/  IMAD.MOV.U32 R18, RZ, RZ, R13 ;  /* 0x000000ffff127224 */ /* 0x000fe200078e000d */
[----:B---3--:R-:W-:Y:S04]  /*947d0*/  STL.64 [R1+0x9c58], R26 ;  /* 0x009c581a01007387 */ /* 0x008fe80000100a00 */
[----:B--2---:R0:W-:Y:S04]  /*947e0*/  STL.64 [R1+0x9c50], R24 ;  /* 0x009c501801007387 */ /* 0x0041e80000100a00 */
[----:B0-----:R-:W2:Y:S04]  /*947f0*/  LDL.LU R24, [R1+0x1790] ;  /* 0x0017900001187983 */ /* 0x001ea80000300800 */
[----:B------:R-:W2:Y:S04]  /*94800*/  LDL.LU R25, [R1+0x1794] ;  /* 0x0017940001197983 */ /* 0x000ea80000300800 */
[----:B------:R-:W2:Y:S04]  /*94810*/  LDL.LU R26, [R1+0x1798] ;  /* 0x00179800011a7983 */ /* 0x000ea80000300800 */
[----:B------:R-:W2:Y:S04]  /*94820*/  LDL.LU R27, [R1+0x179c] ;  /* 0x00179c00011b7983 */ /* 0x000ea80000300800 */
[----:B------:R-:W-:Y:S04]  /*94830*/  STL.64 [R1+0x8d0], R4 ;  /* 0x0008d00401007387 */ /* 0x000fe80000100a00 */
[----:B------:R0:W-:Y:S04]  /*94840*/  STL.64 [R1+0x8d8], R6 ;  /* 0x0008d80601007387 */ /* 0x0001e80000100a00 */
[----:B0-----:R-:W3:Y:S04]  /*94850*/  LDL.LU.64 R6, [R1+0x9c70] ;  /* 0x009c700001067983 */ /* 0x001ee80000300a00 */
[----:B------:R-:W2:Y:S04]  /*94860*/  LDL.LU.64 R4, [R1+0x9c68] ;  /* 0x009c680001047983 */ /* 0x000ea80000300a00 */
[----:B------:R-:W4:Y:S02]  /*94870*/  LDL.LU.64 R12, [R1+0x9c60] ;  /* 0x009c6000010c7983 */ /* 0x000f240000300a00 */
[----:B----4-:R-:W-:Y:S01]  /*94880*/  HMMA.16816.F32 R8, R20, R12, R8 ;  /* 0x0000000c1408723c */ /* 0x010fe20000001808 */
[----:B------:R-:W-:-:S02]  /*94890*/  IMAD.MOV.U32 R28, RZ, RZ, R12 ;  /* 0x000000ffff1c7224 */ /* 0x000fc400078e000c */
[----:B------:R-:W-:Y:S11]  /*948a0*/  IMAD.MOV.U32 R3, RZ, RZ, R13 ;  /* 0x000000ffff037224 */ /* 0x000ff600078e000d */
[----:B------:R-:W-:Y:S09]  /*948b0*/  @!UPT UIADD3 URZ, URZ, URZ, URZ ;  /* 0x0000003f3f3ff290 */ /* 0x000ff2000fffe03f */
[----:B------:R0:W-:Y:S04]  /*948c0*/  STL.64 [R1+0x8c0], R8 ;  /* 0x0008c00801007387 */ /* 0x0001e80000100a00 */
[----:B------:R1:W-:Y:S04]  /*948d0*/  STL.64 [R1+0x8c8], R10 ;  /* 0x0008c80a01007387 */ /* 0x0003e80000100a00 */
[----:B0-----:R-:W4:Y:S04]  /*948e0*/  LDL.LU R8, [R1+0x1770] ;  /* 0x0017700001087983 */ /* 0x001f280000300800 */
[----:B------:R-:W4:Y:S04]  /*948f0*/  LDL.LU R9, [R1+0x1774] ;  /* 0x0017740001097983 */ /* 0x000f280000300800 */
[----:B-1----:R-:W4:Y:S04]  /*94900*/  LDL.LU R10, [R1+0x1778] ;  /* 0x00177800010a7983 */ /* 0x002f280000300800 */
[----:B------:R-:W4:Y:S04]  /*94910*/  LDL.LU R11, [R1+0x177c] ;  /* 0x00177c00010b7983 */ /* 0x000f280000300800 */
[----:B------:R-:W3:Y:S04]  /*94920*/  LDL R14, [R1+0x6e8] ;  /* 0x0006e800010e7983 */ /* 0x000ee80000100800 */
[----:B------:R-:W3:Y:S04]  /*94930*/  LDL R15, [R1+0x6ec] ;  /* 0x0006ec00010f7983 */ /* 0x000ee80000100800 */
[----:B------:R-:W4:Y:S04]  /*94940*/  LDL R12, [R1+0x6e0] ;  /* 0x0006e000010c7983 */ /* 0x000f280000100800 */
[----:B------:R-:W4:Y:S01]  /*94950*/  LDL R13, [R1+0x6e4] ;  /* 0x0006e400010d7983 */ /* 0x000f220000100800 */
[C---:B--2---:R-:W-:Y:S03]  /*94960*/  HMMA.16816.F32 R24, R20.reuse, R4, R24 ;  /* 0x000000041418723c */ /* 0x044fe60000001818 */
[----:B---3--:R-:W-:Y:S04]  /*94970*/  STL.64 [R1+0x9a90], R14 ;  /* 0x009a900e01007387 */ /* 0x008fe80000100a00 */
[----:B----4-:R0:W-:Y:S04]  /*94980*/  STL.64 [R1+0x9a88], R12 ;  /* 0x009a880c01007387 */ /* 0x0101e80000100a00 */
        /* <DEDUP_REMOVED lines=13> */
[----:B------:R-:W3:Y:S04]  /*94a60*/  LDL.LU.64 R24, [R1+0x9c50] ;  /* 0x009c500001187983 */ /* 0x000ee80000300a00 */
[----:B------:R-:W-:Y:S04]  /*94a70*/  STL.64 [R1+0x9b30], R6 ;  /* 0x009b300601007387 */ /* 0x000fe80000100a00 */
[----:B------:R0:W-:Y:S04]  /*94a80*/  STL.64 [R1+0x9b28], R4 ;  /* 0x009b280401007387 */ /* 0x0001e80000100a00 */
        /* <DEDUP_REMOVED lines=8> */
[----:B------:R-:W4:Y:S04]  /*94b10*/  LDL.LU R4, [R1+0x15f0] ;  /* 0x0015f00001047983 */ /* 0x000f280000300800 */
[----:B------:R-:W4:Y:S04]  /*94b20*/  LDL.LU R5, [R1+0x15f4] ;  /* 0x0015f40001057983 */ /* 0x000f280000300800 */
[----:B------:R-:W2:Y:S04]  /*94b30*/  LDL.LU R6, [R1+0x15f8] ;  /* 0x0015f80001067983 */ /* 0x000ea80000300800 */
[----:B------:R-:W2:Y:S04]  /*94b40*/  LDL.LU R7, [R1+0x15fc] ;  /* 0x0015fc0001077983 */ /* 0x000ea80000300800 */
[----:B--2---:R-:W-:Y:S04]  /*94b50*/  STL.64 [R1+0x9b40], R6 ;  /* 0x009b400601007387 */ /* 0x004fe80000100a00 */
[----:B----4-:R0:W-:Y:S02]  /*94b60*/  STL.64 [R1+0x9b38], R4 ;  /* 0x009b380401007387 */ /* 0x0101e40000100a00 */
[----:B0-----:R-:W-:-:S02]  /*94b70*/  IMAD.MOV.U32 R4, RZ, RZ, R19 ;  /* 0x000000ffff047224 */ /* 0x001fc400078e0013 */
[----:B------:R-:W-:-:S05]  /*94b80*/  IMAD.MOV.U32 R5, RZ, RZ, R18 ;  /* 0x000000ffff057224 */ /* 0x000fca00078e0012 */
[----:B------:R0:W-:Y:S04]  /*94b90*/  STL.64 [R1+0x9b58], R4 ;  /* 0x009b580401007387 */ /* 0x0001e80000100a00 */
[----:B0-----:R-:W2:Y:S02]  /*94ba0*/  LDL.LU.64 R4, [R1+0x740] ;  /* 0x0007400001047983 */ /* 0x001ea40000300a00 */
[----:B--2---:R-:W-:Y:S11]  /*94bb0*/  HMMA.16816.F32 R8, R20, R4, R8 ;  /* 0x000000041408723c */ /* 0x004ff60000001808 */
[----:B------:R-:W-:Y:S11]  /*94bc0*/  @!UPT UIADD3 URZ, URZ, URZ, URZ ;  /* 0x0000003f3f3ff290 */ /* 0x000ff6000fffe03f */
[----:B------:R-:W-:Y:S01]  /*94bd0*/  @!UPT UIADD3 URZ, URZ, URZ, URZ ;  /* 0x0000003f3f3ff290 */ /* 0x000fe2000fffe03f */
[----:B------:R0:W-:Y:S04]  /*94be0*/  STL.64 [R1+0x890], R8 ;  /* 0x0008900801007387 */ /* 0x0001e80000100a00 */
[----:B------:R1:W-:Y:S04]  /*94bf0*/  STL.64 [R1+0x898], R10 ;  /* 0x0008980a01007387 */ /* 0x0003e80000100a00 */
[----:B0-----:R-:W2:Y:S01]  /*94c00*/  LDL.LU.64 R8, [R1+0x9c40] ;  /* 0x009c400001087983 */ /* 0x001ea20000300a00 */
[----:B-1----:R-:W-:Y:S02]  /*94c10*/  IMAD.MOV.U32 R11, RZ, RZ, R4 ;  /* 0x000000ffff0b7224 */ /* 0x002fe400078e0004 */
[----:B------:R-:W-:-:S02]  /*94c20*/  IMAD.MOV.U32 R10, RZ, RZ, R5 ;  /* 0x000000ffff0a7224 */ /* 0x000fc400078e0005 */
[----:B--2---:R-:W-:Y:S07]  /*94c30*/  HMMA.16816.F32 R4, R20, R8, R12 ;  /* 0x000000081404723c */ /* 0x004fee000000180c */
[----:B------:R-:W-:Y:S02]  /*94c40*/  IMAD.MOV.U32 R13, RZ, RZ, R22 ;  /* 0x000000ffff0d7224 */ /* 0x000fe400078e0016 */
[----:B------:R-:W-:Y:S02]  /*94c50*/  IMAD.MOV.U32 R12, RZ, RZ, R23 ;  /* 0x000000ffff0c7224 */ /* 0x000fe400078e0017 */
[----:B------:R-:W-:-:S02]  /*94c60*/  IMAD.MOV.U32 R15, RZ, RZ, R20 ;  /* 0x000000ffff0f7224 */ /* 0x000fc400078e0014 */
[----:B------:R-:W-:-:S10]  /*94c70*/  IMAD.MOV.U32 R14, RZ, RZ, R21 ;  /* 0x000000ffff0e7224 */ /* 0x000fd400078e0015 */
[----:B------:R0:W-:Y:S04]  /*94c80*/  STL.64 [R1+0x880], R4 ;  /* 0x0008800401007387 */ /* 0x0001e80000100a00 */
[----:B------:R-:W-:Y:S04]  /*94c90*/  STL.64 [R1+0x888], R6 ;  /* 0x0008880601007387 */ /* 0x000fe80000100a00 */
[----:B------:R-:W2:Y:S01]  /*94ca0*/  LDL.LU.64 R22, [R1+0x9c38] ;  /* 0x009c380001167983 */ /* 0x000ea20000300a00 */
[----:B0-----:R-:W-:-:S03]  /*94cb0*/  IMAD.MOV.U32 R4, RZ, RZ, R17 ;  /* 0x000000ffff047224 */ /* 0x001fc600078e0011 */
[----:B------:R-:W4:Y:S01]  /*94cc0*/  LDL.LU.64 R20, [R1+0x9c30] ;  /* 0x009c300001147983 */ /* 0x000f220000300a00 */
[----:B------:R-:W-:-:S05]  /*94cd0*/  IMAD.MOV.U32 R5, RZ, RZ, R16 ;  /* 0x000000ffff057224 */ /* 0x000fca00078e0010 */
[----:B------:R0:W-:Y:S04]  /*94ce0*/  STL.64 [R1+0x9b78], R4 ;  /* 0x009b780401007387 */ /* 0x0001e80000100a00 */
[----:B0-----:R-:W4:Y:S04]  /*94cf0*/  LDL.LU R4, [R1+0x1660] ;  /* 0x0016600001047983 */ /* 0x001f280000300800 */
[----:B------:R-:W4:Y:S04]  /*94d00*/  LDL.LU R5, [R1+0x1664] ;  /* 0x0016640001057983 */ /* 0x000f280000300800 */
[----:B------:R-:W4:Y:S04]  /*94d10*/  LDL.LU R6, [R1+0x1668] ;  /* 0x0016680001067983 */ /* 0x000f280000300800 */
[----:B------:R-:W4:Y:S01]  /*94d20*/  LDL.LU R7, [R1+0x166c] ;  /* 0x00166c0001077983 */ /* 0x000f220000300800 */
[----:B---3--:R-:W-:-:S02]  /*94d30*/  IMAD.MOV.U32 R16, RZ, RZ, R25 ;  /* 0x000000ffff107224 */ /* 0x008fc400078e0019 */
[----:B------:R-:W-:Y:S02]  /*94d40*/  IMAD.MOV.U32 R17, RZ, RZ, R24 ;  /* 0x000000ffff117224 */ /* 0x000fe400078e0018 */
[----:B--2---:R-:W-:Y:S02]  /*94d50*/  IMAD.MOV.U32 R24, RZ, RZ, R23 ;  /* 0x000000ffff187224 */ /* 0x004fe400078e0017 */
[----:B------:R-:W-:Y:S01]  /*94d60*/  IMAD.MOV.U32 R25, RZ, RZ, R22 ;  /* 0x000000ffff197224 */ /* 0x000fe200078e0016 */
[----:B----4-:R-:W-:Y:S04]  /*94d70*/  STL.64 [R1+0x9b98], R6 ;  /* 0x009b980601007387 */ /* 0x010fe80000100a00 */
[----:B------:R-:W-:Y:S04]  /*94d80*/  STL.64 [R1+0x9b90], R4 ;  /* 0x009b900401007387 */ /* 0x000fe80000100a00 */
[----:B------:R-:W-:Y:S04]  /*94d90*/  STL.64 [R1+0x9bc8], R24 ;  /* 0x009bc81801007387 */ /* 0x000fe80000100a00 */
[----:B------:R0:W-:Y:S04]  /*94da0*/  STL.64 [R1+0x9ba0], R16 ;  /* 0x009ba01001007387 */ /* 0x0001e80000100a00 */
[----:B0-----:R-:W2:Y:S04]  /*94db0*/  LDL.LU R16, [R1+0x1680] ;  /* 0x0016800001107983 */ /* 0x001ea80000300800 */
[----:B------:R-:W2:Y:S04]  /*94dc0*/  LDL.LU R17, [R1+0x1684] ;  /* 0x0016840001117983 */ /* 0x000ea80000300800 */
[----:B------:R-:W3:Y:S04]  /*94dd0*/  LDL.LU R18, [R1+0x1688] ;  /* 0x0016880001127983 */ /* 0x000ee80000300800 */
[----:B------:R-:W3:Y:S01]  /*94de0*/  LDL.LU R19, [R1+0x168c] ;  /* 0x00168c0001137983 */ /* 0x000ee20000300800 */
[----:B------:R-:W-:-:S02]  /*94df0*/  IMAD.MOV.U32 R24, RZ, RZ, R21 ;  /* 0x000000ffff187224 */ /* 0x000fc400078e0015 */
[----:B------:R-:W-:-:S05]  /*94e00*/  IMAD.MOV.U32 R25, RZ, RZ, R20 ;  /* 0x000000ffff197224 */ /* 0x000fca00078e0014 */
[----:B------:R-:W-:Y:S04]  /*94e10*/  STL.64 [R1+0x9bf0], R24 ;  /* 0x009bf01801007387 */ /* 0x000fe80000100a00 */
[----:B------:R-:W4:Y:S01]  /*94e20*/  LDL.LU.64 R20, [R1+0x720] ;  /* 0x0007200001147983 */ /* 0x000f220000300a00 */
[----:B------:R-:W-:Y:S02]  /*94e30*/  IMAD.MOV.U32 R26, RZ, RZ, R13 ;  /* 0x000000ffff1a7224 */ /* 0x000fe400078e000d */
[----:B------:R-:W-:Y:S01]  /*94e40*/  IMAD.MOV.U32 R27, RZ, RZ, R12 ;  /* 0x000000ffff1b7224 */ /* 0x000fe200078e000c */
[----:B---3--:R-:W-:Y:S04]  /*94e50*/  STL.64 [R1+0x9bc0], R18 ;  /* 0x009bc01201007387 */ /* 0x008fe80000100a00 */
[----:B--2---:R0:W-:Y:S04]  /*94e60*/  STL.64 [R1+0x9bb8], R16 ;  /* 0x009bb81001007387 */ /* 0x0041e80000100a00 */
[----:B0-----:R-:W2:Y:S04]  /*94e70*/  LDL.LU R16, [R1+0x1690] ;  /* 0x0016900001107983 */ /* 0x001ea80000300800 */
[----:B------:R-:W2:Y:S04]  /*94e80*/  LDL.LU R17, [R1+0x1694] ;  /* 0x0016940001117983 */ /* 0x000ea80000300800 */
[----:B------:R-:W3:Y:S04]  /*94e90*/  LDL.LU R18, [R1+0x1698] ;  /* 0x0016980001127983 */ /* 0x000ee80000300800 */
[----:B------:R-:W3:Y:S04]  /*94ea0*/  LDL.LU R19, [R1+0x169c] ;  /* 0x00169c0001137983 */ /* 0x000ee80000300800 */
[----:B------:R-:W2:Y:S04]  /*94eb0*/  LDL.LU.64 R12, [R1+0x6f0] ;  /* 0x0006f000010c7983 */ /* 0x000ea80000300a00 */
[----:B--2---:R0:W-:Y:S04]  /*94ec0*/  STL.64 [R1+0x9c08], R12 ;  /* 0x009c080c01007387 */ /* 0x0041e80000100a00 */
[----:B0-----:R-:W2:Y:S01]  /*94ed0*/  LDL.LU.64 R12, [R1+0x700] ;  /* 0x00070000010c7983 */ /* 0x001ea20000300a00 */
[----:B------:R-:W-:-:S02]  /*94ee0*/  IMAD.MOV.U32 R25, RZ, RZ, R14 ;  /* 0x000000ffff197224 */ /* 0x000fc400078e000e */
[----:B------:R-:W-:Y:S01]  /*94ef0*/  IMAD.MOV.U32 R24, RZ, RZ, R15 ;  /* 0x000000ffff187224 */ /* 0x000fe200078e000f */
[----:B--2---:R0:W-:Y:S04]  /*94f00*/  STL.64 [R1+0x9c10], R12 ;  /* 0x009c100c01007387 */ /* 0x0041e80000100a00 */
[----:B0-----:R-:W2:Y:S04]  /*94f10*/  LDL.LU R12, [R1+0x1740] ;  /* 0x00174000010c7983 */ /* 0x001ea80000300800 */
[----:B------:R-:W2:Y:S04]  /*94f20*/  LDL.LU R13, [R1+0x1744] ;  /* 0x00174400010d7983 */ /* 0x000ea80000300800 */
[----:B------:R-:W2:Y:S04]  /*94f30*/  LDL.LU R14, [R1+0x1748] ;  /* 0x00174800010e7983 */ /* 0x000ea80000300800 */
[----:B------:R-:W2:Y:S04]  /*94f40*/  LDL.LU R15, [R1+0x174c] ;  /* 0x00174c00010f7983 */ /* 0x000ea80000300800 */
[----:B--2---:R-:W-:Y:S04]  /*94f50*/  STL.64 [R1+0x9c28], R14 ;  /* 0x009c280e01007387 */ /* 0x004fe80000100a00 */
[----:B------:R0:W-:Y:S04]  /*94f60*/  STL.64 [R1+0x9c20], R12 ;  /* 0x009c200c01007387 */ /* 0x0001e80000100a00 */
[----:B0-----:R-:W4:Y:S04]  /*94f70*/  LDL.LU R12, [R1+0x1750] ;  /* 0x00175000010c7983 */ /* 0x001f280000300800 */
[----:B------:R-:W4:Y:S04]  /*94f80*/  LDL.LU R13, [R1+0x1754] ;  /* 0x00175400010d7983 */ /* 0x000f280000300800 */
[----:B------:R-:W4:Y:S04]  /*94f90*/  LDL.LU R14, [R1+0x1758] ;  /* 0x00175800010e7983 */ /* 0x000f280000300800 */
[----:B------:R-:W4:Y:S04]  /*94fa0*/  LDL.LU R15, [R1+0x175c] ;  /* 0x00175c00010f7983 */ /* 0x000f280000300800 */
[----:B---3--:R-:W-:Y:S04]  /*94fb0*/  STL.64 [R1+0x9bd8], R18 ;  /* 0x009bd81201007387 */ /* 0x008fe80000100a00 */
[----:B------:R0:W-:Y:S04]  /*94fc0*/  STL.64 [R1+0x9bd0], R16 ;  /* 0x009bd01001007387 */ /* 0x0001e80000100a00 */
[----:B0-----:R-:W2:Y:S04]  /*94fd0*/  LDL.LU R16, [R1+0x16a0] ;  /* 0x0016a00001107983 */ /* 0x001ea80000300800 */
[----:B------:R-:W2:Y:S04]  /*94fe0*/  LDL.LU R17, [R1+0x16a4] ;  /* 0x0016a40001117983 */ /* 0x000ea80000300800 */
[----:B------:R-:W3:Y:S04]  /*94ff0*/  LDL.LU R18, [R1+0x16a8] ;  /* 0x0016a80001127983 */ /* 0x000ee80000300800 */
[----:B------:R-:W3:Y:S01]  /*95000*/  LDL.LU R19, [R1+0x16ac] ;  /* 0x0016ac0001137983 */ /* 0x000ee20000300800 */
[----:B----4-:R-:W-:Y:S03]  /*95010*/  HMMA.16816.F32 R12, R24, R20, R12 ;  /* 0x00000014180c723c */ /* 0x010fe6000000180c */
        /* <DEDUP_REMOVED lines=11> */
[----:B------:R-:W-:Y:S04]  /*950d0*/  STL.64 [R1+0x870], R12 ;  /* 0x0008700c01007387 */ /* 0x000fe80000100a00 */
[----:B------:R1:W-:Y:S01]  /*950e0*/  STL.64 [R1+0x878], R14 ;  /* 0x0008780e01007387 */ /* 0x0003e20000100a00 */
[----:B0-----:R-:W-:-:S02]  /*950f0*/  IMAD.MOV.U32 R9, RZ, RZ, R20 ;  /* 0x000000ffff097224 */ /* 0x001fc400078e0014 */
[----:B------:R-:W-:Y:S01]  /*95100*/  IMAD.MOV.U32 R8, RZ, RZ, R21 ;  /* 0x000000ffff087224 */ /* 0x000fe200078e0015 */
[----:B-1----:R-:W4:Y:S04]  /*95110*/  LDL.LU.64 R14, [R1+0x9c28] ;  /* 0x009c2800010e7983 */ /* 0x002f280000300a00 */
[----:B------:R-:W4:Y:S04]  /*95120*/  LDL.LU.64 R12, [R1+0x9c20] ;  /* 0x009c2000010c7983 */ /* 0x000f280000300a00 */
[----:B------:R-:W4:Y:S04]  /*95130*/  LDL.LU.64 R20, [R1+0x9c18] ;  /* 0x009c180001147983 */ /* 0x000f280000300a00 */
[----:B------:R-:W-:Y:S04]  /*95140*/  STL.64 [R1+0x9b50], R10 ;  /* 0x009b500a01007387 */ /* 0x000fe80000100a00 */
[----:B------:R0:W-:Y:S04]  /*95150*/  STL.64 [R1+0x9b48], R8 ;  /* 0x009b480801007387 */ /* 0x0001e80000100a00 */
[----:B0-----:R-:W2:Y:S04]  /*95160*/  LDL.LU R8, [R1+0x1600] ;  /* 0x0016000001087983 */ /* 0x001ea80000300800 */
[----:B------:R-:W2:Y:S04]  /*95170*/  LDL.LU R9, [R1+0x1604] ;  /* 0x0016040001097983 */ /* 0x000ea80000300800 */
[----:B------:R-:W2:Y:S04]  /*95180*/  LDL.LU R10, [R1+0x1608] ;  /* 0x00160800010a7983 */ /* 0x000ea80000300800 */
[----:B------:R-:W2:Y:S01]  /*95190*/  LDL.LU R11, [R1+0x160c] ;  /* 0x00160c00010b7983 */ /* 0x000ea20000300800 */
[C---:B----4-:R-:W-:Y:S03]  /*951a0*/  HMMA.16816.F32 R12, R24.reuse, R20, R12 ;  /* 0x00000014180c723c */ /* 0x050fe6000000180c */
[----:B--2---:R-:W-:Y:S04]  /*951b0*/  STL.64 [R1+0x9b68], R10 ;  /* 0x009b680a01007387 */ /* 0x004fe80000100a00 */
[----:B------:R0:W-:Y:S04]  /*951c0*/  STL.64 [R1+0x9b60], R8 ;  /* 0x009b600801007387 */ /* 0x0001e80000100a00 */
[----:B0-----:R-:W2:Y:S04]  /*951d0*/  LDL.LU R8, [R1+0x1610] ;  /* 0x0016100001087983 */ /* 0x001ea80000300800 */
[----:B------:R-:W2:Y:S04]  /*951e0*/  LDL.LU R9, [R1+0x1614] ;  /* 0x0016140001097983 */ /* 0x000ea80000300800 */
[----:B------:R-:W2:Y:S04]  /*951f0*/  LDL.LU R10, [R1+0x1618] ;  /* 0x00161800010a7983 */ /* 0x000ea80000300800 */
[----:B------:R-:W2:Y:S04]  /*95200*/  LDL.LU R11, [R1+0x161c] ;  /* 0x00161c00010b7983 */ /* 0x000ea80000300800 */
[----:B------:R0:W-:Y:S04]  /*95210*/  STL.64 [R1+0x860], R12 ;  /* 0x0008600c01007387 */ /* 0x0001e80000100a00 */
[----:B------:R-:W-:Y:S04]  /*95220*/  STL.64 [R1+0x868], R14 ;  /* 0x0008680e01007387 */ /* 0x000fe80000100a00 */
[----:B0-----:R-:W4:Y:S04]  /*95230*/  LDL.LU.64 R12, [R1+0x9c10] ;  /* 0x009c1000010c7983 */ /* 0x001f280000300a00 */
        /* <DEDUP_REMOVED lines=8> */
[----:B------:R0:W-:Y:S04]  /*952c0*/  STL.64 [R1+0x850], R20 ;  /* 0x0008501401007387 */ /* 0x0001e80000100a00 */
[----:B------:R1:W-:Y:S01]  /*952d0*/  STL.64 [R1+0x858], R22 ;  /* 0x0008581601007387 */ /* 0x0003e20000100a00 */
[----:B0-----:R-:W-:Y:S02]  /*952e0*/  IMAD.MOV.U32 R21, RZ, RZ, R12 ;  /* 0x000000ffff157224 */ /* 0x001fe400078e000c */
[----:B------:R-:W-:Y:S02]  /*952f0*/  IMAD.MOV.U32 R20, RZ, RZ, R13 ;  /* 0x000000ffff147224 */ /* 0x000fe400078e000d */
[----:B------:R-:W4:Y:S02]  /*95300*/  LDL.LU.64 R12, [R1+0x9c08] ;  /* 0x009c0800010c7983 */ /* 0x000f240000300a00 */
[----:B----4-:R-:W-:Y:S02]  /*95310*/  HMMA.16816.F32 R24, R24, R12, R16 ;  /* 0x0000000c1818723c */ /* 0x010fe40000001810 */
[----:B------:R-:W4:Y:S04]  /*95320*/  LDL.LU.64 R18, [R1+0x9c00] ;  /* 0x009c000001127983 */ /* 0x000f280000300a00 */
[----:B------:R-:W4:Y:S01]  /*95330*/  LDL.LU.64 R16, [R1+0x9bf8] ;  /* 0x009bf80001107983 */ /* 0x000f220000300a00 */
[----:B-1----:R-:W-:-:S02]  /*95340*/  IMAD.MOV.U32 R23, RZ, RZ, R12 ;  /* 0x000000ffff177224 */ /* 0x002fc400078e000c */
[----:B------:R-:W-:Y:S11]  /*95350*/  IMAD.MOV.U32 R22, RZ, RZ, R13 ;  /* 0x000000ffff167224 */ /* 0x000ff600078e000d */
[----:B------:R-:W-:Y:S03]  /*95360*/  @!UPT UIADD3 URZ, URZ, URZ, URZ ;  /* 0x0000003f3f3ff290 */ /* 0x000fe6000fffe03f */
[----:B------:R0:W-:Y:S04]  /*95370*/  STL.64 [R1+0x840], R24 ;  /* 0x0008401801007387 */ /* 0x0001e80000100a00 */
[----:B------:R4:W-:Y:S04]  /*95380*/  STL.64 [R1+0x848], R26 ;  /* 0x0008481a01007387 */ /* 0x0009e80000100a00 */
[----:B0-----:R-:W4:Y:S04]  /*95390*/  LDL.LU.64 R24, [R1+0x9bf0] ;  /* 0x009bf00001187983 */ /* 0x001f280000300a00 */
[----:B------:R-:W4:Y:S04]  /*953a0*/  LDL.LU.64 R14, [R1+0x9be8] ;  /* 0x009be800010e7983 */ /* 0x000f280000300a00 */
[----:B------:R-:W4:Y:S02]  /*953b0*/  LDL.LU.64 R12, [R1+0x9be0] ;  /* 0x009be000010c7983 */ /* 0x000f240000300a00 */
[C---:B----4-:R-:W-:Y:S02]  /*953c0*/  HMMA.16816.F32 R24, R12.reuse, R24, R16 ;  /* 0x000000180c18723c */ /* 0x050fe40000001810 */
[----:B------:R-:W4:Y:S04]  /*953d0*/  LDL.LU.64 R18, [R1+0x9bd8] ;  /* 0x009bd80001127983 */ /* 0x000f280000300a00 */
[----:B------:R-:W4:Y:S11]  /*953e0*/  LDL.LU.64 R16, [R1+0x9bd0] ;  /* 0x009bd00001107983 */ /* 0x000f360000300a00 */
[----:B------:R-:W-:Y:S06]  /*953f0*/  @!UPT UIADD3 URZ, URZ, URZ, URZ ;  /* 0x0000003f3f3ff290 */ /* 0x000fec000fffe03f */
[----:B------:R0:W-:Y:S04]  /*95400*/  STL.64 [R1+0x830], R24 ;  /* 0x0008301801007387 */ /* 0x0001e80000100a00 */
[----:B------:R4:W-:Y:S04]  /*95410*/  STL.64 [R1+0x838], R26 ;  /* 0x0008381a01007387 */ /* 0x0009e80000100a00 */
[----:B0-----:R-:W4:Y:S02]  /*95420*/  LDL.LU.64 R24, [R1+0x9bc8] ;  /* 0x009bc80001187983 */ /* 0x001f240000300a00 */
[C---:B----4-:R-:W-:Y:S02]  /*95430*/  HMMA.16816.F32 R24, R12.reuse, R24, R16 ;  /* 0x000000180c18723c */ /* 0x050fe40000001810 */
[----:B------:R-:W4:Y:S04]  /*95440*/  LDL.LU.64 R18, [R1+0x9bc0] ;  /* 0x009bc00001127983 */ /* 0x000f280000300a00 */
[----:B------:R-:W4:Y:S11]  /*95450*/  LDL.LU.64 R16, [R1+0x9bb8] ;  /* 0x009bb80001107983 */ /* 0x000f360000300a00 */
[----:B------:R-:W-:Y:S06]  /*95460*/  @!UPT UIADD3 URZ, URZ, URZ, URZ ;  /* 0x0000003f3f3ff290 */ /* 0x000fec000fffe03f */
[----:B------:R-:W-:Y:S04]  /*95470*/  STL.64 [R1+0x820], R24 ;  /* 0x0008201801007387 */ /* 0x000fe80000100a00 */
[----:B------:R0:W-:Y:S04]  /*95480*/  STL.64 [R1+0x828], R26 ;  /* 0x0008281a01007387 */ /* 0x0001e80000100a00 */
[----:B0-----:R-:W2:Y:S04]  /*95490*/  LDL.LU.64 R26, [R1+0x9bb0] ;  /* 0x009bb000011a7983 */ /* 0x001ea80000300a00 */
[----:B------:R-:W4:Y:S02]  /*954a0*/  LDL.LU.64 R24, [R1+0x9ba8] ;  /* 0x009ba80001187983 */ /* 0x000f240000300a00 */
[C---:B----4-:R-:W-:Y:S11]  /*954b0*/  HMMA.16816.F32 R16, R12.reuse, R24, R16 ;  /* 0x000000180c10723c */ /* 0x050ff60000001810 */
[----:B------:R-:W-:Y:S11]  /*954c0*/  @!UPT UIADD3 URZ, URZ, URZ, URZ ;  /* 0x0000003f3f3ff290 */ /* 0x000ff6000fffe03f */
[----:B------:R-:W-:Y:S01]  /*954d0*/  @!UPT UIADD3 URZ, URZ, URZ, URZ ;  /* 0x0000003f3f3ff290 */ /* 0x000fe2000fffe03f */
[----:B------:R0:W-:Y:S04]  /*954e0*/  STL.64 [R1+0x810], R16 ;  /* 0x0008101001007387 */ /* 0x0001e80000100a00 */
[----:B------:R-:W-:Y:S04]  /*954f0*/  STL.64 [R1+0x818], R18 ;  /* 0x0008181201007387 */ /* 0x000fe80000100a00 */
[----:B0-----:R-:W3:Y:S04]  /*95500*/  LDL.LU.64 R16, [R1+0x9ba0] ;  /* 0x009ba00001107983 */ /* 0x001ee80000300a00 */
[----:B--2---:R0:W-:Y:S04]  /*95510*/  STL.64 [R1+0x9a80], R26 ;  /* 0x009a801a01007387 */ /* 0x0041e80000100a00 */
[----:B------:R-:W2:Y:S04]  /*95520*/  LDL.LU R24, [R1+0x15e0] ;  /* 0x0015e00001187983 */ /* 0x000ea80000300800 */
[----:B------:R-:W2:Y:S04]  /*95530*/  LDL.LU R25, [R1+0x15e4] ;  /* 0x0015e40001197983 */ /* 0x000ea80000300800 */
[----:B0-----:R-:W2:Y:S04]  /*95540*/  LDL.LU R26, [R1+0x15e8] ;  /* 0x0015e800011a7983 */ /* 0x001ea80000300800 */
[----:B------:R-:W2:Y:S01]  /*95550*/  LDL.LU R27, [R1+0x15ec] ;  /* 0x0015ec00011b7983 */ /* 0x000ea20000300800 */
[C---:B---3--:R-:W-:Y:S03]  /*95560*/  HMMA.16816.F32 R16, R12.reuse, R16, R4 ;  /* 0x000000100c10723c */ /* 0x048fe60000001804 */
[----:B------:R-:W3:Y:S04]  /*95570*/  LDL.LU.64 R6, [R1+0x9b98] ;  /* 0x009b980001067983 */ /* 0x000ee80000300a00 */
[----:B------:R-:W3:Y:S11]  /*95580*/  LDL.LU.64 R4, [R1+0x9b90] ;  /* 0x009b900001047983 */ /* 0x000ef60000300a00 */
[----:B------:R-:W-:Y:S05]  /*95590*/  @!UPT UIADD3 URZ, URZ, URZ, URZ ;  /* 0x0000003f3f3ff290 */ /* 0x000fea000fffe03f */
[----:B------:R-:W-:Y:S04]  /*955a0*/  STL.64 [R1+0x800], R16 ;  /* 0x0008001001007387 */ /* 0x000fe80000100a00 */
[----:B------:R0:W-:Y:S04]  /*955b0*/  STL.64 [R1+0x808], R18 ;  /* 0x0008081201007387 */ /* 0x0001e80000100a00 */
[----:B0-----:R-:W4:Y:S04]  /*955c0*/  LDL.LU.64 R18, [R1+0x9b88] ;  /* 0x009b880001127983 */ /* 0x001f280000300a00 */
[----:B------:R-:W3:Y:S02]  /*955d0*/  LDL.LU.64 R16, [R1+0x9b80] ;  /* 0x009b800001107983 */ /* 0x000ee40000300a00 */
[C---:B---3--:R-:W-:Y:S11]  /*955e0*/  HMMA.16816.F32 R4, R12.reuse, R16, R4 ;  /* 0x000000100c04723c */ /* 0x048ff60000001804 */
[----:B------:R-:W-:Y:S11]  /*955f0*/  @!UPT UIADD3 URZ, URZ, URZ, URZ ;  /* 0x0000003f3f3ff290 */ /* 0x000ff6000fffe03f */
[----:B------:R-:W-:Y:S01]  /*95600*/  @!UPT UIADD3 URZ, URZ, URZ, URZ ;  /* 0x0000003f3f3ff290 */ /* 0x000fe2000fffe03f */
[----:B------:R0:W-:Y:S04]  /*95610*/  STL.64 [R1+0x7f0], R4 ;  /* 0x0007f00401007387 */ /* 0x0001e80000100a00 */
[----:B------:R1:W-:Y:S04]  /*95620*/  STL.64 [R1+0x7f8], R6 ;  /* 0x0007f80601007387 */ /* 0x0003e80000100a00 */
[----:B0-----:R-:W1:Y:S01]  /*95630*/  LDL.LU.64 R4, [R1+0x9b78] ;  /* 0x009b780001047983 */ /* 0x001e620000300a00 */
[----:B------:R-:W-:Y:S02]  /*95640*/  IMAD.MOV.U32 R16, RZ, RZ, R28 ;  /* 0x000000ffff107224 */ /* 0x000fe400078e001c */
[----:B------:R-:W-:Y:S01]  /*95650*/  IMAD.MOV.U32 R17, RZ, RZ, R3 ;  /* 0x000000ffff117224 */ /* 0x000fe200078e0003 */
[----:B----4-:R-:W-:Y:S04]  /*95660*/  STL.64 [R1+0x9a68], R18 ;  /* 0x009a681201007387 */ /* 0x010fe80000100a00 */
[----:B------:R-:W3:Y:S04]  /*95670*/  LDL.LU R28, [R1+0x9b74] ;  /* 0x009b7400011c7983 */ /* 0x000ee80000300800 */
[----:B------:R-:W4:Y:S01]  /*95680*/  LDL.LU R3, [R1+0x9b70] ;  /* 0x009b700001037983 */ /* 0x000f220000300800 */
[C---:B-1----:R-:W-:Y:S03]  /*95690*/  HMMA.16816.F32 R4, R12.reuse, R4, R8 ;  /* 0x000000040c04723c */ /* 0x042fe60000001808 */
[----:B------:R-:W2:Y:S04]  /*956a0*/  LDL.LU.64 R10, [R1+0x9b68] ;  /* 0x009b6800010a7983 */ /* 0x000ea80000300a00 */
[----:B------:R-:W2:Y:S11]  /*956b0*/  LDL.LU.64 R8, [R1+0x9b60] ;  /* 0x009b600001087983 */ /* 0x000eb60000300a00 */
[----:B------:R-:W-:Y:S05]  /*956c0*/  @!UPT UIADD3 URZ, URZ, URZ, URZ ;  /* 0x0000003f3f3ff290 */ /* 0x000fea000fffe03f */
        /* <DEDUP_REMOVED lines=9> */
[----:B0-----:R-:W2:Y:S04]  /*95760*/  LDL.LU.64 R6, [R1+0x9b40] ;  /* 0x009b400001067983 */ /* 0x001ea80000300a00 */
[----:B------:R-:W2:Y:S02]  /*95770*/  LDL.LU.64 R4, [R1+0x9b38] ;  /* 0x009b380001047983 */ /* 0x000ea40000300a00 */
[C---:B--2---:R-:W-:Y:S02]  /*95780*/  HMMA.16816.F32 R16, R12.reuse, R16, R4 ;  /* 0x000000100c10723c */ /* 0x044fe40000001804 */
[----:B------:R-:W2:Y:S04]  /*95790*/  LDL.LU.64 R6, [R1+0x9b30] ;  /* 0x009b300001067983 */ /* 0x000ea80000300a00 */
[----:B------:R-:W2:Y:S11]  /*957a0*/  LDL.LU.64 R4, [R1+0x9b28] ;  /* 0x009b280001047983 */ /* 0x000eb60000300a00 */
[----:B------:R-:W-:Y:S06]  /*957b0*/  @!UPT UIADD3 URZ, URZ, URZ, URZ ;  /* 0x0000003f3f3ff290 */ /* 0x000fec000fffe03f */
[----:B------:R0:W-:Y:S04]  /*957c0*/  STL.64 [R1+0x350], R16 ;  /* 0x0003501001007387 */ /* 0x0001e80000100a00 */
[----:B------:R1:W-:Y:S04]  /*957d0*/  STL.64 [R1+0x358], R18 ;  /* 0x0003581201007387 */ /* 0x0003e80000100a00 */
[----:B0-----:R-:W3:Y:S01]  /*957e0*/  LDL.LU R16, [R1+0xd20] ;  /* 0x000d200001107983 */ /* 0x001ee20000300800 */
[----:B--2---:R-:W-:Y:S11]  /*957f0*/  HMMA.16816.F32 R24, R12, R4, R24 ;  /* 0x000000040c18723c */ /* 0x004ff60000001818 */
[----:B------:R-:W-:Y:S11]  /*95800*/  @!UPT UIADD3 URZ, URZ, URZ, URZ ;  /* 0x0000003f3f3ff290 */ /* 0x000ff6000fffe03f */
[----:B------:R-:W-:Y:S01]  /*95810*/  @!UPT UIADD3 URZ, URZ, URZ, URZ ;  /* 0x0000003f3f3ff290 */ /* 0x000fe2000fffe03f */
[----:B------:R0:W-:Y:S04]  /*95820*/  STL.64 [R1+0x250], R24 ;  /* 0x0002501801007387 */ /* 0x0001e80000100a00 */
[----:B------:R2:W-:Y:S04]  /*95830*/  STL.64 [R1+0x258], R26 ;  /* 0x0002581a01007387 */ /* 0x0005e80000100a00 */
[----:B------:R-:W3:Y:S04]  /*95840*/  LDL.LU R17, [R1+0xd24] ;  /* 0x000d240001117983 */ /* 0x000ee80000300800 */
[----:B-1----:R-:W3:Y:S04]  /*95850*/  LDL.LU R18, [R1+0xd28] ;  /* 0x000d280001127983 */ /* 0x002ee80000300800 */
[----:B------:R-:W3:Y:S04]  /*95860*/  LDL.LU R19, [R1+0xd2c] ;  /* 0x000d2c0001137983 */ /* 0x000ee80000300800 */
[----:B0-----:R-:W3:Y:S04]  /*95870*/  LDL.LU R24, [R1+0x13e0] ;  /* 0x0013e00001187983 */ /* 0x001ee80000300800 */
[----:B------:R-:W3:Y:S04]  /*95880*/  LDL.LU R25, [R1+0x13e4] ;  /* 0x0013e40001197983 */ /* 0x000ee80000300800 */
[----:B--2---:R-:W2:Y:S04]  /*95890*/  LDL.LU R26, [R1+0x13e8] ;  /* 0x0013e800011a7983 */ /* 0x004ea80000300800 */
[----:B------:R-:W2:Y:S04]  /*958a0*/  LDL.LU R27, [R1+0x13ec] ;  /* 0x0013ec00011b7983 */ /* 0x000ea80000300800 */
[----:B--2---:R-:W-:Y:S04]  /*958b0*/  STL.64 [R1+0x9aa0], R26 ;  /* 0x009aa01a01007387 */ /* 0x004fe80000100a00 */
[----:B---3--:R0:W-:Y:S02]  /*958c0*/  STL.64 [R1+0x9a98], R24 ;  /* 0x009a981801007387 */ /* 0x0081e40000100a00 */
[----:B0-----:R-:W-:-:S02]  /*958d0*/  IMAD.MOV.U32 R24, RZ, RZ, R23 ;  /* 0x000000ffff187224 */ /* 0x001fc400078e0017 */
[----:B------:R-:W-:-:S05]  /*958e0*/  IMAD.MOV.U32 R25, RZ, RZ, R22 ;  /* 0x000000ffff197224 */ /* 0x000fca00078e0016 */
[----:B------:R0:W-:Y:S02]  /*958f0*/  STL.64 [R1+0x9ab8], R24 ;  /* 0x009ab81801007387 */ /* 0x0001e40000100a00 */
[----:B0-----:R-:W-:Y:S02]  /*95900*/  IMAD.MOV.U32 R24, RZ, RZ, R21 ;  /* 0x000000ffff187224 */ /* 0x001fe400078e0015 */
[----:B------:R-:W-:-:S05]  /*95910*/  IMAD.MOV.U32 R25, RZ, RZ, R20 ;  /* 0x000000ffff197224 */ /* 0x000fca00078e0014 */
[----:B------:R0:W-:Y:S04]  /*95920*/  STL.64 [R1+0x9ad0], R24 ;  /* 0x009ad01801007387 */ /* 0x0001e80000100a00 */
[----:B0-----:R-:W2:Y:S04]  /*95930*/  LDL.LU R24, [R1+0xc80] ;  /* 0x000c800001187983 */ /* 0x001ea80000300800 */
[----:B------:R-:W2:Y:S04]  /*95940*/  LDL.LU R25, [R1+0xc84] ;  /* 0x000c840001197983 */ /* 0x000ea80000300800 */
[----:B------:R-:W3:Y:S04]  /*95950*/  LDL.LU R26, [R1+0xc88] ;  /* 0x000c8800011a7983 */ /* 0x000ee80000300800 */
[----:B------:R-:W3:Y:S01]  /*95960*/  LDL.LU R27, [R1+0xc8c] ;  /* 0x000c8c00011b7983 */ /* 0x000ee20000300800 */
[----:B------:R-:W-:-:S02]  /*95970*/  IMAD.MOV.U32 R20, RZ, RZ, R9 ;  /* 0x000000ffff147224 */ /* 0x000fc400078e0009 */
[----:B------:R-:W-:Y:S02]  /*95980*/  IMAD.MOV.U32 R21, RZ, RZ, R8 ;  /* 0x000000ffff157224 */ /* 0x000fe400078e0008 */
[----:B------:R-:W-:Y:S02]  /*95990*/  IMAD.MOV.U32 R8, RZ, RZ, R11 ;  /* 0x000000ffff087224 */ /* 0x000fe400078e000b */
[----:B------:R-:W-:Y:S01]  /*959a0*/  IMAD.MOV.U32 R9, RZ, RZ, R10 ;  /* 0x000000ffff097224 */ /* 0x000fe200078e000a */
[----:B---3--:R-:W-:Y:S04]  /*959b0*/  STL.64 [R1+0x9ae8], R26 ;  /* 0x009ae81a01007387 */ /* 0x008fe80000100a00 */
[----:B--2---:R-:W-:Y:S04]  /*959c0*/  STL.64 [R1+0x9ae0], R24 ;  /* 0x009ae01801007387 */ /* 0x004fe80000100a00 */
        /* <DEDUP_REMOVED lines=22> */
[----:B------:R-:W-:Y:S04]  /*95b30*/  STL.64 [R1+0x9a78], R18 ;  /* 0x009a781201007387 */ /* 0x000fe80000100a00 */
[----:B------:R0:W-:Y:S04]  /*95b40*/  STL.64 [R1+0x9a70], R16 ;  /* 0x009a701001007387 */ /* 0x0001e80000100a00 */
[----:B0-----:R-:W2:Y:S04]  /*95b50*/  LDL.LU R16, [R1+0xcf0] ;  /* 0x000cf00001107983 */ /* 0x001ea80000300800 */
[----:B------:R-:W2:Y:S04]  /*95b60*/  LDL.LU R17, [R1+0xcf4] ;  /* 0x000cf40001117983 */ /* 0x000ea80000300800 */
[----:B------:R-:W2:Y:S04]  /*95b70*/  LDL.LU R18, [R1+0xcf8] ;  /* 0x000cf80001127983 */ /* 0x000ea80000300800 */
[----:B------:R-:W2:Y:S01]  /*95b80*/  LDL.LU R19, [R1+0xcfc] ;  /* 0x000cfc0001137983 */ /* 0x000ea20000300800 */
[----:B------:R-:W-:-:S02]  /*95b90*/  IMAD.MOV.U32 R8, RZ, RZ, R2 ;  /* 0x000000ffff087224 */ /* 0x000fc400078e0002 */
[----:B------:R-:W-:Y:S01]  /*95ba0*/  IMAD.MOV.U32 R9, RZ, RZ, R0 ;  /* 0x000000ffff097224 */ /* 0x000fe200078e0000 */
[----:B--2---:R-:W-:Y:S04]  /*95bb0*/  STL.64 [R1+0x9ab0], R18 ;  /* 0x009ab01201007387 */ /* 0x004fe80000100a00 */
[----:B------:R0:W-:Y:S04]  /*95bc0*/  STL.64 [R1+0x9aa8], R16 ;  /* 0x009aa81001007387 */ /* 0x0001e80000100a00 */
[----:B0-----:R-:W2:Y:S04]  /*95bd0*/  LDL.LU R16, [R1+0x1400] ;  /* 0x0014000001107983 */ /* 0x001ea80000300800 */
[----:B------:R-:W2:Y:S04]  /*95be0*/  LDL.LU R17, [R1+0x1404] ;  /* 0x0014040001117983 */ /* 0x000ea80000300800 */
[----:B------:R-:W2:Y:S04]  /*95bf0*/  LDL.LU R18, [R1+0x1408] ;  /* 0x0014080001127983 */ /* 0x000ea80000300800 */
[----:B------:R-:W2:Y:S01]  /*95c00*/  LDL.LU R19, [R1+0x140c] ;  /* 0x00140c0001137983 */ /* 0x000ea20000300800 */
[C---:B------:R-:W-:Y:S03]  /*95c10*/  HMMA.16816.F32 R8, R12.reuse, R8, R20 ;  /* 0x000000080c08723c */ /* 0x040fe60000001814 */
[----:B--2---:R-:W-:Y:S04]  /*95c20*/  STL.64 [R1+0x9ac8], R18 ;  /* 0x009ac81201007387 */ /* 0x004fe80000100a00 */
[----:B------:R0:W-:Y:S04]  /*95c30*/  STL.64 [R1+0x9ac0], R16 ;  /* 0x009ac01001007387 */ /* 0x0001e80000100a00 */
[----:B0-----:R-:W2:Y:S04]  /*95c40*/  LDL.LU R16, [R1+0x1420] ;  /* 0x0014200001107983 */ /* 0x001ea80000300800 */
[----:B------:R-:W2:Y:S04]  /*95c50*/  LDL.LU R17, [R1+0x1424] ;  /* 0x0014240001117983 */ /* 0x000ea80000300800 */
[----:B------:R-:W2:Y:S04]  /*95c60*/  LDL.LU R18, [R1+0x1428] ;  /* 0x0014280001127983 */ /* 0x000ea80000300800 */
[----:B------:R-:W2:Y:S04]  /*95c70*/  LDL.LU R19, [R1+0x142c] ;  /* 0x00142c0001137983 */ /* 0x000ea80000300800 */
[----:B------:R0:W-:Y:S04]  /*95c80*/  STL.64 [R1+0x9a40], R6 ;  /* 0x009a400601007387 */ /* 0x0001e80000100a00 */
[----:B------:R-:W2:Y:S04]  /*95c90*/  LDL.LU R4, [R1+0xd90] ;  /* 0x000d900001047983 */ /* 0x000ea80000300800 */
[----:B------:R-:W2:Y:S04]  /*95ca0*/  LDL.LU R5, [R1+0xd94] ;  /* 0x000d940001057983 */ /* 0x000ea80000300800 */
[----:B0-----:R-:W2:Y:S04]  /*95cb0*/  LDL.LU R6, [R1+0xd98] ;  /* 0x000d980001067983 */ /* 0x001ea80000300800 */
[----:B------:R-:W2:Y:S04]  /*95cc0*/  LDL.LU R7, [R1+0xd9c] ;  /* 0x000d9c0001077983 */ /* 0x000ea80000300800 */
[----:B------:R-:W2:Y:S04]  /*95cd0*/  LDL.LU.64 R22, [R1+0x9b20] ;  /* 0x009b200001167983 */ /* 0x000ea80000300a00 */
[----:B------:R-:W2:Y:S04]  /*95ce0*/  LDL.LU.64 R20, [R1+0x9b18] ;  /* 0x009b180001147983 */ /* 0x000ea80000300a00 */
[----:B------:R0:W-:Y:S04]  /*95cf0*/  STL.64 [R1+0xbe0], R8 ;  /* 0x000be00801007387 */ /* 0x0001e80000100a00 */
[----:B------:R2:W-:Y:S04]  /*95d00*/  STL.64 [R1+0xbe8], R10 ;  /* 0x000be80a01007387 */ /* 0x0005e80000100a00 */
[----:B0-----:R-:W2:Y:S02]  /*95d10*/  LDL.LU.64 R8, [R1+0x9b10] ;  /* 0x009b100001087983 */ /* 0x001ea40000300a00 */
[C---:B--2---:R-:W-:Y:S02]  /*95d20*/  HMMA.16816.F32 R8, R12.reuse, R8, R20 ;  /* 0x000000080c08723c */ /* 0x044fe40000001814 */
[----:B------:R-:W2:Y:S04]  /*95d30*/  LDL.LU.64 R22, [R1+0x9b08] ;  /* 0x009b080001167983 */ /* 0x000ea80000300a00 */
[----:B------:R-:W2:Y:S11]  /*95d40*/  LDL.LU.64 R20, [R1+0x9b00] ;  /* 0x009b000001147983 */ /* 0x000eb60000300a00 */
[----:B------:R-:W-:Y:S06]  /*95d50*/  @!UPT UIADD3 URZ, URZ, URZ, URZ ;  /* 0x0000003f3f3ff290 */ /* 0x000fec000fffe03f */
[----:B------:R0:W-:Y:S04]  /*95d60*/  STL.64 [R1+0xc10], R8 ;  /* 0x000c100801007387 */ /* 0x0001e80000100a00 */
[----:B------:R2:W-:Y:S04]  /*95d70*/  STL.64 [R1+0xc18], R10 ;  /* 0x000c180a01007387 */ /* 0x0005e80000100a00 */
[----:B0-----:R-:W2:Y:S02]  /*95d80*/  LDL.LU.64 R8, [R1+0x9af8] ;  /* 0x009af80001087983 */ /* 0x001ea40000300a00 */
[C---:B--2---:R-:W-:Y:S02]  /*95d90*/  HMMA.16816.F32 R8, R12.reuse, R8, R20 ;  /* 0x000000080c08723c */ /* 0x044fe40000001814 */
[----:B------:R-:W3:Y:S11]  /*95da0*/  LDL.LU.64 R20, [R1+0x9af0] ;  /* 0x009af00001147983 */ /* 0x000ef60000300a00 */
[----:B------:R-:W-:Y:S10]  /*95db0*/  @!UPT UIADD3 URZ, URZ, URZ, URZ ;  /* 0x0000003f3f3ff290 */ /* 0x000ff4000fffe03f */
[----:B------:R0:W-:Y:S04]  /*95dc0*/  STL.64 [R1+0xc40], R8 ;  /* 0x000c400801007387 */ /* 0x0001e80000100a00 */
[----:B------:R1:W-:Y:S04]  /*95dd0*/  STL.64 [R1+0xc48], R10 ;  /* 0x000c480a01007387 */ /* 0x0003e80000100a00 */
[----:B0-----:R-:W2:Y:S04]  /*95de0*/  LDL.LU R8, [R1+0xcb0] ;  /* 0x000cb00001087983 */ /* 0x001ea80000300800 */
[----:B------:R-:W2:Y:S04]  /*95df0*/  LDL.LU R9, [R1+0xcb4] ;  /* 0x000cb40001097983 */ /* 0x000ea80000300800 */
[----:B-1----:R-:W2:Y:S01]  /*95e00*/  LDL.LU R10, [R1+0xcb8] ;  /* 0x000cb800010a7983 */ /* 0x002ea20000300800 */
[C---:B---3--:R-:W-:Y:S03]  /*95e10*/  HMMA.16816.F32 R20, R12.reuse, R20, R24 ;  /* 0x000000140c14723c */ /* 0x048fe60000001818 */
[----:B------:R-:W3:Y:S04]  /*95e20*/  LDL.LU.64 R26, [R1+0x9ae8] ;  /* 0x009ae800011a7983 */ /* 0x000ee80000300a00 */
[----:B------:R-:W3:Y:S11]  /*95e30*/  LDL.LU.64 R24, [R1+0x9ae0] ;  /* 0x009ae00001187983 */ /* 0x000ef60000300a00 */
[----:B------:R-:W-:Y:S05]  /*95e40*/  @!UPT UIADD3 URZ, URZ, URZ, URZ ;  /* 0x0000003f3f3ff290 */ /* 0x000fea000fffe03f */
[----:B------:R0:W-:Y:S04]  /*95e50*/  STL.64 [R1+0xc60], R20 ;  /* 0x000c601401007387 */ /* 0x0001e80000100a00 */
[----:B------:R1:W-:Y:S04]  /*95e60*/  STL.64 [R1+0xc68], R22 ;  /* 0x000c681601007387 */ /* 0x0003e80000100a00 */
[----:B0-----:R-:W3:Y:S02]  /*95e70*/  LDL.LU.64 R20, [R1+0x9ad8] ;  /* 0x009ad80001147983 */ /* 0x001ee40000300a00 */
[C---:B---3--:R-:W-:Y:S11]  /*95e80*/  HMMA.16816.F32 R24, R12.reuse, R20, R24 ;  /* 0x000000140c18723c */ /* 0x048ff60000001818 */
[----:B------:R-:W-:Y:S11]  /*95e90*/  @!UPT UIADD3 URZ, URZ, URZ, URZ ;  /* 0x0000003f3f3ff290 */ /* 0x000ff6000fffe03f */
[----:B------:R-:W-:Y:S01]  /*95ea0*/  @!UPT UIADD3 URZ, URZ, URZ, URZ ;  /* 0x0000003f3f3ff290 */ /* 0x000fe2000fffe03f */
[----:B------:R0:W-:Y:S01]  /*95eb0*/  STL.64 [R1+0xc88], R26 ;  /* 0x000c881a01007387 */ /* 0x0001e20000100a00 */
[----:B------:R-:W-:Y:S02]  /*95ec0*/  IMAD.MOV.U32 R20, RZ, RZ, R24 ;  /* 0x000000ffff147224 */ /* 0x000fe400078e0018 */
[----:B------:R-:W-:Y:S02]  /*95ed0*/  IMAD.MOV.U32 R21, RZ, RZ, R25 ;  /* 0x000000ffff157224 */ /* 0x000fe400078e0019 */
[----:B------:R-:W0:Y:S04]  /*95ee0*/  LDL.LU.64 R24, [R1+0x9ad0] ;  /* 0x009ad00001187983 */ /* 0x000e280000300a00 */
[----:B------:R-:W-:Y:S04]  /*95ef0*/  STL.64 [R1+0x8a00], R20 ;  /* 0x008a001401007387 */ /* 0x000fe80000100a00 */
[----:B-1----:R-:W3:Y:S01]  /*95f00*/  LDL.64 R22, [R1+0x7e8] ;  /* 0x0007e80001167983 */ /* 0x002ee20000100a00 */
[----:B0-----:R-:W-:Y:S03]  /*95f10*/  HMMA.16816.F32 R24, R12, R24, R16 ;  /* 0x000000180c18723c */ /* 0x001fe60000001810 */
[----:B------:R-:W2:Y:S04]  /*95f20*/  LDL.LU.64 R18, [R1+0x9ac8] ;  /* 0x009ac80001127983 */ /* 0x000ea80000300a00 */
[----:B------:R-:W2:Y:S11]  /*95f30*/  LDL.LU.64 R16, [R1+0x9ac0] ;  /* 0x009ac00001107983 */ /* 0x000eb60000300a00 */
[----:B------:R-:W-:Y:S05]  /*95f40*/  @!UPT UIADD3 URZ, URZ, URZ, URZ ;  /* 0x0000003f3f3ff290 */ /* 0x000fea000fffe03f */
[----:B------:R0:W-:Y:S04]  /*95f50*/  STL.64 [R1+0xc90], R24 ;  /* 0x000c901801007387 */ /* 0x0001e80000100a00 */
[----:B------:R1:W-:Y:S04]  /*95f60*/  STL [R1+0xc98], R26 ;  /* 0x000c981a01007387 */ /* 0x0003e80000100800 */
[----:B0-----:R-:W2:Y:S01]  /*95f70*/  LDL.LU.64 R24, [R1+0x9ab8] ;  /* 0x009ab80001187983 */ /* 0x001ea20000300a00 */
[----:B------:R-:W-:Y:S02]  /*95f80*/  IMAD.MOV.U32 R11, RZ, RZ, R29 ;  /* 0x000000ffff0b7224 */ /* 0x000fe400078e001d */
[----:B------:R-:W-:-:S05]  /*95f90*/  IMAD.MOV.U32 R29, RZ, RZ, R27 ;  /* 0x000000ffff1d7224 */ /* 0x000fca00078e001b */
[----:B------:R-:W-:Y:S01]  /*95fa0*/  STL [R1+0x89c0], R29 ;  /* 0x0089c01d01007387 */ /* 0x000fe20000100800 */
[----:B--2---:R-:W-:Y:S03]  /*95fb0*/  HMMA.16816.F32 R12, R12, R24, R16 ;  /* 0x000000180c0c723c */ /* 0x004fe60000001810 */
[----:B------:R-:W2:Y:S04]  /*95fc0*/  LDL.LU.64 R18, [R1+0x9ab0] ;  /* 0x009ab00001127983 */ /* 0x000ea80000300a00 */
[----:B------:R-:W2:Y:S04]  /*95fd0*/  LDL.LU.64 R16, [R1+0x9aa8] ;  /* 0x009aa80001107983 */ /* 0x000ea80000300a00 */
[----:B-1----:R-:W2:Y:S04]  /*95fe0*/  LDL.LU.64 R26, [R1+0x9aa0] ;  /* 0x009aa000011a7983 */ /* 0x002ea80000300a00 */
[----:B------:R-:W2:Y:S08]  /*95ff0*/  LDL.LU.64 R24, [R1+0x9a98] ;  /* 0x009a980001187983 */ /* 0x000eb00000300a00 */
[----:B------:R-:W-:Y:S04]  /*96000*/  STL.64 [R1+0x1f0], R12 ;  /* 0x0001f00c01007387 */ /* 0x000fe80000100a00 */
[----:B------:R0:W-:Y:S04]  /*96010*/  STL.64 [R1+0x1f8], R14 ;  /* 0x0001f80e01007387 */ /* 0x0001e80000100a00 */
[----:B0-----:R-:W2:Y:S04]  /*96020*/  LDL.LU.64 R14, [R1+0x9a90] ;  /* 0x009a9000010e7983 */ /* 0x001ea80000300a00 */
[----:B------:R-:W2:Y:S01]  /*96030*/  LDL.LU.64 R12, [R1+0x9a88] ;  /* 0x009a8800010c7983 */ /* 0x000ea20000300a00 */
[----:B---3--:R-:W-:Y:S01]  /*96040*/  IMAD.MOV.U32 R29, RZ, RZ, R23 ;  /* 0x000000ffff1d7224 */ /* 0x008fe200078e0017 */
[----:B--2---:R-:W-:Y:S11]  /*96050*/  HMMA.16816.F32 R8, R12, R22, R8 ;  /* 0x000000160c08723c */ /* 0x004ff60000001808 */
[----:B------:R-:W-:Y:S11]  /*96060*/  @!UPT UIADD3 URZ, URZ, URZ, URZ ;  /* 0x0000003f3f3ff290 */ /* 0x000ff6000fffe03f */
[----:B------:R-:W-:Y:S01]  /*96070*/  @!UPT UIADD3 URZ, URZ, URZ, URZ ;  /* 0x0000003f3f3ff290 */ /* 0x000fe2000fffe03f */
[----:B------:R-:W-:Y:S04]  /*96080*/  STL.64 [R1+0xcb0], R8 ;  /* 0x000cb00801007387 */ /* 0x000fe80000100a00 */
[----:B------:R0:W-:Y:S04]  /*96090*/  STL.64 [R1+0xcb8], R10 ;  /* 0x000cb80a01007387 */ /* 0x0001e80000100a00 */
[----:B------:R-:W2:Y:S04]  /*960a0*/  LDL.LU R20, [R1+0xe10] ;  /* 0x000e100001147983 */ /* 0x000ea80000300800 */
[----:B------:R-:W2:Y:S01]  /*960b0*/  LDL.LU R21, [R1+0xe14] ;  /* 0x000e140001157983 */ /* 0x000ea20000300800 */
[----:B0-----:R-:W-:-:S03]  /*960c0*/  IMAD.MOV.U32 R10, RZ, RZ, R22 ;  /* 0x000000ffff0a7224 */ /* 0x001fc600078e0016 */
[----:B------:R-:W2:Y:S04]  /*960d0*/  LDL.LU R22, [R1+0xe18] ;  /* 0x000e180001167983 */ /* 0x000ea80000300800 */
[----:B------:R-:W2:Y:S04]  /*960e0*/  LDL.LU R23, [R1+0xe1c] ;  /* 0x000e1c0001177983 */ /* 0x000ea80000300800 */
[----:B------:R-:W-:Y:S04]  /*960f0*/  STL [R1+0x9a24], R29 ;  /* 0x009a241d01007387 */ /* 0x000fe80000100800 */
[----:B------:R0:W-:Y:S04]  /*96100*/  STL [R1+0x9a20], R10 ;  /* 0x009a200a01007387 */ /* 0x0001e80000100800 */
[----:B0-----:R-:W3:Y:S02]  /*96110*/  LDL.64 R10, [R1+0x7d8] ;  /* 0x0007d800010a7983 */ /* 0x001ee40000100a00 */
[C---:B---3--:R-:W-:Y:S11]  /*96120*/  HMMA.16816.F32 R24, R12.reuse, R10, R24 ;  /* 0x0000000a0c18723c */ /* 0x048ff60000001818 */
[----:B------:R-:W-:Y:S11]  /*96130*/  @!UPT UIADD3 URZ, URZ, URZ, URZ ;  /* 0x0000003f3f3ff290 */ /* 0x000ff6000fffe03f */
[----:B------:R-:W-:Y:S01]  /*96140*/  @!UPT UIADD3 URZ, URZ, URZ, URZ ;  /* 0x0000003f3f3ff290 */ /* 0x000fe2000fffe03f */
[----:B------:R-:W-:Y:S04]  /*96150*/  STL.64 [R1+0xcc0], R24 ;  /* 0x000cc01801007387 */ /* 0x000fe80000100a00 */
[----:B------:R0:W-:Y:S04]  /*96160*/  STL.64 [R1+0xcc8], R26 ;  /* 0x000cc81a01007387 */ /* 0x0001e80000100a00 */
[----:B0-----:R-:W3:Y:S02]  /*96170*/  LDL.LU.64 R26, [R1+0x9a80] ;  /* 0x009a8000011a7983 */ /* 0x001ee40000300a00 */
[C---:B---3--:R-:W-:Y:S11]  /*96180*/  HMMA.16816.F32 R16, R12.reuse, R26, R16 ;  /* 0x0000001a0c10723c */ /* 0x048ff60000001810 */
[----:B------:R-:W-:Y:S11]  /*96190*/  @!UPT UIADD3 URZ, URZ, URZ, URZ ;  /* 0x0000003f3f3ff290 */ /* 0x000ff6000fffe03f */
[----:B------:R-:W-:Y:S01]  /*961a0*/  @!UPT UIADD3 URZ, URZ, URZ, URZ ;  /* 0x0000003f3f3ff290 */ /* 0x000fe2000fffe03f */
[----:B------:R-:W-:Y:S04]  /*961b0*/  STL.64 [R1+0xcf0], R16 ;  /* 0x000cf01001007387 */ /* 0x000fe80000100a00 */
[----:B------:R0:W-:Y:S04]  /*961c0*/  STL.64 [R1+0xcf8], R18 ;  /* 0x000cf81201007387 */ /* 0x0001e80000100a00 */
[----:B0-----:R-:W3:Y:S04]  /*961d0*/  LDL.LU.64 R18, [R1+0x9a78] ;  /* 0x009a780001127983 */ /* 0x001ee80000300a00 */
[----:B------:R-:W3:Y:S04]  /*961e0*/  LDL.LU.64 R16, [R1+0x9a70] ;  /* 0x009a700001107983 */ /* 0x000ee80000300a00 */
[----:B------:R0:W-:Y:S04]  /*961f0*/  STL.64 [R1+0x9a28], R26 ;  /* 0x009a281a01007387 */ /* 0x0001e80000100a00 */
[----:B0-----:R-:W3:Y:S02]  /*96200*/  LDL.64 R26, [R1+0x7b8] ;  /* 0x0007b800011a7983 */ /* 0x001ee40000100a00 */
[----:B---3--:R-:W-:Y:S11]  /*96210*/  HMMA.16816.F32 R16, R12, R26, R16 ;  /* 0x0000001a0c10723c */ /* 0x008ff60000001810 */
[----:B------:R-:W-:Y:S11]  /*96220*/  @!UPT UIADD3 URZ, URZ, URZ, URZ ;  /* 0x0000003f3f3ff290 */ /* 0x000ff6000fffe03f */
[----:B------:R-:W-:Y:S01]  /*96230*/  @!UPT UIADD3 URZ, URZ, URZ, URZ ;  /* 0x0000003f3f3ff290 */ /* 0x000fe2000fffe03f */
[----:B------:R-:W-:Y:S04]  /*96240*/  STL.64 [R1+0xd20], R16 ;  /* 0x000d201001007387 */ /* 0x000fe80000100a00 */
[----:B------:R0:W-:Y:S04]  /*96250*/  STL.64 [R1+0xd28], R18 ;  /* 0x000d281201007387 */ /* 0x0001e80000100a00 */
[----:B0-----:R-:W3:Y:S01]  /*96260*/  LDL.LU.64 R18, [R1+0x9a68] ;  /* 0x009a680001127983 */ /* 0x001ee20000300a00 */
[----:B------:R-:W-:Y:S02]  /*96270*/  IMAD.MOV.U32 R29, RZ, RZ, R26 ;  /* 0x000000ffff1d7224 */ /* 0x000fe400078e001a */
[----:B------:R-:W-:-:S02]  /*96280*/  IMAD.MOV.U32 R10, RZ, RZ, R27 ;  /* 0x000000ffff0a7224 */ /* 0x000fc400078e001b */
[----:B------:R-:W2:Y:S01]  /*96290*/  LDL.64 R26, [R1+0x788] ;  /* 0x00078800011a7983 */ /* 0x000ea20000100a00 */
[----:B---3--:R-:W-:Y:S11]  /*962a0*/  HMMA.16816.F32 R4, R12, R18, R4 ;  /* 0x000000120c04723c */ /* 0x008ff60000001804 */
[----:B------:R-:W-:Y:S11]  /*962b0*/  @!UPT UIADD3 URZ, URZ, URZ, URZ ;  /* 0x0000003f3f3ff290 */ /* 0x000ff6000fffe03f */
[----:B------:R-:W-:Y:S02]  /*962c0*/  @!UPT UIADD3 URZ, URZ, URZ, URZ ;  /* 0x0000003f3f3ff290 */ /* 0x000fe4000fffe03f */
[----:B------:R-:W-:Y:S02]  /*962d0*/  IMAD.MOV.U32 R12, RZ, RZ, R4 ;  /* 0x000000ffff0c7224 */ /* 0x000fe400078e0004 */
[----:B------:R-:W-:Y:S01]  /*962e0*/  IMAD.MOV.U32 R13, RZ, RZ, R5 ;  /* 0x000000ffff0d7224 */ /* 0x000fe200078e0005 */
[----:B------:R-:W3:Y:S01]  /*962f0*/  LDL.LU R4, [R1+0xe90] ;  /* 0x000e900001047983 */ /* 0x000ee20000300800 */
[----:B------:R-:W-:Y:S02]  /*96300*/  IMAD.MOV.U32 R17, RZ, RZ, R6 ;  /* 0x000000ffff117224 */ /* 0x000fe400078e0006 */
[----:B------:R-:W-:Y:S01]  /*96310*/  IMAD.MOV.U32 R16, RZ, RZ, R7 ;  /* 0x000000ffff107224 */ /* 0x000fe200078e0007 */
[----:B------:R-:W3:Y:S04]  /*96320*/  LDL.LU R5, [R1+0xe94] ;  /* 0x000e940001057983 */ /* 0x000ee80000300800 */
[----:B------:R-:W2:Y:S04]  /*96330*/  LDL.LU R6, [R1+0xe98] ;  /* 0x000e980001067983 */ /* 0x000ea80000300800 */
[----:B------:R-:W2:Y:S04]  /*96340*/  LDL.LU R7, [R1+0xe9c] ;  /* 0x000e9c0001077983 */ /* 0x000ea80000300800 */
[----:B--2---:R-:W-:Y:S04]  /*96350*/  STL.64 [R1+0x9a60], R6 ;  /* 0x009a600601007387 */ /* 0x004fe80000100a00 */
[----:B---3--:R0:W-:Y:S04]  /*96360*/  STL.64 [R1+0x9a58], R4 ;  /* 0x009a580401007387 */ /* 0x0081e80000100a00 */
[----:B0-----:R-:W2:Y:S04]  /*96370*/  LDL.LU R4, [R1+0xe30] ;  /* 0x000e300001047983 */ /* 0x001ea80000300800 */
[----:B------:R-:W2:Y:S04]  /*96380*/  LDL.LU R5, [R1+0xe34] ;  /* 0x000e340001057983 */ /* 0x000ea80000300800 */
[----:B------:R0:W-:Y:S04]  /*96390*/  STL.64 [R1+0x98a0], R16 ;  /* 0x0098a01001007387 */ /* 0x0001e80000100a00 */
[----:B0-----:R-:W3:Y:S04]  /*963a0*/  LDL.LU.64 R16, [R1+0x6e0] ;  /* 0x0006e00001107983 */ /* 0x001ee80000300a00 */
[----:B------:R-:W3:Y:S04]  /*963b0*/  LDL.LU.64 R18, [R1+0x6e8] ;  /* 0x0006e80001127983 */ /* 0x000ee80000300a00 */
[----:B------:R-:W-:Y:S04]  /*963c0*/  STL.64 [R1+0x8d00], R12 ;  /* 0x008d000c01007387 */ /* 0x000fe80000100a00 */
[----:B------:R-:W2:Y:S04]  /*963d0*/  LDL.64 R14, [R1+0x798] ;  /* 0x00079800010e7983 */ /* 0x000ea80000100a00 */
[----:B------:R-:W-:Y:S01]  /*963e0*/  STL.64 [R1+0x9a38], R10 ;  /* 0x009a380a01007387 */ /* 0x000fe20000100a00 */
[----:B------:R-:W-:-:S02]  /*963f0*/  IMAD.MOV.U32 R6, RZ, RZ, R28 ;  /* 0x000000ffff067224 */ /* 0x000fc400078e001c */
[----:B----4-:R-:W-:Y:S02]  /*96400*/  IMAD.MOV.U32 R7, RZ, RZ, R3 ;  /* 0x000000ffff077224 */ /* 0x010fe400078e0003 */
[----:B--2---:R-:W-:Y:S02]  /*96410*/  IMAD.MOV.U32 R9, RZ, RZ, R14 ;  /* 0x000000ffff097224 */ /* 0x004fe400078e000e */
[----:B------:R-:W-:-:S05]  /*96420*/  IMAD.MOV.U32 R8, RZ, RZ, R15 ;  /* 0x000000ffff087224 */ /* 0x000fca00078e000f */
[----:B------:R0:W-:Y:S04]  /*96430*/  STL.64 [R1+0x9a30], R8 ;  /* 0x009a300801007387 */ /* 0x0001e80000100a00 */
[----:B0-----:R-:W2:Y:S04]  /*96440*/  LDL.LU R8, [R1+0xf40] ;  /* 0x000f400001087983 */ /* 0x001ea80000300800 */
[----:B------:R-:W2:Y:S04]  /*96450*/  LDL.LU R9, [R1+0xf44] ;  /* 0x000f440001097983 */ /* 0x000ea80000300800 */
[----:B------:R-:W4:Y:S04]  /*96460*/  LDL.LU R10, [R1+0xf48] ;  /* 0x000f4800010a7983 */ /* 0x000f280000300800 */
[----:B------:R-:W4:Y:S01]  /*96470*/  LDL.LU R11, [R1+0xf4c] ;  /* 0x000f4c00010b7983 */ /* 0x000f220000300800 */
[C---:B---3--:R-:W-:Y:S08]  /*96480*/  HMMA.16816.F32 R20, R16.reuse, R14, R20 ;  /* 0x0000000e1014723c */ /* 0x048ff00000001814 */
[----:B------:R-:W-:Y:S11]  /*96490*/  HMMA.16816.F32 R4, R16, R26, R4 ;  /* 0x0000001a1004723c */ /* 0x000ff60000001804 */
[----:B------:R-:W-:Y:S05]  /*964a0*/  @!UPT UIADD3 URZ, URZ, URZ, URZ ;  /* 0x0000003f3f3ff290 */ /* 0x000fea000fffe03f */
[----:B------:R-:W-:Y:S02]  /*964b0*/  IMAD.MOV.U32 R0, RZ, RZ, R23 ;  /* 0x000000ffff007224 */ /* 0x000fe400078e0017 */
[----:B------:R-:W-:Y:S02]  /*964c0*/  IMAD.MOV.U32 R2, RZ, RZ, R22 ;  /* 0x000000ffff027224 */ /* 0x000fe400078e0016 */
[----:B------:R-:W-:Y:S02]  /*964d0*/  IMAD.MOV.U32 R3, RZ, RZ, R21 ;  /* 0x000000ffff037224 */ /* 0x000fe400078e0015 */
[----:B------:R-:W-:Y:S01]  /*964e0*/  IMAD.MOV.U32 R28, RZ, RZ, R20 ;  /* 0x000000ffff1c7224 */ /* 0x000fe200078e0014 */
[----:B----4-:R0:W-:Y:S04]  /*964f0*/  STL.64 [R1+0x9a50], R10 ;  /* 0x009a500a01007387 */ /* 0x0101e80000100a00 */
[----:B--2---:R-:W-:Y:S04]  /*96500*/  STL.64 [R1+0x9a48], R8 ;  /* 0x009a480801007387 */ /* 0x004fe80000100a00 */
[----:B0-----:R-:W2:Y:S04]  /*96510*/  LDL.64 R10, [R1+0x778] ;  /* 0x00077800010a7983 */ /* 0x001ea80000100a00 */
[----:B------:R-:W3:Y:S04]  /*96520*/  LDL.LU.64 R14, [R1+0x6f8] ;  /* 0x0006f800010e7983 */ /* 0x000ee80000300a00 */
[----:B------:R-:W4:Y:S04]  /*96530*/  LDL.LU.64 R22, [R1+0x718] ;  /* 0x0007180001167983 */ /* 0x000f280000300a00 */
[----:B------:R-:W-:Y:S04]  /*96540*/  STL [R1+0x884c], R0 ;  /* 0x00884c0001007387 */ /* 0x000fe80000100800 */
[----:B------:R-:W-:Y:S04]  /*96550*/  STL [R1+0x8848], R2 ;  /* 0x0088480201007387 */ /* 0x000fe80000100800 */
[----:B------:R-:W-:Y:S04]  /*96560*/  STL [R1+0x8844], R3 ;  /* 0x0088440301007387 */ /* 0x000fe80000100800 */
[----:B------:R-:W-:Y:S04]  /*96570*/  STL [R1+0x8840], R28 ;  /* 0x0088401c01007387 */ /* 0x000fe80000100800 */
[----:B------:R-:W-:Y:S04]  /*96580*/  STL.64 [R1+0xe30], R4 ;  /* 0x000e300401007387 */ /* 0x000fe80000100a00 */
[----:B------:R0:W-:Y:S04]  /*96590*/  STL.64 [R1+0xe38], R6 ;  /* 0x000e380601007387 */ /* 0x0001e80000100a00 */
[----:B0-----:R-:W4:Y:S04]  /*965a0*/  LDL.LU.64 R6, [R1+0x9a60] ;  /* 0x009a600001067983 */ /* 0x001f280000300a00 */
[----:B------:R-:W4:Y:S01]  /*965b0*/  LDL.LU.64 R4, [R1+0x9a58] ;  /* 0x009a580001047983 */ /* 0x000f220000300a00 */
[----:B------:R-:W-:-:S02]  /*965c0*/  IMAD.MOV.U32 R13, RZ, RZ, R26 ;  /* 0x000000ffff0d7224 */ /* 0x000fc400078e001a */
[----:B------:R-:W-:Y:S01]  /*965d0*/  IMAD.MOV.U32 R12, RZ, RZ, R27 ;  /* 0x000000ffff0c7224 */ /* 0x000fe200078e001b */
[----:B---3--:R-:W-:Y:S04]  /*965e0*/  STL.64 [R1+0x99c8], R14 ;  /* 0x0099c80e01007387 */ /* 0x008fe80000100a00 */
[----:B------:R0:W-:Y:S01]  /*965f0*/  STL.64 [R1+0x99c0], R12 ;  /* 0x0099c00c01007387 */ /* 0x0001e20000100a00 */
[----:B--2---:R-:W-:Y:S02]  /*96600*/  IMAD.MOV.U32 R21, RZ, RZ, R10 ;  /* 0x000000ffff157224 */ /* 0x004fe400078e000a */
[----:B------:R-:W-:Y:S01]  /*96610*/  IMAD.MOV.U32 R20, RZ, RZ, R11 ;  /* 0x000000ffff147224 */ /* 0x000fe200078e000b */
[----:B0-----:R-:W2:Y:S04]  /*96620*/  LDL.LU R12, [R1+0x13c0] ;  /* 0x0013c000010c7983 */ /* 0x001ea80000300800 */
[----:B------:R-:W2:Y:S04]  /*96630*/  LDL.LU R13, [R1+0x13c4] ;  /* 0x0013c400010d7983 */ /* 0x000ea80000300800 */
[----:B------:R-:W2:Y:S04]  /*96640*/  LDL.LU R14, [R1+0x13c8] ;  /* 0x0013c800010e7983 */ /* 0x000ea80000300800 */
[----:B------:R-:W2:Y:S04]  /*96650*/  LDL.LU R15, [R1+0x13cc] ;  /* 0x0013cc00010f7983 */ /* 0x000ea80000300800 */
[----:B------:R-:W3:Y:S04]  /*96660*/  LDL.LU R24, [R1+0xf80] ;  /* 0x000f800001187983 */ /* 0x000ee80000300800 */
[----:B------:R-:W3:Y:S04]  /*96670*/  LDL.LU R25, [R1+0xf84] ;  /* 0x000f840001197983 */ /* 0x000ee80000300800 */
[----:B------:R-:W3:Y:S01]  /*96680*/  LDL.LU R26, [R1+0xf88] ;  /* 0x000f8800011a7983 */ /* 0x000ee20000300800 */
[----:B----4-:R-:W-:Y:S03]  /*96690*/  HMMA.16816.F32 R4, R16, R10, R4 ;  /* 0x0000000a1004723c */ /* 0x010fe60000001804 */
[----:B------:R-:W3:Y:S04]  /*966a0*/  LDL.LU R27, [R1+0xf8c] ;  /* 0x000f8c00011b7983 */ /* 0x000ee80000300800 */
[----:B------:R-:W4:Y:S04]  /*966b0*/  LDL.LU.64 R10, [R1+0x9a50] ;  /* 0x009a5000010a7983 */ /* 0x000f280000300a00 */
[----:B------:R-:W4:Y:S11]  /*966c0*/  LDL.LU.64 R8, [R1+0x9a48] ;  /* 0x009a480001087983 */ /* 0x000f360000300a00 */
[----:B------:R-:W-:Y:S02]  /*966d0*/  @!UPT UIADD3 URZ, URZ, URZ, URZ ;  /* 0x0000003f3f3ff290 */ /* 0x000fe4000fffe03f */
[----:B------:R-:W-:Y:S02]  /*966e0*/  IMAD.MOV.U32 R3, RZ, RZ, R6 ;  /* 0x000000ffff037224 */ /* 0x000fe400078e0006 */
[----:B------:R-:W-:Y:S02]  /*966f0*/  IMAD.MOV.U32 R28, RZ, RZ, R7 ;  /* 0x000000ffff1c7224 */ /* 0x000fe400078e0007 */
[----:B------:R-:W4:Y:S01]  /*96700*/  LDL.LU.64 R6, [R1+0x9a40] ;  /* 0x009a400001067983 */ /* 0x000f220000300a00 */
[----:B------:R-:W-:Y:S02]  /*96710*/  IMAD.MOV.U32 R2, RZ, RZ, R5 ;  /* 0x000000ffff027224 */ /* 0x000fe400078e0005 */
[----:B------:R-:W-:Y:S01]  /*96720*/  IMAD.MOV.U32 R0, RZ, RZ, R4 ;  /* 0x000000ffff007224 */ /* 0x000fe200078e0004 */
[----:B------:R0:W-:Y:S04]  /*96730*/  STL.64 [R1+0x99f8], R22 ;  /* 0x0099f81601007387 */ /* 0x0001e80000100a00 */
[----:B------:R1:W-:Y:S04]  /*96740*/  STL.64 [R1+0x99f0], R20 ;  /* 0x0099f01401007387 */ /* 0x0003e80000100a00 */
[----:B0-----:R-:W2:Y:S04]  /*96750*/  LDL.64 R22, [R1+0x748] ;  /* 0x0007480001167983 */ /* 0x001ea80000100a00 */
[----:B------:R-:W-:Y:S04]  /*96760*/  STL [R1+0x89d0], R28 ;  /* 0x0089d01c01007387 */ /* 0x000fe80000100800 */
[----:B------:R0:W-:Y:S04]  /*96770*/  STL [R1+0x89cc], R3 ;  /* 0x0089cc0301007387 */ /* 0x0001e80000100800 */
[----:B------:R0:W-:Y:S01]  /*96780*/  STL [R1+0x89c8], R2 ;  /* 0x0089c80201007387 */ /* 0x0001e20000100800 */
[----:B-1----:R-:W-:-:S03]  /*96790*/  IMAD.MOV.U32 R20, RZ, RZ, R16 ;  /* 0x000000ffff147224 */ /* 0x002fc600078e0010 */
[----:B------:R1:W-:Y:S01]  /*967a0*/  STL [R1+0x89c4], R0 ;  /* 0x0089c40001007387 */ /* 0x0003e20000100800 */
[----:B0-----:R-:W-:Y:S02]  /*967b0*/  IMAD.MOV.U32 R3, RZ, RZ, R17 ;  /* 0x000000ffff037224 */ /* 0x001fe400078e0011 */
[----:B------:R-:W-:Y:S02]  /*967c0*/  IMAD.MOV.U32 R2, RZ, RZ, R18 ;  /* 0x000000ffff027224 */ /* 0x000fe400078e0012 */
[----:B-1----:R-:W-:Y:S01]  /*967d0*/  IMAD.MOV.U32 R0, RZ, RZ, R19 ;  /* 0x000000ffff007224 */ /* 0x002fe200078e0013 */
[----:B----4-:R-:W-:Y:S01]  /*967e0*/  HMMA.16816.F32 R4, R16, R6, R8 ;  /* 0x000000061004723c */ /* 0x010fe20000001808 */
[----:B------:R-:W4:Y:S04]  /*967f0*/  LDL.LU.64 R10, [R1+0x9a38] ;  /* 0x009a3800010a7983 */ /* 0x000f280000300a00 */
[----:B------:R-:W2:Y:S04]  /*96800*/  LDL.LU.64 R8, [R1+0x9a30] ;  /* 0x009a300001087983 */ /* 0x000ea80000300a00 */
[----:B------:R-:W2:Y:S04]  /*96810*/  LDL R18, [R1+0x598] ;  /* 0x0005980001127983 */ /* 0x000ea80000100800 */
[----:B------:R-:W2:Y:S04]  /*96820*/  LDL R19, [R1+0x59c] ;  /* 0x00059c0001137983 */ /* 0x000ea80000100800 */
[----:B------:R-:W3:Y:S04]  /*96830*/  LDL R16, [R1+0x590] ;  /* 0x0005900001107983 */ /* 0x000ee80000100800 */
[----:B------:R-:W3:Y:S04]  /*96840*/  LDL R17, [R1+0x594] ;  /* 0x0005940001117983 */ /* 0x000ee80000100800 */
[----:B--2---:R-:W-:Y:S04]  /*96850*/  STL.64 [R1+0x99b0], R18 ;  /* 0x0099b01201007387 */ /* 0x004fe80000100a00 */
[----:B---3--:R-:W-:Y:S04]  /*96860*/  STL.64 [R1+0x99a8], R16 ;  /* 0x0099a81001007387 */ /* 0x008fe80000100a00 */
[----:B------:R-:W-:Y:S04]  /*96870*/  STL [R1+0x87dc], R4 ;  /* 0x0087dc0401007387 */ /* 0x000fe80000100800 */
[----:B------:R-:W-:Y:S04]  /*96880*/  STL [R1+0x87d8], R5 ;  /* 0x0087d80501007387 */ /* 0x000fe80000100800 */
[----:B------:R-:W-:Y:S04]  /*96890*/  STL [R1+0x87d4], R6 ;  /* 0x0087d40601007387 */ /* 0x000fe80000100800 */
[----:B------:R0:W-:Y:S04]  /*968a0*/  STL [R1+0x87d0], R7 ;  /* 0x0087d00701007387 */ /* 0x0001e80000100800 */
[----:B0-----:R-:W2:Y:S01]  /*968b0*/  LDL.64 R6, [R1+0x758] ;  /* 0x0007580001067983 */ /* 0x001ea20000100a00 */
[----:B------:R-:W-:-:S02]  /*968c0*/  IMAD.MOV.U32 R16, RZ, RZ, R20 ;  /* 0x000000ffff107224 */ /* 0x000fc400078e0014 */
[----:B------:R-:W-:Y:S02]  /*968d0*/  IMAD.MOV.U32 R17, RZ, RZ, R3 ;  /* 0x000000ffff117224 */ /* 0x000fe400078e0003 */
[----:B------:R-:W-:Y:S02]  /*968e0*/  IMAD.MOV.U32 R18, RZ, RZ, R2 ;  /* 0x000000ffff127224 */ /* 0x000fe400078e0002 */
[----:B------:R-:W-:-:S07]  /*968f0*/  IMAD.MOV.U32 R19, RZ, RZ, R0 ;  /* 0x000000ffff137224 */ /* 0x000fce00078e0000 */
[C---:B--2---:R-:W-:Y:S11]  /*96900*/  HMMA.16816.F32 R24, R16.reuse, R6, R24 ;  /* 0x000000061018723c */ /* 0x044ff60000001818 */
[----:B------:R-:W-:Y:S11]  /*96910*/  @!UPT UIADD3 URZ, URZ, URZ, URZ ;  /* 0x0000003f3f3ff290 */ /* 0x000ff6000fffe03f */
[----:B------:R-:W-:Y:S01]  /*96920*/  @!UPT UIADD3 URZ, URZ, URZ, URZ ;  /* 0x0000003f3f3ff290 */ /* 0x000fe2000fffe03f */
[----:B------:R-:W-:Y:S04]  /*96930*/  STL.64 [R1+0xf80], R24 ;  /* 0x000f801801007387 */ /* 0x000fe80000100a00 */
[----:B------:R0:W-:Y:S04]  /*96940*/  STL.64 [R1+0xf88], R26 ;  /* 0x000f881a01007387 */ /* 0x0001e80000100a00 */
[----:B0-----:R-:W2:Y:S01]  /*96950*/  LDL.LU.64 R26, [R1+0x9a28] ;  /* 0x009a2800011a7983 */ /* 0x001ea20000300a00 */
[----:B------:R-:W-:Y:S01]  /*96960*/  HMMA.16816.F32 R12, R16, R22, R12 ;  /* 0x00000016100c723c */ /* 0x000fe2000000180c */
[----:B------:R-:W-:-:S02]  /*96970*/  IMAD.MOV.U32 R24, RZ, RZ, R6 ;  /* 0x000000ffff187224 */ /* 0x000fc400078e0006 */
[----:B------:R-:W-:Y:S02]  /*96980*/  IMAD.MOV.U32 R3, RZ, RZ, R7 ;  /* 0x000000ffff037224 */ /* 0x000fe400078e0007 */
[----:B------:R-:W-:Y:S11]  /*96990*/  IMAD.MOV.U32 R25, RZ, RZ, R23 ;  /* 0x000000ffff197224 */ /* 0x000ff600078e0017 */
[----:B------:R-:W-:Y:S08]  /*969a0*/  @!UPT UIADD3 URZ, URZ, URZ, URZ ;  /* 0x0000003f3f3ff290 */ /* 0x000ff0000fffe03f */
[----:B------:R-:W-:Y:S02]  /*969b0*/  IMAD.MOV.U32 R6, RZ, RZ, R14 ;  /* 0x000000ffff067224 */ /* 0x000fe400078e000e */
[----:B------:R-:W-:Y:S02]  /*969c0*/  IMAD.MOV.U32 R7, RZ, RZ, R15 ;  /* 0x000000ffff077224 */ /* 0x000fe400078e000f */
[----:B------:R-:W-:Y:S02]  /*969d0*/  IMAD.MOV.U32 R4, RZ, RZ, R12 ;  /* 0x000000ffff047224 */ /* 0x000fe400078e000c */
[----:B------:R-:W-:Y:S01]  /*969e0*/  IMAD.MOV.U32 R5, RZ, RZ, R13 ;  /* 0x000000ffff057224 */ /* 0x000fe200078e000d */
[----:B--2---:R-:W-:Y:S04]  /*969f0*/  STL.64 [R1+0x9978], R26 ;  /* 0x0099781a01007387 */ /* 0x004fe80000100a00 */
[----:B------:R-:W-:Y:S04]  /*96a00*/  STL.64 [R1+0x9970], R24 ;  /* 0x0099701801007387 */ /* 0x000fe80000100a00 */
[----:B------:R0:W-:Y:S04]  /*96a10*/  STL.64 [R1+0x87e8], R6 ;  /* 0x0087e80601007387 */ /* 0x0001e80000100a00 */
[----:B------:R-:W-:Y:S04]  /*96a20*/  STL.64 [R1+0x87e0], R4 ;  /* 0x0087e00401007387 */ /* 0x000fe80000100a00 */
[----:B0-----:R-:W2:Y:S04]  /*96a30*/  LDL.LU R6, [R1+0x7a8] ;  /* 0x0007a80001067983 */ /* 0x001ea80000300800 */
[----:B------:R-:W2:Y:S01]  /*96a40*/  LDL.LU R7, [R1+0x7ac] ;  /* 0x0007ac0001077983 */ /* 0x000ea20000300800 */
[----:B----4-:R-:W-:-:S03]  /*96a50*/  IMAD.MOV.U32 R27, RZ, RZ, R11 ;  /* 0x000000ffff1b7224 */ /* 0x010fc600078e000b */
[----:B--2---:R0:W-:Y:S02]  /*96a60*/  STL.64 [R1+0x9950], R6 ;  /* 0x0099500601007387 */ /* 0x0041e40000100a00 */
[----:B0-----:R-:W-:Y:S02]  /*96a70*/  IMAD.MOV.U32 R6, RZ, RZ, R29 ;  /* 0x000000ffff067224 */ /* 0x001fe400078e001d */
[----:B------:R-:W2:Y:S01]  /*96a80*/  LDL.LU R29, [R1+0x9a24] ;  /* 0x009a2400011d7983 */ /* 0x000ea20000300800 */
[----:B------:R-:W-:-:S03]  /*96a90*/  IMAD.MOV.U32 R7, RZ, RZ, R10 ;  /* 0x000000ffff077224 */ /* 0x000fc600078e000a */
[----:B------:R-:W3:Y:S04]  /*96aa0*/  LDL.LU R10, [R1+0x9a20] ;  /* 0x009a2000010a7983 */ /* 0x000ee80000300800 */
[----:B------:R-:W4:Y:S04]  /*96ab0*/  LDL R26, [R1+0x7d8] ;  /* 0x0007d800011a7983 */ /* 0x000f280000100800 */
[----:B------:R-:W2:Y:S01]  /*96ac0*/  LDL.LU R11, [R1+0x9a1c] ;  /* 0x009a1c00010b7983 */ /* 0x000ea20000300800 */
[----:B------:R-:W-:-:S03]  /*96ad0*/  IMAD.MOV.U32 R28, RZ, RZ, R22 ;  /* 0x000000ffff1c7224 */ /* 0x000fc600078e0016 */
[----:B----4-:R3:W-:Y:S04]  /*96ae0*/  STL.64 [R1+0x9990], R26 ;  /* 0x0099901a01007387 */ /* 0x0107e80000100a00 */
[----:B------:R0:W-:Y:S04]  /*96af0*/  STL.64 [R1+0x9968], R6 ;  /* 0x0099680601007387 */ /* 0x0001e80000100a00 */
[----:B------:R-:W4:Y:S04]  /*96b00*/  LDL.LU R4, [R1+0x10c0] ;  /* 0x0010c00001047983 */ /* 0x000f280000300800 */
[----:B------:R-:W4:Y:S01]  /*96b10*/  LDL.LU R5, [R1+0x10c4] ;  /* 0x0010c40001057983 */ /* 0x000f220000300800 */
[----:B---3--:R-:W-:-:S03]  /*96b20*/  IMAD.MOV.U32 R26, RZ, RZ, R10 ;  /* 0x000000ffff1a7224 */ /* 0x008fc600078e000a */
[----:B0-----:R-:W3:Y:S04]  /*96b30*/  LDL.LU R6, [R1+0x10c8] ;  /* 0x0010c80001067983 */ /* 0x001ee80000300800 */
[----:B------:R-:W3:Y:S04]  /*96b40*/  LDL.LU R7, [R1+0x10cc] ;  /* 0x0010cc0001077983 */ /* 0x000ee80000300800 */
[----:B------:R-:W3:Y:S04]  /*96b50*/  LDL.LU R10, [R1+0x9a18] ;  /* 0x009a1800010a7983 */ /* 0x000ee80000300800 */
[----:B------:R-:W3:Y:S01]  /*96b60*/  LDL.64 R22, [R1+0x728] ;  /* 0x0007280001167983 */ /* 0x000ee20000100a00 */
[----:B--2---:R-:W-:-:S03]  /*96b70*/  IMAD.MOV.U32 R27, RZ, RZ, R29 ;  /* 0x000000ffff1b7224 */ /* 0x004fc600078e001d */
[----:B---3--:R-:W-:Y:S04]  /*96b80*/  STL.64 [R1+0x9a10], R22 ;  /* 0x009a101601007387 */ /* 0x008fe80000100a00 */
[----:B------:R0:W-:Y:S04]  /*96b90*/  STL.64 [R1+0x99b8], R26 ;  /* 0x0099b81a01007387 */ /* 0x0001e80000100a00 */
[----:B------:R-:W2:Y:S04]  /*96ba0*/  LDL.LU R24, [R1+0x1300] ;  /* 0x0013000001187983 */ /* 0x000ea80000300800 */
[----:B------:R-:W2:Y:S04]  /*96bb0*/  LDL.LU R25, [R1+0x1304] ;  /* 0x0013040001197983 */ /* 0x000ea80000300800 */
[----:B0-----:R-:W3:Y:S04]  /*96bc0*/  LDL.LU R26, [R1+0x1308] ;  /* 0x00130800011a7983 */ /* 0x001ee80000300800 */
[----:B------:R-:W3:Y:S04]  /*96bd0*/  LDL.LU R27, [R1+0x130c] ;  /* 0x00130c00011b7983 */ /* 0x000ee80000300800 */
[----:B------:R-:W2:Y:S04]  /*96be0*/  LDL.LU R20, [R1+0x1370] ;  /* 0x0013700001147983 */ /* 0x000ea80000300800 */
        /* <DEDUP_REMOVED lines=15> */
[C---:B----4-:R-:W-:Y:S03]  /*96ce0*/  HMMA.16816.F32 R20, R16.reuse, R10, R20 ;  /* 0x0000000a1014723c */ /* 0x050fe60000001814 */
[----:B---3--:R-:W-:Y:S04]  /*96cf0*/  STL.64 [R1+0x9a08], R26 ;  /* 0x009a081a01007387 */ /* 0x008fe80000100a00 */
[----:B--2---:R0:W-:Y:S04]  /*96d00*/  STL.64 [R1+0x9a00], R24 ;  /* 0x009a001801007387 */ /* 0x0041e80000100a00 */
[----:B0-----:R-:W2:Y:S04]  /*96d10*/  LDL.LU R24, [R1+0x1020] ;  /* 0x0010200001187983 */ /* 0x001ea80000300800 */
[----:B------:R-:W2:Y:S04]  /*96d20*/  LDL.LU R25, [R1+0x1024] ;  /* 0x0010240001197983 */ /* 0x000ea80000300800 */
[----:B------:R-:W2:Y:S04]  /*96d30*/  LDL.LU R26, [R1+0x1028] ;  /* 0x00102800011a7983 */ /* 0x000ea80000300800 */
[----:B------:R-:W2:Y:S04]  /*96d40*/  LDL.LU R27, [R1+0x102c] ;  /* 0x00102c00011b7983 */ /* 0x000ea80000300800 */
[----:B------:R-:W3:Y:S04]  /*96d50*/  LDL.64 R14, [R1+0x708] ;  /* 0x00070800010e7983 */ /* 0x000ee80000100a00 */
[----:B------:R-:W-:Y:S04]  /*96d60*/  STL.64 [R1+0x9988], R6 ;  /* 0x0099880601007387 */ /* 0x000fe80000100a00 */
[----:B------:R0:W-:Y:S04]  /*96d70*/  STL.64 [R1+0x9980], R4 ;  /* 0x0099800401007387 */ /* 0x0001e80000100a00 */
[----:B0-----:R-:W4:Y:S04]  /*96d80*/  LDL.LU R4, [R1+0x10a0] ;  /* 0x0010a00001047983 */ /* 0x001f280000300800 */
[----:B------:R-:W4:Y:S04]  /*96d90*/  LDL.LU R5, [R1+0x10a4] ;  /* 0x0010a40001057983 */ /* 0x000f280000300800 */
[----:B------:R-:W2:Y:S04]  /*96da0*/  LDL.LU R6, [R1+0x10a8] ;  /* 0x0010a80001067983 */ /* 0x000ea80000300800 */
[----:B------:R-:W2:Y:S04]  /*96db0*/  LDL.LU R7, [R1+0x10ac] ;  /* 0x0010ac0001077983 */ /* 0x000ea80000300800 */
[----:B--2---:R-:W-:Y:S04]  /*96dc0*/  STL.64 [R1+0x99a0], R6 ;  /* 0x0099a00601007387 */ /* 0x004fe80000100a00 */
[----:B----4-:R0:W-:Y:S04]  /*96dd0*/  STL.64 [R1+0x9998], R4 ;  /* 0x0099980401007387 */ /* 0x0101e80000100a00 */
[----:B0-----:R-:W2:Y:S04]  /*96de0*/  LDL.LU R4, [R1+0x1080] ;  /* 0x0010800001047983 */ /* 0x001ea80000300800 */
[----:B------:R-:W2:Y:S04]  /*96df0*/  LDL.LU R5, [R1+0x1084] ;  /* 0x0010840001057983 */ /* 0x000ea80000300800 */
[----:B------:R-:W2:Y:S04]  /*96e00*/  LDL.LU R6, [R1+0x1088] ;  /* 0x0010880001067983 */ /* 0x000ea80000300800 */
[----:B------:R-:W2:Y:S04]  /*96e10*/  LDL.LU R7, [R1+0x108c] ;  /* 0x00108c0001077983 */ /* 0x000ea80000300800 */
[----:B------:R-:W-:Y:S04]  /*96e20*/  STL.64 [R1+0x1000], R20 ;  /* 0x0010001401007387 */ /* 0x000fe80000100a00 */
[----:B------:R0:W-:Y:S04]  /*96e30*/  STL.64 [R1+0x1008], R22 ;  /* 0x0010081601007387 */ /* 0x0001e80000100a00 */
[----:B0-----:R-:W4:Y:S04]  /*96e40*/  LDL.LU.64 R22, [R1+0x9a10] ;  /* 0x009a100001167983 */ /* 0x001f280000300a00 */
[----:B------:R0:W-:Y:S01]  /*96e50*/  STL.64 [R1+0x98b0], R10 ;  /* 0x0098b00a01007387 */ /* 0x0001e20000100a00 */
[----:B----4-:R-:W-:Y:S01]  /*96e60*/  HMMA.16816.F32 R24, R16, R22, R24 ;  /* 0x000000161018723c */ /* 0x010fe20000001818 */
[----:B0-----:R-:W-:-:S02]  /*96e70*/  IMAD.MOV.U32 R11, RZ, RZ, R22 ;  /* 0x000000ffff0b7224 */ /* 0x001fc400078e0016 */
[----:B------:R-:W-:Y:S11]  /*96e80*/  IMAD.MOV.U32 R10, RZ, RZ, R23 ;  /* 0x000000ffff0a7224 */ /* 0x000ff600078e0017 */
[----:B------:R-:W-:Y:S09]  /*96e90*/  @!UPT UIADD3 URZ, URZ, URZ, URZ ;  /* 0x0000003f3f3ff290 */ /* 0x000ff2000fffe03f */
[----:B------:R-:W-:Y:S04]  /*96ea0*/  STL.64 [R1+0x1020], R24 ;  /* 0x0010201801007387 */ /* 0x000fe80000100a00 */
[----:B------:R0:W-:Y:S04]  /*96eb0*/  STL.64 [R1+0x1028], R26 ;  /* 0x0010281a01007387 */ /* 0x0001e80000100a00 */
[----:B0-----:R-:W4:Y:S04]  /*96ec0*/  LDL.LU.64 R26, [R1+0x9a08] ;  /* 0x009a0800011a7983 */ /* 0x001f280000300a00 */
[----:B------:R-:W4:Y:S04]  /*96ed0*/  LDL.LU.64 R24, [R1+0x9a00] ;  /* 0x009a000001187983 */ /* 0x000f280000300a00 */
[----:B------:R-:W4:Y:S04]  /*96ee0*/  LDL.LU.64 R22, [R1+0x99f8] ;  /* 0x0099f80001167983 */ /* 0x000f280000300a00 */
[----:B------:R-:W2:Y:S04]  /*96ef0*/  LDL.LU.64 R20, [R1+0x99f0] ;  /* 0x0099f00001147983 */ /* 0x000ea80000300a00 */
[----:B------:R-:W-:Y:S04]  /*96f00*/  STL.64 [R1+0x9948], R10 ;  /* 0x0099480a01007387 */ /* 0x000fe80000100a00 */
[----:B------:R0:W-:Y:S04]  /*96f10*/  STL.64 [R1+0x9940], R8 ;  /* 0x0099400801007387 */ /* 0x0001e80000100a00 */
[----:B0-----:R-:W2:Y:S04]  /*96f20*/  LDL.LU R8, [R1+0x10f0] ;  /* 0x0010f00001087983 */ /* 0x001ea80000300800 */
[----:B------:R-:W2:Y:S04]  /*96f30*/  LDL.LU R9, [R1+0x10f4] ;  /* 0x0010f40001097983 */ /* 0x000ea80000300800 */
[----:B------:R-:W2:Y:S04]  /*96f40*/  LDL.LU R10, [R1+0x10f8] ;  /* 0x0010f800010a7983 */ /* 0x000ea80000300800 */
[----:B------:R-:W2:Y:S01]  /*96f50*/  LDL.LU R11, [R1+0x10fc] ;  /* 0x0010fc00010b7983 */ /* 0x000ea20000300800 */
[----:B----4-:R-:W-:Y:S03]  /*96f60*/  HMMA.16816.F32 R24, R16, R22, R24 ;  /* 0x000000161018723c */ /* 0x010fe60000001818 */
        /* <DEDUP_REMOVED lines=8> */
[----:B0-----:R-:W4:Y:S04]  /*96ff0*/  LDL.LU.64 R26, [R1+0x99e8] ;  /* 0x0099e800011a7983 */ /* 0x001f280000300a00 */
[----:B------:R-:W4:Y:S04]  /*97000*/  LDL.LU.64 R24, [R1+0x99e0] ;  /* 0x0099e00001187983 */ /* 0x000f280000300a00 */
[----:B------:R-:W-:Y:S01]  /*97010*/  STL.64 [R1+0x9898], R22 ;  /* 0x0098981601007387 */ /* 0x000fe20000100a00 */
[----:B---3--:R-:W-:-:S02]  /*97020*/  IMAD.MOV.U32 R2, RZ, RZ, R14 ;  /* 0x000000ffff027224 */ /* 0x008fc400078e000e */
[----:B------:R-:W-:Y:S01]  /*97030*/  IMAD.MOV.U32 R0, RZ, RZ, R15 ;  /* 0x000000ffff007224 */ /* 0x000fe200078e000f */
[C---:B----4-:R-:W-:Y:S11]  /*97040*/  HMMA.16816.F32 R24, R16.reuse, R14, R24 ;  /* 0x0000000e1018723c */ /* 0x050ff60000001818 */
[----:B------:R-:W-:Y:S11]  /*97050*/  @!UPT UIADD3 URZ, URZ, URZ, URZ ;  /* 0x0000003f3f3ff290 */ /* 0x000ff6000fffe03f */
[----:B------:R-:W-:Y:S01]  /*97060*/  @!UPT UIADD3 URZ, URZ, URZ, URZ ;  /* 0x0000003f3f3ff290 */ /* 0x000fe2000fffe03f */
[----:B------:R-:W-:Y:S04]  /*97070*/  STL.64 [R1+0x1060], R24 ;  /* 0x0010601801007387 */ /* 0x000fe80000100a00 */
[----:B------:R0:W-:Y:S04]  /*97080*/  STL.64 [R1+0x1068], R26 ;  /* 0x0010681a01007387 */ /* 0x0001e80000100a00 */
[----:B0-----:R-:W3:Y:S04]  /*97090*/  LDL.LU.64 R26, [R1+0x99d8] ;  /* 0x0099d800011a7983 */ /* 0x001ee80000300a00 */
[----:B------:R-:W3:Y:S04]  /*970a0*/  LDL.LU.64 R24, [R1+0x99d0] ;  /* 0x0099d00001187983 */ /* 0x000ee80000300a00 */
[----:B------:R-:W3:Y:S04]  /*970b0*/  LDL.LU.64 R14, [R1+0x99c8] ;  /* 0x0099c800010e7983 */ /* 0x000ee80000300a00 */
[----:B------:R-:W4:Y:S01]  /*970c0*/  LDL.LU.64 R12, [R1+0x99c0] ;  /* 0x0099c000010c7983 */ /* 0x000f220000300a00 */
[----:B---3--:R-:W-:Y:S03]  /*970d0*/  HMMA.16816.F32 R16, R16, R14, R24 ;  /* 0x0000000e1010723c */ /* 0x008fe60000001818 */
[----:B------:R-:W3:Y:S11]  /*970e0*/  LDL.LU.64 R26, [R1+0x99b8] ;  /* 0x0099b800011a7983 */ /* 0x000ef60000300a00 */
[----:B------:R-:W-:Y:S09]  /*970f0*/  @!UPT UIADD3 URZ, URZ, URZ, URZ ;  /* 0x0000003f3f3ff290 */ /* 0x000ff2000fffe03f */
[----:B------:R-:W-:Y:S04]  /*97100*/  STL.64 [R1+0x6e0], R16 ;  /* 0x0006e01001007387 */ /* 0x000fe80000100a00 */
[----:B------:R0:W-:Y:S04]  /*97110*/  STL.64 [R1+0x6e8], R18 ;  /* 0x0006e81201007387 */ /* 0x0001e80000100a00 */
[----:B0-----:R-:W3:Y:S04]  /*97120*/  LDL.LU.64 R18, [R1+0x99b0] ;  /* 0x0099b00001127983 */ /* 0x001ee80000300a00 */
[----:B------:R-:W3:Y:S04]  /*97130*/  LDL.LU.64 R16, [R1+0x99a8] ;  /* 0x0099a80001107983 */ /* 0x000ee80000300a00 */
[----:B------:R-:W-:Y:S01]  /*97140*/  STL.64 [R1+0x9880], R14 ;  /* 0x0098800e01007387 */ /* 0x000fe20000100a00 */
[C---:B---3--:R-:W-:Y:S03]  /*97150*/  HMMA.16816.F32 R24, R16.reuse, R26, R4 ;  /* 0x0000001a1018723c */ /* 0x048fe60000001804 */
[----:B------:R-:W3:Y:S04]  /*97160*/  LDL.LU.64 R6, [R1+0x99a0] ;  /* 0x0099a00001067983 */ /* 0x000ee80000300a00 */
[----:B------:R-:W3:Y:S11]  /*97170*/  LDL.LU.64 R4, [R1+0x9998] ;  /* 0x0099980001047983 */ /* 0x000ef60000300a00 */
[----:B------:R-:W-:Y:S05]  /*97180*/  @!UPT UIADD3 URZ, URZ, URZ, URZ ;  /* 0x0000003f3f3ff290 */ /* 0x000fea000fffe03f */
[----:B------:R-:W-:Y:S04]  /*97190*/  STL.64 [R1+0x1080], R24 ;  /* 0x0010801801007387 */ /* 0x000fe80000100a00 */
[----:B------:R0:W-:Y:S04]  /*971a0*/  STL.64 [R1+0x1088], R26 ;  /* 0x0010881a01007387 */ /* 0x0001e80000100a00 */
[----:B0-----:R-:W3:Y:S02]  /*971b0*/  LDL.LU.64 R26, [R1+0x9990] ;  /* 0x00999000011a7983 */ /* 0x001ee40000300a00 */
[C---:B---3--:R-:W-:Y:S02]  /*971c0*/  HMMA.16816.F32 R24, R16.reuse, R26, R4 ;  /* 0x0000001a1018723c */ /* 0x048fe40000001804 */
[----:B------:R-:W3:Y:S04]  /*971d0*/  LDL.LU.64 R6, [R1+0x9988] ;  /* 0x0099880001067983 */ /* 0x000ee80000300a00 */
[----:B------:R-:W3:Y:S11]  /*971e0*/  LDL.LU.64 R4, [R1+0x9980] ;  /* 0x0099800001047983 */ /* 0x000ef60000300a00 */
[----:B------:R-:W-:Y:S06]  /*971f0*/  @!UPT UIADD3 URZ, URZ, URZ, URZ ;  /* 0x0000003f3f3ff290 */ /* 0x000fec000fffe03f */
[----:B------:R-:W-:Y:S04]  /*97200*/  STL.64 [R1+0x10a0], R24 ;  /* 0x0010a01801007387 */ /* 0x000fe80000100a00 */
[----:B------:R0:W-:Y:S04]  /*97210*/  STL.64 [R1+0x10a8], R26 ;  /* 0x0010a81a01007387 */ /* 0x0001e80000100a00 */
[----:B0-----:R-:W3:Y:S04]  /*97220*/  LDL.LU.64 R26, [R1+0x9978] ;  /* 0x00997800011a7983 */ /* 0x001ee80000300a00 */
[----:B------:R-:W2:Y:S01]  /*97230*/  LDL.LU.64 R24, [R1+0x9970] ;  /* 0x0099700001187983 */ /* 0x000ea20000300a00 */
[C---:B---3--:R-:W-:Y:S11]  /*97240*/  HMMA.16816.F32 R4, R16.reuse, R26, R4 ;  /* 0x0000001a1004723c */ /* 0x048ff60000001804 */
[----:B------:R-:W-:Y:S11]  /*97250*/  @!UPT UIADD3 URZ, URZ, URZ, URZ ;  /* 0x0000003f3f3ff290 */ /* 0x000ff6000fffe03f */
[----:B------:R-:W-:Y:S01]  /*97260*/  @!UPT UIADD3 URZ, URZ, URZ, URZ ;  /* 0x0000003f3f3ff290 */ /* 0x000fe2000fffe03f */
[----:B------:R-:W-:Y:S04]  /*97270*/  STL.64 [R1+0x10c0], R4 ;  /* 0x0010c00401007387 */ /* 0x000fe80000100a00 */
[----:B------:R0:W-:Y:S04]  /*97280*/  STL.64 [R1+0x10c8], R6 ;  /* 0x0010c80601007387 */ /* 0x0001e80000100a00 */
[----:B0-----:R-:W2:Y:S04]  /*97290*/  LDL.LU.64 R6, [R1+0x9968] ;  /* 0x0099680001067983 */ /* 0x001ea80000300a00 */
[----:B------:R-:W-:Y:S01]  /*972a0*/  STL.64 [R1+0x9858], R26 ;  /* 0x0098581a01007387 */ /* 0x000fe20000100a00 */
[C---:B--2---:R-:W-:Y:S03]  /*972b0*/  HMMA.16816.F32 R4, R16.reuse, R6, R8 ;  /* 0x000000061004723c */ /* 0x044fe60000001808 */
[----:B------:R-:W2:Y:S04]  /*972c0*/  LDL.LU.64 R10, [R1+0x9960] ;  /* 0x00996000010a7983 */ /* 0x000ea80000300a00 */
[----:B------:R-:W2:Y:S11]  /*972d0*/  LDL.LU.64 R8, [R1+0x9958] ;  /* 0x0099580001087983 */ /* 0x000eb60000300a00 */
[----:B------:R-:W-:Y:S05]  /*972e0*/  @!UPT UIADD3 URZ, URZ, URZ, URZ ;  /* 0x0000003f3f3ff290 */ /* 0x000fea000fffe03f */
[----:B------:R-:W-:Y:S04]  /*972f0*/  STL.64 [R1+0x10e0], R4 ;  /* 0x0010e00401007387 */ /* 0x000fe80000100a00 */
[----:B------:R0:W-:Y:S04]  /*97300*/  STL.64 [R1+0x10e8], R6 ;  /* 0x0010e80601007387 */ /* 0x0001e80000100a00 */
[----:B0-----:R-:W2:Y:S02]  /*97310*/  LDL.LU.64 R6, [R1+0x9950] ;  /* 0x0099500001067983 */ /* 0x001ea40000300a00 */
[----:B--2---:R-:W-:Y:S02]  /*97320*/  HMMA.16816.F32 R16, R16, R6, R8 ;  /* 0x000000061010723c */ /* 0x004fe40000001808 */
[----:B------:R-:W2:Y:S04]  /*97330*/  LDL.LU.64 R10, [R1+0x9948] ;  /* 0x00994800010a7983 */ /* 0x000ea80000300a00 */
[----:B------:R-:W3:Y:S04]  /*97340*/  LDL.LU.64 R8, [R1+0x9940] ;  /* 0x0099400001087983 */ /* 0x000ee80000300a00 */
[----:B------:R0:W-:Y:S04]  /*97350*/  STL.64 [R1+0x9818], R6 ;  /* 0x0098180601007387 */ /* 0x0001e80000100a00 */
[----:B------:R-:W3:Y:S09]  /*97360*/  LDL.LU R4, [R1+0x12c0] ;  /* 0x0012c00001047983 */ /* 0x000ef20000300800 */
[----:B------:R1:W-:Y:S04]  /*97370*/  STL.64 [R1+0x10f0], R16 ;  /* 0x0010f01001007387 */ /* 0x0003e80000100a00 */
[----:B------:R1:W-:Y:S04]  /*97380*/  STL.64 [R1+0x10f8], R18 ;  /* 0x0010f81201007387 */ /* 0x0003e80000100a00 */
[----:B------:R-:W3:Y:S04]  /*97390*/  LDL.LU R5, [R1+0x12c4] ;  /* 0x0012c40001057983 */ /* 0x000ee80000300800 */
[----:B0-----:R-:W3:Y:S04]  /*973a0*/  LDL.LU R6, [R1+0x12c8] ;  /* 0x0012c80001067983 */ /* 0x001ee80000300800 */
[----:B------:R-:W3:Y:S01]  /*973b0*/  LDL.LU R7, [R1+0x12cc] ;  /* 0x0012cc0001077983 */ /* 0x000ee20000300800 */
[----:B--2---:R-:W-:-:S02]  /*973c0*/  IMAD.MOV.U32 R22, RZ, RZ, R11 ;  /* 0x000000ffff167224 */ /* 0x004fc400078e000b */
[----:B------:R-:W-:-:S05]  /*973d0*/  IMAD.MOV.U32 R23, RZ, RZ, R10 ;  /* 0x000000ffff177224 */ /* 0x000fca00078e000a */
[----:B------:R-:W-:Y:S04]  /*973e0*/  STL.64 [R1+0x98a8], R22 ;  /* 0x0098a81601007387 */ /* 0x000fe80000100a00 */
[----:B-1----:R-:W2:Y:S04]  /*973f0*/  LDL.LU R16, [R1+0x11b0] ;  /* 0x0011b00001107983 */ /* 0x002ea80000300800 */
[----:B------:R-:W2:Y:S04]  /*97400*/  LDL.LU R17, [R1+0x11b4] ;  /* 0x0011b40001117983 */ /* 0x000ea80000300800 */
[----:B------:R-:W2:Y:S04]  /*97410*/  LDL.LU R18, [R1+0x11b8] ;  /* 0x0011b80001127983 */ /* 0x000ea80000300800 */
[----:B------:R-:W2:Y:S01]  /*97420*/  LDL.LU R19, [R1+0x11bc] ;  /* 0x0011bc0001137983 */ /* 0x000ea20000300800 */
[----:B------:R-:W-:-:S02]  /*97430*/  IMAD.MOV.U32 R10, RZ, RZ, R28 ;  /* 0x000000ffff0a7224 */ /* 0x000fc400078e001c */
[----:B------:R-:W-:Y:S01]  /*97440*/  IMAD.MOV.U32 R11, RZ, RZ, R25 ;  /* 0x000000ffff0b7224 */ /* 0x000fe200078e0019 */
[----:B--2---:R-:W-:Y:S04]  /*97450*/  STL.64 [R1+0x98c0], R18 ;  /* 0x0098c01201007387 */ /* 0x004fe80000100a00 */
[----:B------:R0:W-:Y:S04]  /*97460*/  STL.64 [R1+0x98b8], R16 ;  /* 0x0098b81001007387 */ /* 0x0001e80000100a00 */
[----:B------:R1:W-:Y:S04]  /*97470*/  STL.64 [R1+0x98c8], R10 ;  /* 0x0098c80a01007387 */ /* 0x0003e80000100a00 */
[----:B0-----:R-:W2:Y:S04]  /*97480*/  LDL.LU R16, [R1+0x1190] ;  /* 0x0011900001107983 */ /* 0x001ea80000300800 */
[----:B------:R-:W2:Y:S04]  /*97490*/  LDL.LU R17, [R1+0x1194] ;  /* 0x0011940001117983 */ /* 0x000ea80000300800 */
[----:B------:R-:W2:Y:S04]  /*974a0*/  LDL.LU R18, [R1+0x1198] ;  /* 0x0011980001127983 */ /* 0x000ea80000300800 */
[----:B------:R-:W2:Y:S01]  /*974b0*/  LDL.LU R19, [R1+0x119c] ;  /* 0x00119c0001137983 */ /* 0x000ea20000300800 */
[----:B-1----:R-:W-:-:S02]  /*974c0*/  IMAD.MOV.U32 R10, RZ, RZ, R24 ;  /* 0x000000ffff0a7224 */ /* 0x002fc400078e0018 */
[----:B------:R-:W-:Y:S01]  /*974d0*/  IMAD.MOV.U32 R11, RZ, RZ, R3 ;  /* 0x000000ffff0b7224 */ /* 0x000fe200078e0003 */
[----:B--2---:R-:W-:Y:S04]  /*974e0*/  STL.64 [R1+0x98d8], R18 ;  /* 0x0098d81201007387 */ /* 0x004fe80000100a00 */
[----:B------:R-:W-:Y:S04]  /*974f0*/  STL.64 [R1+0x98d0], R16 ;  /* 0x0098d01001007387 */ /* 0x000fe80000100a00 */
[----:B------:R0:W-:Y:S04]  /*97500*/  STL.64 [R1+0x98e0], R10 ;  /* 0x0098e00a01007387 */ /* 0x0001e80000100a00 */
[----:B0-----:R-:W2:Y:S04]  /*97510*/  LDL.64 R10, [R1+0x768] ;  /* 0x00076800010a7983 */ /* 0x001ea80000100a00 */
[----:B--2---:R0:W-:Y:S04]  /*97520*/  STL.64 [R1+0x98f8], R10 ;  /* 0x0098f80a01007387 */ /* 0x0041e80000100a00 */
[----:B------:R-:W2:Y:S04]  /*97530*/  LDL.LU R16, [R1+0x1180] ;  /* 0x0011800001107983 */ /* 0x000ea80000300800 */
[----:B------:R-:W2:Y:S04]  /*97540*/  LDL.LU R17, [R1+0x1184] ;  /* 0x0011840001117983 */ /* 0x000ea80000300800 */
[----:B------:R-:W2:Y:S04]  /*97550*/  LDL.LU R18, [R1+0x1188] ;  /* 0x0011880001127983 */ /* 0x000ea80000300800 */
[----:B------:R-:W2:Y:S01]  /*97560*/  LDL.LU R19, [R1+0x118c] ;  /* 0x00118c0001137983 */ /* 0x000ea20000300800 */
[----:B0-----:R-:W-:-:S02]  /*97570*/  IMAD.MOV.U32 R10, RZ, RZ, R21 ;  /* 0x000000ffff0a7224 */ /* 0x001fc400078e0015 */
[----:B------:R-:W-:-:S05]  /*97580*/  IMAD.MOV.U32 R11, RZ, RZ, R20 ;  /* 0x000000ffff0b7224 */ /* 0x000fca00078e0014 */
[----:B------:R-:W-:Y:S04]  /*97590*/  STL.64 [R1+0x9910], R10 ;  /* 0x0099100a01007387 */ /* 0x000fe80000100a00 */
[----:B--2---:R-:W-:Y:S04]  /*975a0*/  STL.64 [R1+0x98f0], R18 ;  /* 0x0098f01201007387 */ /* 0x004fe80000100a00 */
[----:B------:R0:W-:Y:S04]  /*975b0*/  STL.64 [R1+0x98e8], R16 ;  /* 0x0098e81001007387 */ /* 0x0001e80000100a00 */
[----:B0-----:R-:W2:Y:S04]  /*975c0*/  LDL.LU R16, [R1+0x1170] ;  /* 0x0011700001107983 */ /* 0x001ea80000300800 */
[----:B------:R-:W2:Y:S04]  /*975d0*/  LDL.LU R17, [R1+0x1174] ;  /* 0x0011740001117983 */ /* 0x000ea80000300800 */
[----:B------:R-:W2:Y:S04]  /*975e0*/  LDL.LU R18, [R1+0x1178] ;  /* 0x0011780001127983 */ /* 0x000ea80000300800 */
[----:B------:R-:W2:Y:S01]  /*975f0*/  LDL.LU R19, [R1+0x117c] ;  /* 0x00117c0001137983 */ /* 0x000ea20000300800 */
[----:B----4-:R-:W-:-:S02]  /*97600*/  IMAD.MOV.U32 R10, RZ, RZ, R13 ;  /* 0x000000ffff0a7224 */ /* 0x010fc400078e000d */
[----:B------:R-:W-:-:S05]  /*97610*/  IMAD.MOV.U32 R11, RZ, RZ, R12 ;  /* 0x000000ffff0b7224 */ /* 0x000fca00078e000c */
[----:B------:R-:W-:Y:S04]  /*97620*/  STL.64 [R1+0x9928], R10 ;  /* 0x0099280a01007387 */ /* 0x000fe80000100a00 */
[----:B--2---:R-:W-:Y:S04]  /*97630*/  STL.64 [R1+0x9908], R18 ;  /* 0x0099081201007387 */ /* 0x004fe80000100a00 */
[----:B------:R0:W-:Y:S04]  /*97640*/  STL.64 [R1+0x9900], R16 ;  /* 0x0099001001007387 */ /* 0x0001e80000100a00 */
[----:B0-----:R-:W2:Y:S04]  /*97650*/  LDL.LU R16, [R1+0x1150] ;  /* 0x0011500001107983 */ /* 0x001ea80000300800 */
[----:B------:R-:W2:Y:S04]  /*97660*/  LDL.LU R17, [R1+0x1154] ;  /* 0x0011540001117983 */ /* 0x000ea80000300800 */
[----:B------:R-:W4:Y:S04]  /*97670*/  LDL.LU R18, [R1+0x1158] ;  /* 0x0011580001127983 */ /* 0x000f280000300800 */
[----:B------:R-:W4:Y:S04]  /*97680*/  LDL.LU R19, [R1+0x115c] ;  /* 0x00115c0001137983 */ /* 0x000f280000300800 */
[----:B----4-:R-:W-:Y:S04]  /*97690*/  STL.64 [R1+0x9920], R18 ;  /* 0x0099201201007387 */ /* 0x010fe80000100a00 */
[----:B--2---:R0:W-:Y:S04]  /*976a0*/  STL.64 [R1+0x9918], R16 ;  /* 0x0099181001007387 */ /* 0x0041e80000100a00 */
        /* <DEDUP_REMOVED lines=8> */
[----:B------:R-:W2:Y:S04]  /*97730*/  LDL.LU R18, [R1+0x1118] ;  /* 0x0011180001127983 */ /* 0x000ea80000300800 */
[----:B------:R-:W2:Y:S04]  /*97740*/  LDL.LU R19, [R1+0x111c] ;  /* 0x00111c0001137983 */ /* 0x000ea80000300800 */
[----:B------:R-:W4:Y:S04]  /*97750*/  LDL.LU R20, [R1+0x11a0] ;  /* 0x0011a00001147983 */ /* 0x000f280000300800 */
[----:B------:R-:W4:Y:S04]  /*97760*/  LDL.LU R21, [R1+0x11a4] ;  /* 0x0011a40001157983 */ /* 0x000f280000300800 */
[----:B------:R-:W4:Y:S04]  /*97770*/  LDL.LU R22, [R1+0x11a8] ;  /* 0x0011a80001167983 */ /* 0x000f280000300800 */
[----:B------:R-:W4:Y:S04]  /*97780*/  LDL.LU R23, [R1+0x11ac] ;  /* 0x0011ac0001177983 */ /* 0x000f280000300800 */
        /* <DEDUP_REMOVED lines=10> */
[----:B---3--:R-:W-:Y:S04]  /*97830*/  STL.64 [R1+0x9868], R6 ;  /* 0x0098680601007387 */ /* 0x008fe80000100a00 */
[----:B------:R-:W-:Y:S04]  /*97840*/  STL.64 [R1+0x9860], R4 ;  /* 0x0098600401007387 */ /* 0x000fe80000100a00 */
[----:B------:R-:W3:Y:S04]  /*97850*/  LDL.LU R24, [R1+0x12d0] ;  /* 0x0012d00001187983 */ /* 0x000ee80000300800 */
[----:B------:R-:W3:Y:S04]  /*97860*/  LDL.LU R25, [R1+0x12d4] ;  /* 0x0012d40001197983 */ /* 0x000ee80000300800 */
[----:B------:R-:W2:Y:S04]  /*97870*/  LDL.LU R26, [R1+0x12d8] ;  /* 0x0012d800011a7983 */ /* 0x000ea80000300800 */
[----:B------:R-:W2:Y:S01]  /*97880*/  LDL.LU R27, [R1+0x12dc] ;  /* 0x0012dc00011b7983 */ /* 0x000ea20000300800 */
[----:B------:R-:W-:-:S02]  /*97890*/  IMAD.MOV.U32 R10, RZ, RZ, R9 ;  /* 0x000000ffff0a7224 */ /* 0x000fc400078e0009 */
[----:B------:R-:W-:Y:S01]  /*978a0*/  IMAD.MOV.U32 R11, RZ, RZ, R8 ;  /* 0x000000ffff0b7224 */ /* 0x000fe200078e0008 */
[----:B--2---:R-:W-:Y:S04]  /*978b0*/  STL.64 [R1+0x9878], R26 ;  /* 0x0098781a01007387 */ /* 0x004fe80000100a00 */
[----:B---3--:R0:W-:Y:S04]  /*978c0*/  STL.64 [R1+0x9870], R24 ;  /* 0x0098701801007387 */ /* 0x0081e80000100a00 */
[----:B0-----:R-:W2:Y:S04]  /*978d0*/  LDL.LU.64 R24, [R1+0x590] ;  /* 0x0005900001187983 */ /* 0x001ea80000300a00 */
[----:B------:R-:W2:Y:S02]  /*978e0*/  LDL.LU.64 R26, [R1+0x598] ;  /* 0x00059800011a7983 */ /* 0x000ea40000300a00 */
[C---:B--2---:R-:W-:Y:S02]  /*978f0*/  HMMA.16816.F32 R8, R24.reuse, R10, R16 ;  /* 0x0000000a1808723c */ /* 0x044fe40000001810 */
[----:B------:R-:W2:Y:S04]  /*97900*/  LDL.LU.64 R18, [R1+0x9938] ;  /* 0x0099380001127983 */ /* 0x000ea80000300a00 */
[----:B------:R-:W2:Y:S11]  /*97910*/  LDL.LU.64 R16, [R1+0x9930] ;  /* 0x0099300001107983 */ /* 0x000eb60000300a00 */
[----:B------:R-:W-:Y:S06]  /*97920*/  @!UPT UIADD3 URZ, URZ, URZ, URZ ;  /* 0x0000003f3f3ff290 */ /* 0x000fec000fffe03f */
[----:B------:R-:W-:Y:S04]  /*97930*/  STL.64 [R1+0x1110], R8 ;  /* 0x0011100801007387 */ /* 0x000fe80000100a00 */
        /* <DEDUP_REMOVED lines=15> */
[----:B0-----:R-:W2:Y:S01]  /*97a30*/  LDL.LU.64 R10, [R1+0x98f8] ;  /* 0x0098f800010a7983 */ /* 0x001ea20000300a00 */
[----:B------:R-:W-:Y:S02]  /*97a40*/  IMAD.MOV.U32 R6, RZ, RZ, R2 ;  /* 0x000000ffff067224 */ /* 0x000fe400078e0002 */
[----:B------:R-:W-:Y:S01]  /*97a50*/  IMAD.MOV.U32 R7, RZ, RZ, R0 ;  /* 0x000000ffff077224 */ /* 0x000fe200078e0000 */
        /* <DEDUP_REMOVED lines=22> */
[----:B0-----:R-:W4:Y:S02]  /*97bc0*/  LDL.LU.64 R10, [R1+0x98b0] ;  /* 0x0098b000010a7983 */ /* 0x001f240000300a00 */
[C---:B----4-:R-:W-:Y:S11]  /*97bd0*/  HMMA.16816.F32 R20, R24.reuse, R10, R20 ;  /* 0x0000000a1814723c */ /* 0x050ff60000001814 */
[----:B------:R-:W-:Y:S11]  /*97be0*/  @!UPT UIADD3 URZ, URZ, URZ, URZ ;  /* 0x0000003f3f3ff290 */ /* 0x000ff6000fffe03f */
[----:B------:R-:W-:Y:S01]  /*97bf0*/  @!UPT UIADD3 URZ, URZ, URZ, URZ ;  /* 0x0000003f3f3ff290 */ /* 0x000fe2000fffe03f */
[----:B------:R-:W-:Y:S04]  /*97c00*/  STL.64 [R1+0x11a0], R20 ;  /* 0x0011a01401007387 */ /* 0x000fe80000100a00 */
[----:B------:R0:W-:Y:S04]  /*97c10*/  STL.64 [R1+0x11a8], R22 ;  /* 0x0011a81601007387 */ /* 0x0001e80000100a00 */
[----:B0-----:R-:W2:Y:S04]  /*97c20*/  LDL.LU.64 R22, [R1+0x98a8] ;  /* 0x0098a80001167983 */ /* 0x001ea80000300a00 */
[----:B------:R0:W-:Y:S04]  /*97c30*/  STL.64 [R1+0x97b0], R10 ;  /* 0x0097b00a01007387 */ /* 0x0001e80000100a00 */
[----:B0-----:R-:W3:Y:S01]  /*97c40*/  LDL.64 R10, [R1+0x7e8] ;  /* 0x0007e800010a7983 */ /* 0x001ee20000100a00 */
[C---:B--2---:R-:W-:Y:S03]  /*97c50*/  HMMA.16816.F32 R20, R24.reuse, R22, R16 ;  /* 0x000000161814723c */ /* 0x044fe60000001810 */
[----:B------:R-:W2:Y:S11]  /*97c60*/  LDL.LU.64 R16, [R1+0x98a0] ;  /* 0x0098a00001107983 */ /* 0x000eb60000300a00 */
[----:B------:R-:W-:Y:S09]  /*97c70*/  @!UPT UIADD3 URZ, URZ, URZ, URZ ;  /* 0x0000003f3f3ff290 */ /* 0x000ff2000fffe03f */
[----:B------:R-:W-:Y:S01]  /*97c80*/  STL.64 [R1+0x11b0], R20 ;  /* 0x0011b01401007387 */ /* 0x000fe20000100a00 */
[----:B------:R-:W-:Y:S02]  /*97c90*/  IMAD.MOV.U32 R19, RZ, RZ, R22 ;  /* 0x000000ffff137224 */ /* 0x000fe400078e0016 */
[----:B------:R-:W-:Y:S02]  /*97ca0*/  IMAD.MOV.U32 R18, RZ, RZ, R23 ;  /* 0x000000ffff127224 */ /* 0x000fe400078e0017 */
[----:B------:R-:W4:Y:S04]  /*97cb0*/  LDL.LU.64 R22, [R1+0x9898] ;  /* 0x0098980001167983 */ /* 0x000f280000300a00 */
[----:B------:R-:W-:Y:S04]  /*97cc0*/  STL [R1+0x8664], R18 ;  /* 0x0086641201007387 */ /* 0x000fe80000100800 */
[----:B------:R-:W-:Y:S01]  /*97cd0*/  STL [R1+0x8660], R19 ;  /* 0x0086601301007387 */ /* 0x000fe20000100800 */
[----:B----4-:R-:W-:Y:S11]  /*97ce0*/  HMMA.16816.F32 R12, R24, R22, R12 ;  /* 0x00000016180c723c */ /* 0x010ff6000000180c */
[----:B------:R-:W-:Y:S11]  /*97cf0*/  @!UPT UIADD3 URZ, URZ, URZ, URZ ;  /* 0x0000003f3f3ff290 */ /* 0x000ff6000fffe03f */
[----:B------:R-:W-:Y:S01]  /*97d00*/  @!UPT UIADD3 URZ, URZ, URZ, URZ ;  /* 0x0000003f3f3ff290 */ /* 0x000fe2000fffe03f */
[----:B------:R-:W-:Y:S04]  /*97d10*/  STL.64 [R1+0x11c0], R12 ;  /* 0x0011c00c01007387 */ /* 0x000fe80000100a00 */
[----:B------:R0:W-:Y:S04]  /*97d20*/  STL.64 [R1+0x11c8], R14 ;  /* 0x0011c80e01007387 */ /* 0x0001e80000100a00 */
[----:B0-----:R-:W4:Y:S04]  /*97d30*/  LDL.LU.64 R14, [R1+0x9890] ;  /* 0x00989000010e7983 */ /* 0x001f280000300a00 */
[----:B------:R-:W4:Y:S01]  /*97d40*/  LDL.LU.64 R12, [R1+0x9888] ;  /* 0x00988800010c7983 */ /* 0x000f220000300a00 */
[----:B------:R-:W-:-:S03]  /*97d50*/  IMAD.MOV.U32 R8, RZ, RZ, R26 ;  /* 0x000000ffff087224 */ /* 0x000fc600078e001a */
[----:B------:R0:W-:Y:S01]  /*97d60*/  STL.64 [R1+0x9768], R22 ;  /* 0x0097681601007387 */ /* 0x0001e20000100a00 */
[----:B------:R-:W-:-:S03]  /*97d70*/  IMAD.MOV.U32 R3, RZ, RZ, R27 ;  /* 0x000000ffff037224 */ /* 0x000fc600078e001b */
[----:B------:R-:W3:Y:S01]  /*97d80*/  LDL.64 R20, [R1+0x440] ;  /* 0x0004400001147983 */ /* 0x000ee20000100a00 */
[----:B------:R-:W-:-:S03]  /*97d90*/  IMAD.MOV.U32 R9, RZ, RZ, R25 ;  /* 0x000000ffff097224 */ /* 0x000fc600078e0019 */
[----:B0-----:R-:W3:Y:S01]  /*97da0*/  LDL.64 R22, [R1+0x448] ;  /* 0x0004480001167983 */ /* 0x001ee20000100a00 */
[----:B----4-:R-:W-:Y:S03]  /*97db0*/  HMMA.16816.F32 R4, R24, R6, R12 ;  /* 0x000000061804723c */ /* 0x010fe6000000180c */
[----:B------:R-:W4:Y:S04]  /*97dc0*/  LDL.LU.64 R14, [R1+0x9880] ;  /* 0x00988000010e7983 */ /* 0x000f280000300a00 */
[----:B------:R-:W4:Y:S01]  /*97dd0*/  LDL.LU.64 R26, [R1+0x9878] ;  /* 0x00987800011a7983 */ /* 0x000f220000300a00 */
[----:B------:R-:W-:-:S03]  /*97de0*/  IMAD.MOV.U32 R12, RZ, RZ, R24 ;  /* 0x000000ffff0c7224 */ /* 0x000fc600078e0018 */
[----:B------:R-:W4:Y:S11]  /*97df0*/  LDL.LU.64 R24, [R1+0x9870] ;  /* 0x0098700001187983 */ /* 0x000f360000300a00 */
[----:B------:R-:W-:Y:S01]  /*97e00*/  @!UPT UIADD3 URZ, URZ, URZ, URZ ;  /* 0x0000003f3f3ff290 */ /* 0x000fe2000fffe03f */
[----:B------:R0:W-:Y:S01]  /*97e10*/  STL.64 [R1+0x1380], R4 ;  /* 0x0013800401007387 */ /* 0x0001e20000100a00 */
[----:B------:R-:W-:Y:S02]  /*97e20*/  IMAD.MOV.U32 R18, RZ, RZ, R6 ;  /* 0x000000ffff127224 */ /* 0x000fe400078e0006 */
[----:B------:R-:W-:Y:S02]  /*97e30*/  IMAD.MOV.U32 R19, RZ, RZ, R7 ;  /* 0x000000ffff137224 */ /* 0x000fe400078e0007 */
[----:B------:R-:W3:Y:S04]  /*97e40*/  LDL.LU.64 R6, [R1+0x9868] ;  /* 0x0098680001067983 */ /* 0x000ee80000300a00 */
[----:B0-----:R-:W3:Y:S04]  /*97e50*/  LDL.LU.64 R4, [R1+0x9860] ;  /* 0x0098600001047983 */ /* 0x001ee80000300a00 */
[----:B------:R0:W-:Y:S04]  /*97e60*/  STL [R1+0x866c], R19 ;  /* 0x00866c1301007387 */ /* 0x0001e80000100800 */
[----:B------:R1:W-:Y:S04]  /*97e70*/  STL [R1+0x8668], R18 ;  /* 0x0086681201007387 */ /* 0x0003e80000100800 */
[----:B--2---:R2:W-:Y:S01]  /*97e80*/  STL.64 [R1+0x9840], R16 ;  /* 0x0098401001007387 */ /* 0x0045e20000100a00 */
[----:B0-----:R-:W-:-:S02]  /*97e90*/  IMAD.MOV.U32 R19, RZ, RZ, R3 ;  /* 0x000000ffff137224 */ /* 0x001fc400078e0003 */
[----:B-1----:R-:W-:Y:S02]  /*97ea0*/  IMAD.MOV.U32 R18, RZ, RZ, R8 ;  /* 0x000000ffff127224 */ /* 0x002fe400078e0008 */
[----:B--2---:R-:W-:Y:S02]  /*97eb0*/  IMAD.MOV.U32 R16, RZ, RZ, R12 ;  /* 0x000000ffff107224 */ /* 0x004fe400078e000c */
[----:B------:R-:W-:-:S07]  /*97ec0*/  IMAD.MOV.U32 R17, RZ, RZ, R9 ;  /* 0x000000ffff117224 */ /* 0x000fce00078e0009 */
[----:B----4-:R-:W-:Y:S01]  /*97ed0*/  HMMA.16816.F32 R16, R16, R14, R24 ;  /* 0x0000000e1010723c */ /* 0x010fe20000001818 */
[----:B------:R-:W2:Y:S11]  /*97ee0*/  LDL.LU.64 R26, [R1+0x9858] ;  /* 0x00985800011a7983 */ /* 0x000eb60000300a00 */
[----:B------:R-:W-:Y:S11]  /*97ef0*/  @!UPT UIADD3 URZ, URZ, URZ, URZ ;  /* 0x0000003f3f3ff290 */ /* 0x000ff6000fffe03f */
[----:B------:R-:W-:Y:S04]  /*97f00*/  STL.64 [R1+0x1370], R16 ;  /* 0x0013701001007387 */ /* 0x000fe80000100a00 */
[----:B------:R3:W-:Y:S02]  /*97f10*/  STL.64 [R1+0x1378], R18 ;  /* 0x0013781201007387 */ /* 0x0007e40000100a00 */
[----:B---3--:R-:W-:Y:S01]  /*97f20*/  HMMA.16816.F32 R16, R20, R10, R4 ;  /* 0x0000000a1410723c */ /* 0x008fe20000001804 */
[----:B------:R-:W-:Y:S02]  /*97f30*/  IMAD.MOV.U32 R13, RZ, RZ, R11 ;  /* 0x000000ffff0d7224 */ /* 0x000fe400078e000b */
[----:B------:R-:W-:-:S04]  /*97f40*/  IMAD.MOV.U32 R24, RZ, RZ, R10 ;  /* 0x000000ffff187224 */ /* 0x000fc800078e000a */
[----:B------:R-:W-:Y:S02]  /*97f50*/  IMAD.MOV.U32 R6, RZ, RZ, R20 ;  /* 0x000000ffff067224 */ /* 0x000fe400078e0014 */
[----:B------:R-:W-:Y:S02]  /*97f60*/  IMAD.MOV.U32 R5, RZ, RZ, R21 ;  /* 0x000000ffff057224 */ /* 0x000fe400078e0015 */
[----:B------:R-:W-:Y:S02]  /*97f70*/  IMAD.MOV.U32 R4, RZ, RZ, R22 ;  /* 0x000000ffff047224 */ /* 0x000fe400078e0016 */
[----:B------:R-:W-:-:S10]  /*97f80*/  IMAD.MOV.U32 R3, RZ, RZ, R23 ;  /* 0x000000ffff037224 */ /* 0x000fd400078e0017 */
[----:B------:R-:W-:Y:S04]  /*97f90*/  STL.64 [R1+0x1360], R16 ;  /* 0x0013601001007387 */ /* 0x000fe80000100a00 */
[----:B------:R-:W-:Y:S04]  /*97fa0*/  STL.64 [R1+0x1368], R18 ;  /* 0x0013681201007387 */ /* 0x000fe80000100a00 */
[----:B------:R-:W-:Y:S04]  /*97fb0*/  STL.64 [R1+0x9850], R14 ;  /* 0x0098500e01007387 */ /* 0x000fe80000100a00 */
[----:B------:R0:W-:Y:S04]  /*97fc0*/  STL [R1+0x9848], R13 ;  /* 0x0098480d01007387 */ /* 0x0001e80000100800 */
[----:B--2---:R1:W-:Y:S04]  /*97fd0*/  STL.64 [R1+0x9838], R26 ;  /* 0x0098381a01007387 */ /* 0x0043e80000100a00 */
[----:B------:R2:W-:Y:S04]  /*97fe0*/  STL [R1+0x9830], R24 ;  /* 0x0098301801007387 */ /* 0x0005e80000100800 */
[----:B------:R-:W3:Y:S04]  /*97ff0*/  LDL.LU R20, [R1+0x1250] ;  /* 0x0012500001147983 */ /* 0x000ee80000300800 */
[----:B------:R-:W3:Y:S04]  /*98000*/  LDL.LU R21, [R1+0x1254] ;  /* 0x0012540001157983 */ /* 0x000ee80000300800 */
[----:B------:R-:W4:Y:S04]  /*98010*/  LDL.LU R22, [R1+0x1258] ;  /* 0x0012580001167983 */ /* 0x000f280000300800 */
[----:B------:R-:W4:Y:S04]  /*98020*/  LDL.LU R23, [R1+0x125c] ;  /* 0x00125c0001177983 */ /* 0x000f280000300800 */
[----:B------:R-:W3:Y:S04]  /*98030*/  LDL.LU R12, [R1+0x12b0] ;  /* 0x0012b000010c7983 */ /* 0x000ee80000300800 */
[----:B0-----:R-:W3:Y:S04]  /*98040*/  LDL.LU R13, [R1+0x12b4] ;  /* 0x0012b400010d7983 */ /* 0x001ee80000300800 */
[----:B------:R-:W3:Y:S04]  /*98050*/  LDL.LU R14, [R1+0x12b8] ;  /* 0x0012b800010e7983 */ /* 0x000ee80000300800 */
[----:B------:R-:W3:Y:S04]  /*98060*/  LDL.LU R15, [R1+0x12bc] ;  /* 0x0012bc00010f7983 */ /* 0x000ee80000300800 */
[----:B------:R-:W3:Y:S01]  /*98070*/  LDL.64 R18, [R1+0x7d8] ;  /* 0x0007d80001127983 */ /* 0x000ee20000100a00 */
[----:B-1----:R-:W-:-:S02]  /*98080*/  IMAD.MOV.U32 R26, RZ, RZ, R4 ;  /* 0x000000ffff1a7224 */ /* 0x002fc400078e0004 */
[----:B------:R-:W-:Y:S02]  /*98090*/  IMAD.MOV.U32 R25, RZ, RZ, R5 ;  /* 0x000000ffff197224 */ /* 0x000fe400078e0005 */
[----:B--2---:R-:W-:Y:S01]  /*980a0*/  IMAD.MOV.U32 R24, RZ, RZ, R6 ;  /* 0x000000ffff187224 */ /* 0x004fe200078e0006 */
[----:B----4-:R-:W-:Y:S04]  /*980b0*/  STL.64 [R1+0x97d0], R22 ;  /* 0x0097d01601007387 */ /* 0x010fe80000100a00 */
[----:B---3--:R0:W-:Y:S04]  /*980c0*/  STL.64 [R1+0x97c8], R20 ;  /* 0x0097c81401007387 */ /* 0x0081e80000100a00 */
[----:B0-----:R-:W2:Y:S04]  /*980d0*/  LDL.LU R20, [R1+0x1260] ;  /* 0x0012600001147983 */ /* 0x001ea80000300800 */
[----:B------:R-:W2:Y:S04]  /*980e0*/  LDL.LU R21, [R1+0x1264] ;  /* 0x0012640001157983 */ /* 0x000ea80000300800 */
[----:B------:R-:W3:Y:S04]  /*980f0*/  LDL.LU R22, [R1+0x1268] ;  /* 0x0012680001167983 */ /* 0x000ee80000300800 */
[----:B------:R-:W3:Y:S04]  /*98100*/  LDL.LU R23, [R1+0x126c] ;  /* 0x00126c0001177983 */ /* 0x000ee80000300800 */
[----:B------:R-:W4:Y:S04]  /*98110*/  LDL.LU R4, [R1+0x1290] ;  /* 0x0012900001047983 */ /* 0x000f280000300800 */
        /* <DEDUP_REMOVED lines=9> */
[----:B---3--:R0:W-:Y:S04]  /*981b0*/  STL.64 [R1+0x97e0], R22 ;  /* 0x0097e01601007387 */ /* 0x0081e80000100a00 */
[----:B------:R1:W-:Y:S04]  /*981c0*/  STL.64 [R1+0x97d8], R20 ;  /* 0x0097d81401007387 */ /* 0x0003e80000100a00 */
[----:B0-----:R-:W3:Y:S04]  /*981d0*/  LDL.64 R22, [R1+0x798] ;  /* 0x0007980001167983 */ /* 0x001ee80000100a00 */
[----:B---3--:R0:W-:Y:S04]  /*981e0*/  STL.64 [R1+0x9800], R22 ;  /* 0x0098001601007387 */ /* 0x0081e80000100a00 */
[----:B-1----:R-:W3:Y:S04]  /*981f0*/  LDL.LU R20, [R1+0x1280] ;  /* 0x0012800001147983 */ /* 0x002ee80000300800 */
[----:B------:R-:W3:Y:S04]  /*98200*/  LDL.LU R21, [R1+0x1284] ;  /* 0x0012840001157983 */ /* 0x000ee80000300800 */
[----:B0-----:R-:W4:Y:S04]  /*98210*/  LDL.LU R22, [R1+0x1288] ;  /* 0x0012880001167983 */ /* 0x001f280000300800 */
[----:B------:R-:W4:Y:S01]  /*98220*/  LDL.LU R23, [R1+0x128c] ;  /* 0x00128c0001177983 */ /* 0x000f220000300800 */
[----:B------:R-:W-:-:S03]  /*98230*/  IMAD.MOV.U32 R27, RZ, RZ, R3 ;  /* 0x000000ffff1b7224 */ /* 0x000fc600078e0003 */
[----:B----4-:R0:W-:Y:S04]  /*98240*/  STL.64 [R1+0x9810], R22 ;  /* 0x0098101601007387 */ /* 0x0101e80000100a00 */
[----:B---3--:R-:W-:Y:S04]  /*98250*/  STL.64 [R1+0x9808], R20 ;  /* 0x0098081401007387 */ /* 0x008fe80000100a00 */
[----:B------:R-:W3:Y:S04]  /*98260*/  LDL.64 R10, [R1+0x778] ;  /* 0x00077800010a7983 */ /* 0x000ee80000100a00 */
[----:B0-----:R-:W4:Y:S01]  /*98270*/  LDL.64 R22, [R1+0x7b8] ;  /* 0x0007b80001167983 */ /* 0x001f220000100a00 */
[----:B------:R-:W-:Y:S03]  /*98280*/  HMMA.16816.F32 R24, R24, R18, R12 ;  /* 0x000000121818723c */ /* 0x000fe6000000180c */
[----:B---3--:R0:W-:Y:S04]  /*98290*/  STL.64 [R1+0x97f8], R10 ;  /* 0x0097f80a01007387 */ /* 0x0081e80000100a00 */
[----:B------:R-:W3:Y:S04]  /*982a0*/  LDL.LU R8, [R1+0x1270] ;  /* 0x0012700001087983 */ /* 0x000ee80000300800 */
[----:B------:R-:W3:Y:S04]  /*982b0*/  LDL.LU R9, [R1+0x1274] ;  /* 0x0012740001097983 */ /* 0x000ee80000300800 */
[----:B0-----:R-:W3:Y:S04]  /*982c0*/  LDL.LU R10, [R1+0x1278] ;  /* 0x00127800010a7983 */ /* 0x001ee80000300800 */
[----:B------:R-:W3:Y:S04]  /*982d0*/  LDL.LU R11, [R1+0x127c] ;  /* 0x00127c00010b7983 */ /* 0x000ee80000300800 */
[----:B------:R-:W2:Y:S04]  /*982e0*/  LDL.LU.64 R14, [R1+0x9850] ;  /* 0x00985000010e7983 */ /* 0x000ea80000300a00 */
[----:B------:R-:W3:Y:S01]  /*982f0*/  LDL.LU R13, [R1+0x9848] ;  /* 0x00984800010d7983 */ /* 0x000ee20000300800 */
[----:B------:R-:W-:-:S02]  /*98300*/  IMAD.MOV.U32 R12, RZ, RZ, R18 ;  /* 0x000000ffff0c7224 */ /* 0x000fc400078e0012 */
[----:B------:R-:W-:Y:S01]  /*98310*/  IMAD.MOV.U32 R3, RZ, RZ, R19 ;  /* 0x000000ffff037224 */ /* 0x000fe200078e0013 */
[----:B------:R-:W4:Y:S01]  /*98320*/  LDL.LU.64 R16, [R1+0x9840] ;  /* 0x0098400001107983 */ /* 0x000f220000300a00 */
[----:B------:R-:W-:Y:S02]  /*98330*/  IMAD.MOV.U32 R19, RZ, RZ, R26 ;  /* 0x000000ffff137224 */ /* 0x000fe400078e001a */
[----:B------:R-:W-:Y:S01]  /*98340*/  IMAD.MOV.U32 R18, RZ, RZ, R27 ;  /* 0x000000ffff127224 */ /* 0x000fe200078e001b */
[----:B------:R0:W-:Y:S04]  /*98350*/  STL.64 [R1+0x1350], R24 ;  /* 0x0013501801007387 */ /* 0x0001e80000100a00 */
[----:B------:R-:W4:Y:S04]  /*98360*/  LDL.LU.64 R26, [R1+0x9838] ;  /* 0x00983800011a7983 */ /* 0x000f280000300a00 */
[----:B0-----:R-:W4:Y:S04]  /*98370*/  LDL.LU R24, [R1+0x9830] ;  /* 0x0098300001187983 */ /* 0x001f280000300800 */
[----:B--2---:R-:W-:Y:S04]  /*98380*/  STL.64 [R1+0x97f0], R14 ;  /* 0x0097f00e01007387 */ /* 0x004fe80000100a00 */
[----:B---3--:R0:W-:Y:S04]  /*98390*/  STL.64 [R1+0x97e8], R12 ;  /* 0x0097e80c01007387 */ /* 0x0081e80000100a00 */
[----:B0-----:R-:W2:Y:S04]  /*983a0*/  LDL.LU.64 R12, [R1+0x440] ;  /* 0x00044000010c7983 */ /* 0x001ea80000300a00 */
[----:B------:R-:W2:Y:S04]  /*983b0*/  LDL.LU.64 R14, [R1+0x448] ;  /* 0x00044800010e7983 */ /* 0x000ea80000300a00 */
[----:B------:R-:W-:Y:S04]  /*983c0*/  STL.64 [R1+0x8830], R18 ;  /* 0x0088301201007387 */ /* 0x000fe80000100a00 */
[----:B----4-:R-:W-:Y:S01]  /*983d0*/  STL.64 [R1+0x8850], R16 ;  /* 0x0088501001007387 */ /* 0x010fe20000100a00 */
[C---:B--2---:R-:W-:Y:S11]  /*983e0*/  HMMA.16816.F32 R4, R12.reuse, R26, R4 ;  /* 0x0000001a0c04723c */ /* 0x044ff60000001804 */
[----:B------:R-:W-:Y:S11]  /*983f0*/  @!UPT UIADD3 URZ, URZ, URZ, URZ ;  /* 0x0000003f3f3ff290 */ /* 0x000ff6000fffe03f */
[----:B------:R-:W-:Y:S01]  /*98400*/  @!UPT UIADD3 URZ, URZ, URZ, URZ ;  /* 0x0000003f3f3ff290 */ /* 0x000fe2000fffe03f */
[----:B------:R-:W-:Y:S04]  /*98410*/  STL.64 [R1+0x1340], R4 ;  /* 0x0013400401007387 */ /* 0x000fe80000100a00 */
[----:B------:R0:W-:Y:S04]  /*98420*/  STL.64 [R1+0x1348], R6 ;  /* 0x0013480601007387 */ /* 0x0001e80000100a00 */
[----:B0-----:R-:W2:Y:S04]  /*98430*/  LDL.LU.64 R6, [R1+0x9828] ;  /* 0x0098280001067983 */ /* 0x001ea80000300a00 */
[----:B------:R-:W2:Y:S04]  /*98440*/  LDL.LU.64 R4, [R1+0x9820] ;  /* 0x0098200001047983 */ /* 0x000ea80000300a00 */
[----:B------:R0:W-:Y:S04]  /*98450*/  STL.64 [R1+0x96f8], R26 ;  /* 0x0096f81a01007387 */ /* 0x0001e80000100a00 */
[----:B0-----:R-:W3:Y:S01]  /*98460*/  LDL.64 R26, [R1+0x788] ;  /* 0x00078800011a7983 */ /* 0x001ee20000100a00 */
[C---:B--2---:R-:W-:Y:S11]  /*98470*/  HMMA.16816.F32 R4, R12.reuse, R22, R4 ;  /* 0x000000160c04723c */ /* 0x044ff60000001804 */
[----:B------:R-:W-:Y:S11]  /*98480*/  @!UPT UIADD3 URZ, URZ, URZ, URZ ;  /* 0x0000003f3f3ff290 */ /* 0x000ff6000fffe03f */
[----:B------:R-:W-:Y:S01]  /*98490*/  @!UPT UIADD3 URZ, URZ, URZ, URZ ;  /* 0x0000003f3f3ff290 */ /* 0x000fe2000fffe03f */
[----:B------:R0:W-:Y:S04]  /*984a0*/  STL.64 [R1+0x1330], R4 ;  /* 0x0013300401007387 */ /* 0x0001e80000100a00 */
[----:B------:R1:W-:Y:S01]  /*984b0*/  STL.64 [R1+0x1338], R6 ;  /* 0x0013380601007387 */ /* 0x0003e20000100a00 */
[----:B0-----:R-:W-:Y:S02]  /*984c0*/  IMAD.MOV.U32 R5, RZ, RZ, R22 ;  /* 0x000000ffff057224 */ /* 0x001fe400078e0016 */
[----:B------:R-:W-:Y:S01]  /*984d0*/  IMAD.MOV.U32 R4, RZ, RZ, R23 ;  /* 0x000000ffff047224 */ /* 0x000fe200078e0017 */
[----:B-1----:R-:W2:Y:S04]  /*984e0*/  LDL.LU.64 R6, [R1+0x9818] ;  /* 0x0098180001067983 */ /* 0x002ea80000300a00 */
[----:B------:R-:W2:Y:S04]  /*984f0*/  LDL.LU.64 R22, [R1+0x9810] ;  /* 0x0098100001167983 */ /* 0x000ea80000300a00 */
[----:B------:R-:W2:Y:S02]  /*98500*/  LDL.LU.64 R20, [R1+0x9808] ;  /* 0x0098080001147983 */ /* 0x000ea40000300a00 */
[----:B--2---:R-:W-:Y:S11]  /*98510*/  HMMA.16816.F32 R20, R12, R6, R20 ;  /* 0x000000060c14723c */ /* 0x004ff60000001814 */
[----:B------:R-:W-:Y:S11]  /*98520*/  @!UPT UIADD3 URZ, URZ, URZ, URZ ;  /* 0x0000003f3f3ff290 */ /* 0x000ff6000fffe03f */
[----:B------:R-:W-:Y:S01]  /*98530*/  @!UPT UIADD3 URZ, URZ, URZ, URZ ;  /* 0x0000003f3f3ff290 */ /* 0x000fe2000fffe03f */
[----:B------:R-:W-:Y:S04]  /*98540*/  STL.64 [R1+0x1320], R20 ;  /* 0x0013201401007387 */ /* 0x000fe80000100a00 */
[----:B------:R0:W-:Y:S04]  /*98550*/  STL.64 [R1+0x1328], R22 ;  /* 0x0013281601007387 */ /* 0x0001e80000100a00 */
[----:B0-----:R-:W2:Y:S01]  /*98560*/  LDL.LU.64 R22, [R1+0x9800] ;  /* 0x0098000001167983 */ /* 0x001ea20000300a00 */
[----:B------:R-:W-:-:S03]  /*98570*/  IMAD.MOV.U32 R18, RZ, RZ, R2 ;  /* 0x000000ffff127224 */ /* 0x000fc600078e0002 */
[----:B------:R0:W-:Y:S01]  /*98580*/  STL.64 [R1+0x96c8], R6 ;  /* 0x0096c80601007387 */ /* 0x0001e20000100a00 */
[----:B------:R-:W-:Y:S02]  /*98590*/  IMAD.MOV.U32 R19, RZ, RZ, R0 ;  /* 0x000000ffff137224 */ /* 0x000fe400078e0000 */
[----:B------:R-:W-:Y:S02]  /*985a0*/  IMAD.MOV.U32 R2, RZ, RZ, R14 ;  /* 0x000000ffff027224 */ /* 0x000fe400078e000e */
[----:B------:R-:W-:Y:S01]  /*985b0*/  IMAD.MOV.U32 R0, RZ, RZ, R15 ;  /* 0x000000ffff007224 */ /* 0x000fe200078e000f */
[----:B--2---:R-:W-:Y:S01]  /*985c0*/  HMMA.16816.F32 R8, R12, R22, R8 ;  /* 0x000000160c08723c */ /* 0x004fe20000001808 */
[----:B0-----:R-:W-:Y:S02]  /*985d0*/  IMAD.MOV.U32 R7, RZ, RZ, R22 ;  /* 0x000000ffff077224 */ /* 0x001fe400078e0016 */
[----:B------:R-:W-:Y:S11]  /*985e0*/  IMAD.MOV.U32 R6, RZ, RZ, R23 ;  /* 0x000000ffff067224 */ /* 0x000ff600078e0017 */
[----:B------:R-:W-:Y:S09]  /*985f0*/  @!UPT UIADD3 URZ, URZ, URZ, URZ ;  /* 0x0000003f3f3ff290 */ /* 0x000ff2000fffe03f */
[----:B------:R0:W-:Y:S04]  /*98600*/  STL.64 [R1+0x1310], R8 ;  /* 0x0013100801007387 */ /* 0x0001e80000100a00 */
[----:B------:R1:W-:Y:S01]  /*98610*/  STL.64 [R1+0x1318], R10 ;  /* 0x0013180a01007387 */ /* 0x0003e20000100a00 */
[----:B0-----:R-:W-:Y:S02]  /*98620*/  IMAD.MOV.U32 R9, RZ, RZ, R12 ;  /* 0x000000ffff097224 */ /* 0x001fe400078e000c */
[----:B------:R-:W-:Y:S01]  /*98630*/  IMAD.MOV.U32 R8, RZ, RZ, R13 ;  /* 0x000000ffff087224 */ /* 0x000fe200078e000d */
[----:B-1----:R-:W2:Y:S04]  /*98640*/  LDL.LU.64 R10, [R1+0x97f8] ;  /* 0x0097f800010a7983 */ /* 0x002ea80000300a00 */
[----:B------:R-:W4:Y:S04]  /*98650*/  LDL.LU.64 R14, [R1+0x97f0] ;  /* 0x0097f000010e7983 */ /* 0x000f280000300a00 */
[----:B------:R-:W2:Y:S04]  /*98660*/  LDL.LU.64 R12, [R1+0x97e8] ;  /* 0x0097e800010c7983 */ /* 0x000ea80000300a00 */
[----:B------:R-:W3:Y:S04]  /*98670*/  LDL.LU.64 R22, [R1+0x97e0] ;  /* 0x0097e00001167983 */ /* 0x000ee80000300a00 */
[----:B------:R-:W3:Y:S04]  /*98680*/  LDL.LU.64 R20, [R1+0x97d8] ;  /* 0x0097d80001147983 */ /* 0x000ee80000300a00 */
[----:B------:R0:W-:Y:S04]  /*98690*/  STL.64 [R1+0x9718], R6 ;  /* 0x0097180601007387 */ /* 0x0001e80000100a00 */
[----:B------:R1:W-:Y:S01]  /*986a0*/  STL.64 [R1+0x9710], R4 ;  /* 0x0097100401007387 */ /* 0x0003e20000100a00 */
[----:B0-----:R-:W-:-:S02]  /*986b0*/  IMAD.MOV.U32 R6, RZ, RZ, R24 ;  /* 0x000000ffff067224 */ /* 0x001fc400078e0018 */
[----:B-1----:R-:W-:Y:S02]  /*986c0*/  IMAD.MOV.U32 R4, RZ, RZ, R9 ;  /* 0x000000ffff047224 */ /* 0x002fe400078e0009 */
[----:B------:R-:W-:Y:S02]  /*986d0*/  IMAD.MOV.U32 R5, RZ, RZ, R8 ;  /* 0x000000ffff057224 */ /* 0x000fe400078e0008 */
[----:B--2---:R-:W-:-:S05]  /*986e0*/  IMAD.MOV.U32 R7, RZ, RZ, R13 ;  /* 0x000000ffff077224 */ /* 0x004fca00078e000d */
[----:B------:R0:W-:Y:S02]  /*986f0*/  STL.64 [R1+0x9728], R6 ;  /* 0x0097280601007387 */ /* 0x0001e40000100a00 */
[----:B0-----:R-:W-:Y:S02]  /*98700*/  IMAD.MOV.U32 R6, RZ, RZ, R2 ;  /* 0x000000ffff067224 */ /* 0x001fe400078e0002 */
[----:B------:R-:W-:-:S07]  /*98710*/  IMAD.MOV.U32 R7, RZ, RZ, R0 ;  /* 0x000000ffff077224 */ /* 0x000fce00078e0000 */
[----:B---3--:R-:W-:Y:S11]  /*98720*/  HMMA.16816.F32 R20, R4, R26, R20 ;  /* 0x0000001a0414723c */ /* 0x008ff60000001814 */
[----:B------:R-:W-:Y:S11]  /*98730*/  @!UPT UIADD3 URZ, URZ, URZ, URZ ;  /* 0x0000003f3f3ff290 */ /* 0x000ff6000fffe03f */
[----:B------:R-:W-:Y:S01]  /*98740*/  @!UPT UIADD3 URZ, URZ, URZ, URZ ;  /* 0x0000003f3f3ff290 */ /* 0x000fe2000fffe03f */
[----:B------:R-:W-:Y:S04]  /*98750*/  STL.64 [R1+0x1300], R20 ;  /* 0x0013001401007387 */ /* 0x000fe80000100a00 */
[----:B------:R0:W-:Y:S04]  /*98760*/  STL.64 [R1+0x1308], R22 ;  /* 0x0013081601007387 */ /* 0x0001e80000100a00 */
[----:B0-----:R-:W2:Y:S04]  /*98770*/  LDL.LU.64 R22, [R1+0x97d0] ;  /* 0x0097d00001167983 */ /* 0x001ea80000300a00 */
[----:B------:R-:W2:Y:S01]  /*98780*/  LDL.LU.64 R20, [R1+0x97c8] ;  /* 0x0097c80001147983 */ /* 0x000ea20000300a00 */
[----:B------:R-:W-:-:S03]  /*98790*/  IMAD.MOV.U32 R13, RZ, RZ, R27 ;  /* 0x000000ffff0d7224 */ /* 0x000fc600078e001b */
[----:B----4-:R-:W-:Y:S04]  /*987a0*/  STL.64 [R1+0x9748], R14 ;  /* 0x0097480e01007387 */ /* 0x010fe80000100a00 */
[----:B------:R2:W-:Y:S02]  /*987b0*/  STL.64 [R1+0x9740], R12 ;  /* 0x0097400c01007387 */ /* 0x0005e40000100a00 */
[----:B--2---:R-:W-:Y:S11]  /*987c0*/  HMMA.16816.F32 R12, R4, R10, R20 ;  /* 0x0000000a040c723c */ /* 0x004ff60000001814 */
[----:B------:R-:W-:Y:S11]  /*987d0*/  @!UPT UIADD3 URZ, URZ, URZ, URZ ;  /* 0x0000003f3f3ff290 */ /* 0x000ff6000fffe03f */
[----:B------:R-:W-:Y:S01]  /*987e0*/  @!UPT UIADD3 URZ, URZ, URZ, URZ ;  /* 0x0000003f3f3ff290 */ /* 0x000fe2000fffe03f */
[----:B------:R-:W-:Y:S04]  /*987f0*/  STL.64 [R1+0x12f0], R12 ;  /* 0x0012f00c01007387 */ /* 0x000fe80000100a00 */
[----:B------:R0:W-:Y:S04]  /*98800*/  STL.64 [R1+0x12f8], R14 ;  /* 0x0012f80e01007387 */ /* 0x0001e80000100a00 */
[----:B------:R-:W2:Y:S04]  /*98810*/  LDL.64 R22, [R1+0x728] ;  /* 0x0007280001167983 */ /* 0x000ea80000100a00 */
[----:B--2---:R-:W-:Y:S04]  /*98820*/  STL.64 [R1+0x9780], R22 ;  /* 0x0097801601007387 */ /* 0x004fe80000100a00 */
[----:B0-----:R-:W2:Y:S01]  /*98830*/  LDL.64 R14, [R1+0x708] ;  /* 0x00070800010e7983 */ /* 0x001ea20000100a00 */
[----:B------:R-:W-:-:S02]  /*98840*/  IMAD.MOV.U32 R24, RZ, RZ, R10 ;  /* 0x000000ffff187224 */ /* 0x000fc400078e000a */
[----:B------:R-:W-:Y:S01]  /*98850*/  IMAD.MOV.U32 R17, RZ, RZ, R11 ;  /* 0x000000ffff117224 */ /* 0x000fe200078e000b */
[----:B--2---:R0:W-:Y:S04]  /*98860*/  STL.64 [R1+0x9760], R14 ;  /* 0x0097600e01007387 */ /* 0x0041e80000100a00 */
[----:B------:R-:W2:Y:S04]  /*98870*/  LDL.LU R12, [R1+0x11f0] ;  /* 0x0011f000010c7983 */ /* 0x000ea80000300800 */
[----:B------:R-:W2:Y:S04]  /*98880*/  LDL.LU R13, [R1+0x11f4] ;  /* 0x0011f400010d7983 */ /* 0x000ea80000300800 */
[----:B0-----:R-:W3:Y:S04]  /*98890*/  LDL.LU R14, [R1+0x11f8] ;  /* 0x0011f800010e7983 */ /* 0x001ee80000300800 */
[----:B------:R-:W3:Y:S04]  /*988a0*/  LDL.LU R15, [R1+0x11fc] ;  /* 0x0011fc00010f7983 */ /* 0x000ee80000300800 */
        /* <DEDUP_REMOVED lines=14> */
[----:B------:R0:W-:Y:S04]  /*98990*/  STL.64 [R1+0x9790], R22 ;  /* 0x0097901601007387 */ /* 0x0001e80000100a00 */
[----:B----4-:R-:W-:Y:S04]  /*989a0*/  STL.64 [R1+0x9788], R20 ;  /* 0x0097881401007387 */ /* 0x010fe80000100a00 */
[----:B0-----:R-:W4:Y:S04]  /*989b0*/  LDL.64 R22, [R1+0x748] ;  /* 0x0007480001167983 */ /* 0x001f280000100a00 */
[----:B----4-:R0:W-:Y:S04]  /*989c0*/  STL.64 [R1+0x97a8], R22 ;  /* 0x0097a81601007387 */ /* 0x0101e80000100a00 */
[----:B0-----:R-:W4:Y:S04]  /*989d0*/  LDL.64 R22, [R1+0x758] ;  /* 0x0007580001167983 */ /* 0x001f280000100a00 */
[----:B---3--:R-:W-:Y:S04]  /*989e0*/  STL.64 [R1+0x9778], R14 ;  /* 0x0097780e01007387 */ /* 0x008fe80000100a00 */
[----:B------:R0:W-:Y:S04]  /*989f0*/  STL.64 [R1+0x9770], R12 ;  /* 0x0097700c01007387 */ /* 0x0001e80000100a00 */
[----:B0-----:R-:W3:Y:S04]  /*98a00*/  LDL.LU R12, [R1+0x1200] ;  /* 0x00120000010c7983 */ /* 0x001ee80000300800 */
[----:B------:R-:W3:Y:S04]  /*98a10*/  LDL.LU R13, [R1+0x1204] ;  /* 0x00120400010d7983 */ /* 0x000ee80000300800 */
[----:B------:R-:W2:Y:S04]  /*98a20*/  LDL.LU R14, [R1+0x1208] ;  /* 0x00120800010e7983 */ /* 0x000ea80000300800 */
[----:B------:R-:W2:Y:S01]  /*98a30*/  LDL.LU R15, [R1+0x120c] ;  /* 0x00120c00010f7983 */ /* 0x000ea20000300800 */
[----:B------:R-:W-:-:S03]  /*98a40*/  IMAD.MOV.U32 R16, RZ, RZ, R26 ;  /* 0x000000ffff107224 */ /* 0x000fc600078e001a */
[----:B--2---:R-:W-:Y:S04]  /*98a50*/  STL.64 [R1+0x97a0], R14 ;  /* 0x0097a00e01007387 */ /* 0x004fe80000100a00 */
[----:B---3--:R0:W-:Y:S04]  /*98a60*/  STL.64 [R1+0x9798], R12 ;  /* 0x0097980c01007387 */ /* 0x0081e80000100a00 */
[----:B0-----:R-:W2:Y:S04]  /*98a70*/  LDL.LU R12, [R1+0x1220] ;  /* 0x00122000010c7983 */ /* 0x001ea80000300800 */
[----:B------:R-:W2:Y:S04]  /*98a80*/  LDL.LU R13, [R1+0x1224] ;  /* 0x00122400010d7983 */ /* 0x000ea80000300800 */
[----:B------:R-:W2:Y:S04]  /*98a90*/  LDL.LU R14, [R1+0x1228] ;  /* 0x00122800010e7983 */ /* 0x000ea80000300800 */
[----:B------:R-:W2:Y:S04]  /*98aa0*/  LDL.LU R15, [R1+0x122c] ;  /* 0x00122c00010f7983 */ /* 0x000ea80000300800 */
[----:B------:R0:W-:Y:S04]  /*98ab0*/  STL [R1+0x9720], R24 ;  /* 0x0097201801007387 */ /* 0x0001e80000100800 */
[----:B0-----:R-:W3:Y:S04]  /*98ac0*/  LDL.LU R24, [R1+0xf20] ;  /* 0x000f200001187983 */ /* 0x001ee80000300800 */
[----:B------:R-:W3:Y:S04]  /*98ad0*/  LDL.LU R25, [R1+0xf24] ;  /* 0x000f240001197983 */ /* 0x000ee80000300800 */
[----:B------:R-:W2:Y:S04]  /*98ae0*/  LDL.LU R26, [R1+0xf28] ;  /* 0x000f2800011a7983 */ /* 0x000ea80000300800 */
[----:B------:R-:W2:Y:S01]  /*98af0*/  LDL.LU R27, [R1+0xf2c] ;  /* 0x000f2c00011b7983 */ /* 0x000ea20000300800 */
[C---:B------:R-:W-:Y:S03]  /*98b00*/  HMMA.16816.F32 R8, R4.reuse, R18, R8 ;  /* 0x000000120408723c */ /* 0x040fe60000001808 */
[----:B--2---:R-:W-:Y:S04]  /*98b10*/  STL.64 [R1+0x9738], R26 ;  /* 0x0097381a01007387 */ /* 0x004fe80000100a00 */
[----:B---3--:R0:W-:Y:S04]  /*98b20*/  STL.64 [R1+0x9730], R24 ;  /* 0x0097301801007387 */ /* 0x0081e80000100a00 */
        /* <DEDUP_REMOVED lines=15> */
[C---:B----4-:R-:W-:Y:S11]  /*98c20*/  HMMA.16816.F32 R8, R4.reuse, R22, R8 ;  /* 0x000000160408723c */ /* 0x050ff60000001808 */
[----:B------:R-:W-:Y:S11]  /*98c30*/  @!UPT UIADD3 URZ, URZ, URZ, URZ ;  /* 0x0000003f3f3ff290 */ /* 0x000ff6000fffe03f */
[----:B------:R-:W-:Y:S01]  /*98c40*/  @!UPT UIADD3 URZ, URZ, URZ, URZ ;  /* 0x0000003f3f3ff290 */ /* 0x000fe2000fffe03f */
[----:B------:R0:W-:Y:S04]  /*98c50*/  STL.64 [R1+0x12d0], R8 ;  /* 0x0012d00801007387 */ /* 0x0001e80000100a00 */
[----:B------:R1:W-:Y:S01]  /*98c60*/  STL.64 [R1+0x12d8], R10 ;  /* 0x0012d80a01007387 */ /* 0x0003e20000100a00 */
[----:B0-----:R-:W-:Y:S02]  /*98c70*/  IMAD.MOV.U32 R9, RZ, RZ, R22 ;  /* 0x000000ffff097224 */ /* 0x001fe400078e0016 */
[----:B------:R-:W-:Y:S01]  /*98c80*/  IMAD.MOV.U32 R8, RZ, RZ, R23 ;  /* 0x000000ffff087224 */ /* 0x000fe200078e0017 */
[----:B-1----:R-:W3:Y:S04]  /*98c90*/  LDL.LU.64 R10, [R1+0x97b0] ;  /* 0x0097b000010a7983 */ /* 0x002ee80000300a00 */
[----:B------:R-:W4:Y:S02]  /*98ca0*/  LDL.LU.64 R22, [R1+0x97a8] ;  /* 0x0097a80001167983 */ /* 0x000f240000300a00 */
[----:B----4-:R-:W-:Y:S01]  /*98cb0*/  HMMA.16816.F32 R12, R4, R22, R12 ;  /* 0x00000016040c723c */ /* 0x010fe2000000180c */
[----:B------:R-:W-:-:S02]  /*98cc0*/  IMAD.MOV.U32 R19, RZ, RZ, R22 ;  /* 0x000000ffff137224 */ /* 0x000fc400078e0016 */
[----:B------:R-:W-:Y:S11]  /*98cd0*/  IMAD.MOV.U32 R18, RZ, RZ, R23 ;  /* 0x000000ffff127224 */ /* 0x000ff600078e0017 */
[----:B------:R-:W-:Y:S09]  /*98ce0*/  @!UPT UIADD3 URZ, URZ, URZ, URZ ;  /* 0x0000003f3f3ff290 */ /* 0x000ff2000fffe03f */
[----:B------:R-:W-:Y:S04]  /*98cf0*/  STL.64 [R1+0x12c0], R12 ;  /* 0x0012c00c01007387 */ /* 0x000fe80000100a00 */
[----:B------:R0:W-:Y:S04]  /*98d00*/  STL.64 [R1+0x12c8], R14 ;  /* 0x0012c80e01007387 */ /* 0x0001e80000100a00 */
[----:B0-----:R-:W4:Y:S04]  /*98d10*/  LDL.LU.64 R14, [R1+0x97a0] ;  /* 0x0097a000010e7983 */ /* 0x001f280000300a00 */
[----:B------:R-:W4:Y:S04]  /*98d20*/  LDL.LU.64 R12, [R1+0x9798] ;  /* 0x00979800010c7983 */ /* 0x000f280000300a00 */
[----:B------:R-:W3:Y:S04]  /*98d30*/  LDL.LU.64 R22, [R1+0x9790] ;  /* 0x0097900001167983 */ /* 0x000ee80000300a00 */
[----:B------:R-:W3:Y:S02]  /*98d40*/  LDL.LU.64 R20, [R1+0x9788] ;  /* 0x0097880001147983 */ /* 0x000ee40000300a00 */
[C---:B---3--:R-:W-:Y:S11]  /*98d50*/  HMMA.16816.F32 R20, R4.reuse, R10, R20 ;  /* 0x0000000a0414723c */ /* 0x048ff60000001814 */
[----:B------:R-:W-:Y:S11]  /*98d60*/  @!UPT UIADD3 URZ, URZ, URZ, URZ ;  /* 0x0000003f3f3ff290 */ /* 0x000ff6000fffe03f */
[----:B------:R-:W-:Y:S01]  /*98d70*/  @!UPT UIADD3 URZ, URZ, URZ, URZ ;  /* 0x0000003f3f3ff290 */ /* 0x000fe2000fffe03f */
        /* <DEDUP_REMOVED lines=10> */
[----:B0-----:R-:W3:Y:S04]  /*98e20*/  LDL.LU.64 R14, [R1+0x9778] ;  /* 0x00977800010e7983 */ /* 0x001ee80000300a00 */
[----:B------:R-:W3:Y:S04]  /*98e30*/  LDL.LU.64 R12, [R1+0x9770] ;  /* 0x00977000010c7983 */ /* 0x000ee80000300a00 */
[----:B------:R-:W3:Y:S02]  /*98e40*/  LDL.LU.64 R22, [R1+0x9768] ;  /* 0x0097680001167983 */ /* 0x000ee40000300a00 */
[C---:B---3--:R-:W-:Y:S11]  /*98e50*/  HMMA.16816.F32 R12, R4.reuse, R22, R12 ;  /* 0x00000016040c723c */ /* 0x048ff6000000180c */
[----:B------:R-:W-:Y:S11]  /*98e60*/  @!UPT UIADD3 URZ, URZ, URZ, URZ ;  /* 0x0000003f3f3ff290 */ /* 0x000ff6000fffe03f */
[----:B------:R-:W-:Y:S01]  /*98e70*/  @!UPT UIADD3 URZ, URZ, URZ, URZ ;  /* 0x0000003f3f3ff290 */ /* 0x000fe2000fffe03f */
[----:B------:R-:W-:Y:S04]  /*98e80*/  STL.64 [R1+0x1290], R12 ;  /* 0x0012900c01007387 */ /* 0x000fe80000100a00 */
[----:B------:R0:W-:Y:S04]  /*98e90*/  STL.64 [R1+0x1298], R14 ;  /* 0x0012980e01007387 */ /* 0x0001e80000100a00 */
[----:B0-----:R-:W2:Y:S04]  /*98ea0*/  LDL.LU.64 R14, [R1+0x9760] ;  /* 0x00976000010e7983 */ /* 0x001ea80000300a00 */
[----:B------:R0:W-:Y:S04]  /*98eb0*/  STL.64 [R1+0x9620], R22 ;  /* 0x0096201601007387 */ /* 0x0001e80000100a00 */
[----:B------:R-:W3:Y:S04]  /*98ec0*/  LDL R20, [R1+0x2f0] ;  /* 0x0002f00001147983 */ /* 0x000ee80000100800 */
[----:B------:R-:W3:Y:S04]  /*98ed0*/  LDL R21, [R1+0x2f4] ;  /* 0x0002f40001157983 */ /* 0x000ee80000100800 */
[----:B0-----:R-:W3:Y:S04]  /*98ee0*/  LDL R22, [R1+0x2f8] ;  /* 0x0002f80001167983 */ /* 0x001ee80000100800 */
[----:B------:R-:W3:Y:S01]  /*98ef0*/  LDL R23, [R1+0x2fc] ;  /* 0x0002fc0001177983 */ /* 0x000ee20000100800 */
        /* <DEDUP_REMOVED lines=8> */
[----:B------:R-:W2:Y:S04]  /*98f80*/  LDL.LU.64 R14, [R1+0x9748] ;  /* 0x00974800010e7983 */ /* 0x000ea80000300a00 */
[----:B------:R-:W4:Y:S01]  /*98f90*/  LDL.LU.64 R12, [R1+0x9740] ;  /* 0x00974000010c7983 */ /* 0x000f220000300a00 */
[----:B--2---:R-:W-:Y:S03]  /*98fa0*/  HMMA.16816.F32 R4, R4, R14, R24 ;  /* 0x0000000e0404723c */ /* 0x004fe60000001818 */
[----:B------:R-:W3:Y:S04]  /*98fb0*/  LDL.LU.64 R26, [R1+0x9738] ;  /* 0x00973800011a7983 */ /* 0x000ee80000300a00 */
[----:B------:R-:W3:Y:S11]  /*98fc0*/  LDL.LU.64 R24, [R1+0x9730] ;  /* 0x0097300001187983 */ /* 0x000ef60000300a00 */
[----:B------:R-:W-:Y:S05]  /*98fd0*/  @!UPT UIADD3 URZ, URZ, URZ, URZ ;  /* 0x0000003f3f3ff290 */ /* 0x000fea000fffe03f */
[----:B------:R-:W-:Y:S04]  /*98fe0*/  STL.64 [R1+0x1260], R4 ;  /* 0x0012600401007387 */ /* 0x000fe80000100a00 */
[----:B------:R0:W-:Y:S04]  /*98ff0*/  STL.64 [R1+0x1268], R6 ;  /* 0x0012680601007387 */ /* 0x0001e80000100a00 */
[----:B0-----:R-:W3:Y:S04]  /*99000*/  LDL.LU.64 R6, [R1+0x9728] ;  /* 0x0097280001067983 */ /* 0x001ee80000300a00 */
[----:B------:R-:W-:Y:S01]  /*99010*/  STL.64 [R1+0x9618], R14 ;  /* 0x0096180e01007387 */ /* 0x000fe20000100a00 */
[----:B---3--:R-:W-:Y:S03]  /*99020*/  HMMA.16816.F32 R20, R20, R6, R24 ;  /* 0x000000061414723c */ /* 0x008fe60000001818 */
[----:B------:R-:W2:Y:S04]  /*99030*/  LDL.LU R24, [R1+0x9720] ;  /* 0x0097200001187983 */ /* 0x000ea80000300800 */
[----:B------:R-:W3:Y:S04]  /*99040*/  LDL.LU.64 R6, [R1+0x9718] ;  /* 0x0097180001067983 */ /* 0x000ee80000300a00 */
[----:B------:R-:W2:Y:S11]  /*99050*/  LDL.LU.64 R4, [R1+0x9710] ;  /* 0x0097100001047983 */ /* 0x000eb60000300a00 */
[----:B------:R-:W-:Y:S01]  /*99060*/  @!UPT UIADD3 URZ, URZ, URZ, URZ ;  /* 0x0000003f3f3ff290 */ /* 0x000fe2000fffe03f */
[----:B------:R-:W-:Y:S04]  /*99070*/  STL.64 [R1+0x1250], R20 ;  /* 0x0012501401007387 */ /* 0x000fe80000100a00 */
[----:B------:R0:W-:Y:S02]  /*99080*/  STL.64 [R1+0x1258], R22 ;  /* 0x0012581601007387 */ /* 0x0001e40000100a00 */
[----:B0-----:R-:W-:Y:S02]  /*99090*/  IMAD.MOV.U32 R22, RZ, RZ, R11 ;  /* 0x000000ffff167224 */ /* 0x001fe400078e000b */
[----:B------:R-:W-:-:S05]  /*990a0*/  IMAD.MOV.U32 R23, RZ, RZ, R10 ;  /* 0x000000ffff177224 */ /* 0x000fca00078e000a */
[----:B------:R0:W-:Y:S04]  /*990b0*/  STL.64 [R1+0x9638], R22 ;  /* 0x0096381601007387 */ /* 0x0001e80000100a00 */
[----:B------:R-:W2:Y:S04]  /*990c0*/  LDL.LU R20, [R1+0xe60] ;  /* 0x000e600001147983 */ /* 0x000ea80000300800 */
[----:B------:R-:W2:Y:S04]  /*990d0*/  LDL.LU R21, [R1+0xe64] ;  /* 0x000e640001157983 */ /* 0x000ea80000300800 */
[----:B0-----:R-:W2:Y:S04]  /*990e0*/  LDL.LU R22, [R1+0xe68] ;  /* 0x000e680001167983 */ /* 0x001ea80000300800 */
        /* <DEDUP_REMOVED lines=22> */
[----:B------:R-:W-:Y:S04]  /*99250*/  STL.64 [R1+0x9680], R8 ;  /* 0x0096800801007387 */ /* 0x000fe80000100a00 */
[----:B------:R0:W-:Y:S02]  /*99260*/  STL.64 [R1+0x9690], R18 ;  /* 0x0096901201007387 */ /* 0x0001e40000100a00 */
[----:B0-----:R-:W-:-:S02]  /*99270*/  IMAD.MOV.U32 R18, RZ, RZ, R16 ;  /* 0x000000ffff127224 */ /* 0x001fc400078e0010 */
[----:B----4-:R-:W-:-:S05]  /*99280*/  IMAD.MOV.U32 R19, RZ, RZ, R13 ;  /* 0x000000ffff137224 */ /* 0x010fca00078e000d */
[----:B------:R3:W-:Y:S04]  /*99290*/  STL.64 [R1+0x96a8], R18 ;  /* 0x0096a81201007387 */ /* 0x0007e80000100a00 */
[----:B------:R-:W2:Y:S04]  /*992a0*/  LDL.LU R8, [R1+0xeb0] ;  /* 0x000eb00001087983 */ /* 0x000ea80000300800 */
[----:B------:R-:W2:Y:S01]  /*992b0*/  LDL.LU R9, [R1+0xeb4] ;  /* 0x000eb40001097983 */ /* 0x000ea20000300800 */
[----:B---3--:R-:W-:-:S03]  /*992c0*/  IMAD.MOV.U32 R18, RZ, RZ, R7 ;  /* 0x000000ffff127224 */ /* 0x008fc600078e0007 */
[----:B------:R-:W3:Y:S01]  /*992d0*/  LDL.LU R10, [R1+0xeb8] ;  /* 0x000eb800010a7983 */ /* 0x000ee20000300800 */
[----:B------:R-:W-:-:S03]  /*992e0*/  IMAD.MOV.U32 R19, RZ, RZ, R6 ;  /* 0x000000ffff137224 */ /* 0x000fc600078e0006 */
[----:B------:R-:W3:Y:S04]  /*992f0*/  LDL.LU R11, [R1+0xebc] ;  /* 0x000ebc00010b7983 */ /* 0x000ee80000300800 */
[----:B------:R0:W-:Y:S04]  /*99300*/  STL.64 [R1+0x96c0], R18 ;  /* 0x0096c01201007387 */ /* 0x0001e80000100a00 */
[----:B------:R-:W4:Y:S04]  /*99310*/  LDL.LU R16, [R1+0xee0] ;  /* 0x000ee00001107983 */ /* 0x000f280000300800 */
[----:B------:R-:W4:Y:S04]  /*99320*/  LDL.LU R17, [R1+0xee4] ;  /* 0x000ee40001117983 */ /* 0x000f280000300800 */
[----:B0-----:R-:W2:Y:S04]  /*99330*/  LDL.LU R18, [R1+0xee8] ;  /* 0x000ee80001127983 */ /* 0x001ea80000300800 */
[----:B------:R-:W2:Y:S01]  /*99340*/  LDL.LU R19, [R1+0xeec] ;  /* 0x000eec0001137983 */ /* 0x000ea20000300800 */
[----:B------:R-:W-:-:S02]  /*99350*/  IMAD.MOV.U32 R6, RZ, RZ, R5 ;  /* 0x000000ffff067224 */ /* 0x000fc400078e0005 */
[----:B------:R-:W-:Y:S01]  /*99360*/  IMAD.MOV.U32 R7, RZ, RZ, R4 ;  /* 0x000000ffff077224 */ /* 0x000fe200078e0004 */
[----:B--2---:R-:W-:Y:S04]  /*99370*/  STL.64 [R1+0x96d8], R18 ;  /* 0x0096d81201007387 */ /* 0x004fe80000100a00 */
[----:B----4-:R0:W-:Y:S04]  /*99380*/  STL.64 [R1+0x96d0], R16 ;  /* 0x0096d01001007387 */ /* 0x0101e80000100a00 */
[----:B------:R1:W-:Y:S04]  /*99390*/  STL.64 [R1+0x96f0], R6 ;  /* 0x0096f00601007387 */ /* 0x0003e80000100a00 */
[----:B0-----:R-:W2:Y:S04]  /*993a0*/  LDL.LU R16, [R1+0xef0] ;  /* 0x000ef00001107983 */ /* 0x001ea80000300800 */
[----:B------:R-:W2:Y:S04]  /*993b0*/  LDL.LU R17, [R1+0xef4] ;  /* 0x000ef40001117983 */ /* 0x000ea80000300800 */
[----:B------:R-:W4:Y:S04]  /*993c0*/  LDL.LU R18, [R1+0xef8] ;  /* 0x000ef80001127983 */ /* 0x000f280000300800 */
[----:B------:R-:W4:Y:S04]  /*993d0*/  LDL.LU R19, [R1+0xefc] ;  /* 0x000efc0001137983 */ /* 0x000f280000300800 */
[----:B------:R-:W2:Y:S04]  /*993e0*/  LDL.LU R4, [R1+0xf00] ;  /* 0x000f000001047983 */ /* 0x000ea80000300800 */
[----:B------:R-:W2:Y:S04]  /*993f0*/  LDL.LU R5, [R1+0xf04] ;  /* 0x000f040001057983 */ /* 0x000ea80000300800 */
[----:B-1----:R-:W2:Y:S04]  /*99400*/  LDL.LU R6, [R1+0xf08] ;  /* 0x000f080001067983 */ /* 0x002ea80000300800 */
        /* <DEDUP_REMOVED lines=8> */
[----:B------:R0:W-:Y:S04]  /*99490*/  STL.64 [R1+0x96e0], R16 ;  /* 0x0096e01001007387 */ /* 0x0001e80000100a00 */
[----:B0-----:R-:W2:Y:S04]  /*994a0*/  LDL.LU.64 R16, [R1+0x2f0] ;  /* 0x0002f00001107983 */ /* 0x001ea80000300a00 */
[----:B------:R-:W2:Y:S04]  /*994b0*/  LDL.LU.64 R18, [R1+0x2f8] ;  /* 0x0002f80001127983 */ /* 0x000ea80000300a00 */
[----:B---3--:R-:W-:Y:S04]  /*994c0*/  STL.64 [R1+0x96a0], R10 ;  /* 0x0096a00a01007387 */ /* 0x008fe80000100a00 */
[----:B------:R0:W-:Y:S04]  /*994d0*/  STL.64 [R1+0x9698], R8 ;  /* 0x0096980801007387 */ /* 0x0001e80000100a00 */
        /* <DEDUP_REMOVED lines=12> */
[----:B------:R-:W4:Y:S04]  /*995a0*/  LDL.LU R20, [R1+0xe80] ;  /* 0x000e800001147983 */ /* 0x000f280000300800 */
[----:B------:R-:W4:Y:S04]  /*995b0*/  LDL.LU R21, [R1+0xe84] ;  /* 0x000e840001157983 */ /* 0x000f280000300800 */
[----:B------:R-:W4:Y:S04]  /*995c0*/  LDL.LU R22, [R1+0xe88] ;  /* 0x000e880001167983 */ /* 0x000f280000300800 */
[----:B------:R-:W4:Y:S04]  /*995d0*/  LDL.LU R23, [R1+0xe8c] ;  /* 0x000e8c0001177983 */ /* 0x000f280000300800 */
[----:B------:R-:W3:Y:S04]  /*995e0*/  LDL.LU R12, [R1+0xe40] ;  /* 0x000e4000010c7983 */ /* 0x000ee80000300800 */
[----:B------:R-:W3:Y:S04]  /*995f0*/  LDL.LU R13, [R1+0xe44] ;  /* 0x000e4400010d7983 */ /* 0x000ee80000300800 */
[----:B------:R-:W3:Y:S04]  /*99600*/  LDL.LU R14, [R1+0xe48] ;  /* 0x000e4800010e7983 */ /* 0x000ee80000300800 */
[----:B------:R-:W3:Y:S01]  /*99610*/  LDL.LU R15, [R1+0xe4c] ;  /* 0x000e4c00010f7983 */ /* 0x000ee20000300800 */
[----:B--2---:R-:W-:Y:S03]  /*99620*/  HMMA.16816.F32 R24, R16, R26, R4 ;  /* 0x0000001a1018723c */ /* 0x004fe60000001804 */
[----:B---3--:R-:W-:Y:S04]  /*99630*/  STL.64 [R1+0x9630], R14 ;  /* 0x0096300e01007387 */ /* 0x008fe80000100a00 */
[----:B------:R0:W-:Y:S04]  /*99640*/  STL.64 [R1+0x9628], R12 ;  /* 0x0096280c01007387 */ /* 0x0001e80000100a00 */
[----:B0-----:R-:W2:Y:S04]  /*99650*/  LDL.LU R12, [R1+0xe50] ;  /* 0x000e5000010c7983 */ /* 0x001ea80000300800 */
[----:B------:R-:W2:Y:S04]  /*99660*/  LDL.LU R13, [R1+0xe54] ;  /* 0x000e5400010d7983 */ /* 0x000ea80000300800 */
[----:B------:R-:W2:Y:S04]  /*99670*/  LDL.LU R14, [R1+0xe58] ;  /* 0x000e5800010e7983 */ /* 0x000ea80000300800 */
[----:B------:R-:W2:Y:S04]  /*99680*/  LDL.LU R15, [R1+0xe5c] ;  /* 0x000e5c00010f7983 */ /* 0x000ea80000300800 */
[----:B------:R-:W3:Y:S04]  /*99690*/  LDL.LU.64 R6, [R1+0x9708] ;  /* 0x0097080001067983 */ /* 0x000ee80000300a00 */
[----:B------:R-:W3:Y:S04]  /*996a0*/  LDL.LU.64 R4, [R1+0x9700] ;  /* 0x0097000001047983 */ /* 0x000ee80000300a00 */
[----:B------:R-:W-:Y:S04]  /*996b0*/  STL.64 [R1+0x1240], R24 ;  /* 0x0012401801007387 */ /* 0x000fe80000100a00 */
[----:B------:R0:W-:Y:S04]  /*996c0*/  STL.64 [R1+0x1248], R26 ;  /* 0x0012481a01007387 */ /* 0x0001e80000100a00 */
[----:B0-----:R-:W3:Y:S01]  /*996d0*/  LDL.LU.64 R26, [R1+0x96f8] ;  /* 0x0096f800011a7983 */ /* 0x001ee20000300a00 */
[----:B------:R-:W-:-:S02]  /*996e0*/  IMAD.MOV.U32 R3, RZ, RZ, R19 ;  /* 0x000000ffff037224 */ /* 0x000fc400078e0013 */
[----:B------:R-:W-:Y:S01]  /*996f0*/  IMAD.MOV.U32 R24, RZ, RZ, R16 ;  /* 0x000000ffff187224 */ /* 0x000fe200078e0010 */
[----:B---3--:R-:W-:Y:S11]  /*99700*/  HMMA.16816.F32 R4, R16, R26, R4 ;  /* 0x0000001a1004723c */ /* 0x008ff60000001804 */
[----:B------:R-:W-:Y:S11]  /*99710*/  @!UPT UIADD3 URZ, URZ, URZ, URZ ;  /* 0x0000003f3f3ff290 */ /* 0x000ff6000fffe03f */
[----:B------:R-:W-:Y:S01]  /*99720*/  @!UPT UIADD3 URZ, URZ, URZ, URZ ;  /* 0x0000003f3f3ff290 */ /* 0x000fe2000fffe03f */
[----:B------:R0:W-:Y:S04]  /*99730*/  STL.64 [R1+0x590], R4 ;  /* 0x0005900401007387 */ /* 0x0001e80000100a00 */
[----:B------:R1:W-:Y:S01]  /*99740*/  STL.64 [R1+0x598], R6 ;  /* 0x0005980601007387 */ /* 0x0003e20000100a00 */
[----:B0-----:R-:W-:Y:S02]  /*99750*/  IMAD.MOV.U32 R4, RZ, RZ, R18 ;  /* 0x000000ffff047224 */ /* 0x001fe400078e0012 */
[----:B------:R-:W-:Y:S01]  /*99760*/  IMAD.MOV.U32 R5, RZ, RZ, R17 ;  /* 0x000000ffff057224 */ /* 0x000fe200078e0011 */
[----:B-1----:R-:W3:Y:S04]  /*99770*/  LDL.LU.64 R6, [R1+0x96f0] ;  /* 0x0096f00001067983 */ /* 0x002ee80000300a00 */
[----:B------:R-:W3:Y:S04]  /*99780*/  LDL.LU.64 R18, [R1+0x96e8] ;  /* 0x0096e80001127983 */ /* 0x000ee80000300a00 */
[----:B------:R-:W3:Y:S01]  /*99790*/  LDL.LU.64 R16, [R1+0x96e0] ;  /* 0x0096e00001107983 */ /* 0x000ee20000300a00 */
[----:B------:R-:W-:-:S03]  /*997a0*/  IMAD.MOV.U32 R25, RZ, RZ, R5 ;  /* 0x000000ffff197224 */ /* 0x000fc600078e0005 */
[----:B------:R0:W-:Y:S02]  /*997b0*/  STL.64 [R1+0x95f0], R26 ;  /* 0x0095f01a01007387 */ /* 0x0001e40000100a00 */
[----:B0-----:R-:W-:Y:S02]  /*997c0*/  IMAD.MOV.U32 R26, RZ, RZ, R4 ;  /* 0x000000ffff1a7224 */ /* 0x001fe400078e0004 */
[----:B------:R-:W-:-:S07]  /*997d0*/  IMAD.MOV.U32 R27, RZ, RZ, R3 ;  /* 0x000000ffff1b7224 */ /* 0x000fce00078e0003 */
[C---:B---3--:R-:W-:Y:S01]  /*997e0*/  HMMA.16816.F32 R4, R24.reuse, R6, R16 ;  /* 0x000000061804723c */ /* 0x048fe20000001810 */
[----:B------:R-:W3:Y:S04]  /*997f0*/  LDL.LU.64 R18, [R1+0x96d8] ;  /* 0x0096d80001127983 */ /* 0x000ee80000300a00 */
[----:B------:R-:W3:Y:S11]  /*99800*/  LDL.LU.64 R16, [R1+0x96d0] ;  /* 0x0096d00001107983 */ /* 0x000ef60000300a00 */
[----:B------:R-:W-:Y:S07]  /*99810*/  @!UPT UIADD3 URZ, URZ, URZ, URZ ;  /* 0x0000003f3f3ff290 */ /* 0x000fee000fffe03f */
        /* <DEDUP_REMOVED lines=9> */
[----:B------:R0:W-:Y:S04]  /*998b0*/  STL.64 [R1+0x95d8], R6 ;  /* 0x0095d80601007387 */ /* 0x0001e80000100a00 */
        /* <DEDUP_REMOVED lines=30> */
[----:B0-----:R-:W4:Y:S04]  /*99aa0*/  LDL.LU.64 R10, [R1+0x9670] ;  /* 0x00967000010a7983 */ /* 0x001f280000300a00 */
[----:B------:R-:W-:Y:S01]  /*99ab0*/  STL.64 [R1+0x95a0], R18 ;  /* 0x0095a01201007387 */ /* 0x000fe20000100a00 */
[C---:B----4-:R-:W-:Y:S03]  /*99ac0*/  HMMA.16816.F32 R8, R24.reuse, R10, R20 ;  /* 0x0000000a1808723c */ /* 0x050fe60000001814 */
        /* <DEDUP_REMOVED lines=18> */
[----:B0-----:R-:W2:Y:S04]  /*99bf0*/  LDL.LU.64 R22, [R1+0x9638] ;  /* 0x0096380001167983 */ /* 0x001ea80000300a00 */
[----:B------:R0:W-:Y:S04]  /*99c00*/  STL.64 [R1+0x9570], R10 ;  /* 0x0095700a01007387 */ /* 0x0001e80000100a00 */
[----:B------:R-:W3:Y:S04]  /*99c10*/  LDL.LU R8, [R1+0xe20] ;  /* 0x000e200001087983 */ /* 0x000ee80000300800 */
[----:B------:R-:W3:Y:S04]  /*99c20*/  LDL.LU R9, [R1+0xe24] ;  /* 0x000e240001097983 */ /* 0x000ee80000300800 */
[----:B0-----:R-:W3:Y:S04]  /*99c30*/  LDL.LU R10, [R1+0xe28] ;  /* 0x000e2800010a7983 */ /* 0x001ee80000300800 */
[----:B------:R-:W3:Y:S01]  /*99c40*/  LDL.LU R11, [R1+0xe2c] ;  /* 0x000e2c00010b7983 */ /* 0x000ee20000300800 */
[C---:B--2---:R-:W-:Y:S03]  /*99c50*/  HMMA.16816.F32 R20, R24.reuse, R22, R12 ;  /* 0x000000161814723c */ /* 0x044fe6000000180c */
[----:B------:R-:W2:Y:S04]  /*99c60*/  LDL.LU.64 R14, [R1+0x9630] ;  /* 0x00963000010e7983 */ /* 0x000ea80000300a00 */
[----:B------:R-:W2:Y:S11]  /*99c70*/  LDL.LU.64 R12, [R1+0x9628] ;  /* 0x00962800010c7983 */ /* 0x000eb60000300a00 */
[----:B------:R-:W-:Y:S05]  /*99c80*/  @!UPT UIADD3 URZ, URZ, URZ, URZ ;  /* 0x0000003f3f3ff290 */ /* 0x000fea000fffe03f */
[----:B------:R-:W-:Y:S04]  /*99c90*/  STL.64 [R1+0xf10], R20 ;  /* 0x000f101401007387 */ /* 0x000fe80000100a00 */
[----:B------:R0:W-:Y:S04]  /*99ca0*/  STL.64 [R1+0xf18], R22 ;  /* 0x000f181601007387 */ /* 0x0001e80000100a00 */
[----:B0-----:R-:W2:Y:S02]  /*99cb0*/  LDL.LU.64 R22, [R1+0x9620] ;  /* 0x0096200001167983 */ /* 0x001ea40000300a00 */
[----:B--2---:R-:W-:Y:S11]  /*99cc0*/  HMMA.16816.F32 R12, R24, R22, R12 ;  /* 0x00000016180c723c */ /* 0x004ff6000000180c */
[----:B------:R-:W-:Y:S11]  /*99cd0*/  @!UPT UIADD3 URZ, URZ, URZ, URZ ;  /* 0x0000003f3f3ff290 */ /* 0x000ff6000fffe03f */
[----:B------:R-:W-:Y:S01]  /*99ce0*/  @!UPT UIADD3 URZ, URZ, URZ, URZ ;  /* 0x0000003f3f3ff290 */ /* 0x000fe2000fffe03f */
[----:B------:R-:W-:Y:S04]  /*99cf0*/  STL.64 [R1+0xf00], R12 ;  /* 0x000f000c01007387 */ /* 0x000fe80000100a00 */
[----:B------:R0:W-:Y:S04]  /*99d00*/  STL.64 [R1+0xf08], R14 ;  /* 0x000f080e01007387 */ /* 0x0001e80000100a00 */
[----:B0-----:R-:W2:Y:S01]  /*99d10*/  LDL.LU.64 R14, [R1+0x9618] ;  /* 0x00961800010e7983 */ /* 0x001ea20000300a00 */
[----:B------:R-:W-:Y:S02]  /*99d20*/  IMAD.MOV.U32 R18, RZ, RZ, R2 ;  /* 0x000000ffff127224 */ /* 0x000fe400078e0002 */
[----:B------:R-:W-:-:S07]  /*99d30*/  IMAD.MOV.U32 R19, RZ, RZ, R0 ;  /* 0x000000ffff137224 */ /* 0x000fce00078e0000 */
[C---:B---3--:R-:W-:Y:S01]  /*99d40*/  HMMA.16816.F32 R16, R24.reuse, R18, R8 ;  /* 0x000000121810723c */ /* 0x048fe20000001808 */
[----:B------:R-:W-:Y:S04]  /*99d50*/  STL.64 [R1+0x9528], R22 ;  /* 0x0095281601007387 */ /* 0x000fe80000100a00 */
[----:B------:R-:W3:Y:S11]  /*99d60*/  LDL.LU R8, [R1+0x1450] ;  /* 0x0014500001087983 */ /* 0x000ef60000300800 */
[----:B------:R-:W-:Y:S07]  /*99d70*/  @!UPT UIADD3 URZ, URZ, URZ, URZ ;  /* 0x0000003f3f3ff290 */ /* 0x000fee000fffe03f */
[----:B------:R0:W-:Y:S04]  /*99d80*/  STL.64 [R1+0xef0], R16 ;  /* 0x000ef01001007387 */ /* 0x0001e80000100a00 */
[----:B------:R1:W-:Y:S01]  /*99d90*/  STL.64 [R1+0xef8], R18 ;  /* 0x000ef81201007387 */ /* 0x0003e20000100a00 */
[----:B--2---:R-:W-:Y:S11]  /*99da0*/  HMMA.16816.F32 R4, R24, R14, R4 ;  /* 0x0000000e1804723c */ /* 0x004ff60000001804 */
[----:B------:R-:W-:Y:S11]  /*99db0*/  @!UPT UIADD3 URZ, URZ, URZ, URZ ;  /* 0x0000003f3f3ff290 */ /* 0x000ff6000fffe03f */
[----:B------:R-:W-:Y:S01]  /*99dc0*/  @!UPT UIADD3 URZ, URZ, URZ, URZ ;  /* 0x0000003f3f3ff290 */ /* 0x000fe2000fffe03f */
[----:B------:R-:W-:Y:S04]  /*99dd0*/  STL.64 [R1+0xe80], R4 ;  /* 0x000e800401007387 */ /* 0x000fe80000100a00 */
[----:B------:R-:W-:Y:S04]  /*99de0*/  STL.64 [R1+0xe88], R6 ;  /* 0x000e880601007387 */ /* 0x000fe80000100a00 */
[----:B------:R-:W3:Y:S04]  /*99df0*/  LDL.LU R9, [R1+0x1454] ;  /* 0x0014540001097983 */ /* 0x000ee80000300800 */
[----:B------:R-:W2:Y:S04]  /*99e00*/  LDL.LU R10, [R1+0x1458] ;  /* 0x00145800010a7983 */ /* 0x000ea80000300800 */
[----:B------:R-:W2:Y:S04]  /*99e10*/  LDL.LU R11, [R1+0x145c] ;  /* 0x00145c00010b7983 */ /* 0x000ea80000300800 */
[----:B0-----:R-:W4:Y:S04]  /*99e20*/  LDL.LU R16, [R1+0x16c0] ;  /* 0x0016c00001107983 */ /* 0x001f280000300800 */
[----:B------:R-:W4:Y:S04]  /*99e30*/  LDL.LU R17, [R1+0x16c4] ;  /* 0x0016c40001117983 */ /* 0x000f280000300800 */
[----:B-1----:R-:W2:Y:S04]  /*99e40*/  LDL.LU R18, [R1+0x16c8] ;  /* 0x0016c80001127983 */ /* 0x002ea80000300800 */
[----:B------:R-:W2:Y:S04]  /*99e50*/  LDL.LU R19, [R1+0x16cc] ;  /* 0x0016cc0001137983 */ /* 0x000ea80000300800 */
[----:B--2---:R0:W-:Y:S04]  /*99e60*/  STL.64 [R1+0x95b0], R18 ;  /* 0x0095b01201007387 */ /* 0x0041e80000100a00 */
[----:B----4-:R1:W-:Y:S04]  /*99e70*/  STL.64 [R1+0x95a8], R16 ;  /* 0x0095a81001007387 */ /* 0x0103e80000100a00 */
[----:B0-----:R-:W2:Y:S04]  /*99e80*/  LDL.64 R18, [R1+0x798] ;  /* 0x0007980001127983 */ /* 0x001ea80000100a00 */
[----:B--2---:R0:W-:Y:S04]  /*99e90*/  STL.64 [R1+0x95c0], R18 ;  /* 0x0095c01201007387 */ /* 0x0041e80000100a00 */
[----:B-1----:R-:W2:Y:S04]  /*99ea0*/  LDL.LU R16, [R1+0x16e0] ;  /* 0x0016e00001107983 */ /* 0x002ea80000300800 */
[----:B------:R-:W2:Y:S04]  /*99eb0*/  LDL.LU R17, [R1+0x16e4] ;  /* 0x0016e40001117983 */ /* 0x000ea80000300800 */
[----:B0-----:R-:W4:Y:S04]  /*99ec0*/  LDL.LU R18, [R1+0x16e8] ;  /* 0x0016e80001127983 */ /* 0x001f280000300800 */
[----:B------:R-:W4:Y:S04]  /*99ed0*/  LDL.LU R19, [R1+0x16ec] ;  /* 0x0016ec0001137983 */ /* 0x000f280000300800 */
[----:B------:R-:W2:Y:S04]  /*99ee0*/  LDL.LU R4, [R1+0x16f0] ;  /* 0x0016f00001047983 */ /* 0x000ea80000300800 */
[----:B------:R-:W2:Y:S04]  /*99ef0*/  LDL.LU R5, [R1+0x16f4] ;  /* 0x0016f40001057983 */ /* 0x000ea80000300800 */
[----:B------:R-:W2:Y:S04]  /*99f00*/  LDL.LU R6, [R1+0x16f8] ;  /* 0x0016f80001067983 */ /* 0x000ea80000300800 */
[----:B------:R-:W2:Y:S04]  /*99f10*/  LDL.LU R7, [R1+0x16fc] ;  /* 0x0016fc0001077983 */ /* 0x000ea80000300800 */
[----:B------:R-:W2:Y:S04]  /*99f20*/  LDL.64 R26, [R1+0x7d8] ;  /* 0x0007d800011a7983 */ /* 0x000ea80000100a00 */
[----:B--2---:R-:W-:Y:S04]  /*99f30*/  STL.64 [R1+0x9610], R26 ;  /* 0x0096101a01007387 */ /* 0x004fe80000100a00 */
[----:B------:R-:W-:Y:S04]  /*99f40*/  STL.64 [R1+0x95e8], R6 ;  /* 0x0095e80601007387 */ /* 0x000fe80000100a00 */
[----:B------:R0:W-:Y:S04]  /*99f50*/  STL.64 [R1+0x95e0], R4 ;  /* 0x0095e00401007387 */ /* 0x0001e80000100a00 */
        /* <DEDUP_REMOVED lines=8> */
[----:B------:R-:W3:Y:S04]  /*99fe0*/  LDL.64 R26, [R1+0x7e8] ;  /* 0x0007e800011a7983 */ /* 0x000ee80000100a00 */
[----:B--2---:R0:W-:Y:S04]  /*99ff0*/  STL.64 [R1+0x9600], R6 ;  /* 0x0096000601007387 */ /* 0x0041e80000100a00 */
[----:B------:R1:W-:Y:S04]  /*9a000*/  STL.64 [R1+0x95f8], R4 ;  /* 0x0095f80401007387 */ /* 0x0003e80000100a00 */
[----:B0-----:R-:W2:Y:S04]  /*9a010*/  LDL R6, [R1+0x698] ;  /* 0x0006980001067983 */ /* 0x001ea80000100800 */
[----:B-1----:R-:W2:Y:S04]  /*9a020*/  LDL R4, [R1+0x690] ;  /* 0x0006900001047983 */ /* 0x002ea80000100800 */
[----:B------:R-:W2:Y:S04]  /*9a030*/  LDL R5, [R1+0x694] ;  /* 0x0006940001057983 */ /* 0x000ea80000100800 */
[----:B------:R-:W2:Y:S04]  /*9a040*/  LDL R7, [R1+0x69c] ;  /* 0x00069c0001077983 */ /* 0x000ea80000100800 */
[----:B----4-:R0:W-:Y:S04]  /*9a050*/  STL.64 [R1+0x95d0], R18 ;  /* 0x0095d01201007387 */ /* 0x0101e80000100a00 */
[----:B------:R1:W-:Y:S04]  /*9a060*/  STL.64 [R1+0x95c8], R16 ;  /* 0x0095c81001007387 */ /* 0x0003e80000100a00 */
[----:B0-----:R-:W4:Y:S04]  /*9a070*/  LDL.64 R18, [R1+0x7b8] ;  /* 0x0007b80001127983 */ /* 0x001f280000100a00 */
[----:B----4-:R0:W-:Y:S04]  /*9a080*/  STL.64 [R1+0x9608], R18 ;  /* 0x0096081201007387 */ /* 0x0101e80000100a00 */
[----:B-1----:R-:W4:Y:S04]  /*9a090*/  LDL.LU R16, [R1+0x1700] ;  /* 0x0017000001107983 */ /* 0x002f280000300800 */
[----:B------:R-:W4:Y:S04]  /*9a0a0*/  LDL.LU R17, [R1+0x1704] ;  /* 0x0017040001117983 */ /* 0x000f280000300800 */
[----:B0-----:R-:W4:Y:S04]  /*9a0b0*/  LDL.LU R18, [R1+0x1708] ;  /* 0x0017080001127983 */ /* 0x001f280000300800 */
[----:B------:R-:W4:Y:S04]  /*9a0c0*/  LDL.LU R19, [R1+0x170c] ;  /* 0x00170c0001137983 */ /* 0x000f280000300800 */
[----:B------:R0:W-:Y:S04]  /*9a0d0*/  STL.64 [R1+0x9580], R10 ;  /* 0x0095800a01007387 */ /* 0x0001e80000100a00 */
[----:B---3--:R-:W-:Y:S04]  /*9a0e0*/  STL.64 [R1+0x9578], R8 ;  /* 0x0095780801007387 */ /* 0x008fe80000100a00 */
[----:B0-----:R-:W3:Y:S04]  /*9a0f0*/  LDL.64 R10, [R1+0x778] ;  /* 0x00077800010a7983 */ /* 0x001ee80000100a00 */
[----:B---3--:R0:W-:Y:S04]  /*9a100*/  STL.64 [R1+0x9598], R10 ;  /* 0x0095980a01007387 */ /* 0x0081e80000100a00 */
[----:B0-----:R-:W3:Y:S01]  /*9a110*/  LDL.64 R10, [R1+0x788] ;  /* 0x00078800010a7983 */ /* 0x001ee20000100a00 */
[----:B--2---:R-:W-:Y:S03]  /*9a120*/  HMMA.16816.F32 R20, R4, R26, R20 ;  /* 0x0000001a0414723c */ /* 0x004fe60000001814 */
[----:B---3--:R0:W-:Y:S04]  /*9a130*/  STL.64 [R1+0x95b8], R10 ;  /* 0x0095b80a01007387 */ /* 0x0081e80000100a00 */
[----:B------:R-:W2:Y:S04]  /*9a140*/  LDL.LU R8, [R1+0x16d0] ;  /* 0x0016d00001087983 */ /* 0x000ea80000300800 */
[----:B------:R-:W2:Y:S04]  /*9a150*/  LDL.LU R9, [R1+0x16d4] ;  /* 0x0016d40001097983 */ /* 0x000ea80000300800 */
[----:B0-----:R-:W2:Y:S04]  /*9a160*/  LDL.LU R10, [R1+0x16d8] ;  /* 0x0016d800010a7983 */ /* 0x001ea80000300800 */
[----:B------:R-:W2:Y:S04]  /*9a170*/  LDL.LU R11, [R1+0x16dc] ;  /* 0x0016dc00010b7983 */ /* 0x000ea80000300800 */
[----:B------:R0:W-:Y:S04]  /*9a180*/  STL.64 [R1+0x9510], R14 ;  /* 0x0095100e01007387 */ /* 0x0001e80000100a00 */
[----:B------:R-:W3:Y:S04]  /*9a190*/  LDL.LU R12, [R1+0x1460] ;  /* 0x00146000010c7983 */ /* 0x000ee80000300800 */
[----:B------:R-:W3:Y:S04]  /*9a1a0*/  LDL.LU R13, [R1+0x1464] ;  /* 0x00146400010d7983 */ /* 0x000ee80000300800 */
[----:B0-----:R-:W2:Y:S04]  /*9a1b0*/  LDL.LU R14, [R1+0x1468] ;  /* 0x00146800010e7983 */ /* 0x001ea80000300800 */
[----:B------:R-:W2:Y:S04]  /*9a1c0*/  LDL.LU R15, [R1+0x146c] ;  /* 0x00146c00010f7983 */ /* 0x000ea80000300800 */
[----:B--2---:R-:W-:Y:S04]  /*9a1d0*/  STL.64 [R1+0x9590], R14 ;  /* 0x0095900e01007387 */ /* 0x004fe80000100a00 */
[----:B---3--:R0:W-:Y:S04]  /*9a1e0*/  STL.64 [R1+0x9588], R12 ;  /* 0x0095880c01007387 */ /* 0x0081e80000100a00 */
[----:B0-----:R-:W2:Y:S04]  /*9a1f0*/  LDL.LU R12, [R1+0x1440] ;  /* 0x00144000010c7983 */ /* 0x001ea80000300800 */
[----:B------:R-:W2:Y:S04]  /*9a200*/  LDL.LU R13, [R1+0x1444] ;  /* 0x00144400010d7983 */ /* 0x000ea80000300800 */
[----:B------:R-:W2:Y:S04]  /*9a210*/  LDL.LU R14, [R1+0x1448] ;  /* 0x00144800010e7983 */ /* 0x000ea80000300800 */
[----:B------:R-:W2:Y:S04]  /*9a220*/  LDL.LU R15, [R1+0x144c] ;  /* 0x00144c00010f7983 */ /* 0x000ea80000300800 */
[----:B------:R0:W-:Y:S04]  /*9a230*/  STL.64 [R1+0xee0], R20 ;  /* 0x000ee01401007387 */ /* 0x0001e80000100a00 */
[----:B------:R1:W-:Y:S01]  /*9a240*/  STL.64 [R1+0xee8], R22 ;  /* 0x000ee81601007387 */ /* 0x0003e20000100a00 */
[----:B0-----:R-:W-:-:S02]  /*9a250*/  IMAD.MOV.U32 R21, RZ, RZ, R26 ;  /* 0x000000ffff157224 */ /* 0x001fc400078e001a */
[----:B------:R-:W-:Y:S02]  /*9a260*/  IMAD.MOV.U32 R20, RZ, RZ, R27 ;  /* 0x000000ffff147224 */ /* 0x000fe400078e001b */
[----:B------:R-:W4:Y:S02]  /*9a270*/  LDL.LU.64 R26, [R1+0x9610] ;  /* 0x00961000011a7983 */ /* 0x000f240000300a00 */
[----:B----4-:R-:W-:Y:S02]  /*9a280*/  HMMA.16816.F32 R4, R4, R26, R16 ;  /* 0x0000001a0404723c */ /* 0x010fe40000001810 */
[----:B------:R-:W3:Y:S01]  /*9a290*/  LDL.LU.64 R18, [R1+0x9608] ;  /* 0x0096080001127983 */ /* 0x000ee20000300a00 */
[----:B-1----:R-:W-:Y:S02]  /*9a2a0*/  IMAD.MOV.U32 R23, RZ, RZ, R26 ;  /* 0x000000ffff177224 */ /* 0x002fe400078e001a */
[----:B------:R-:W-:Y:S11]  /*9a2b0*/  IMAD.MOV.U32 R22, RZ, RZ, R27 ;  /* 0x000000ffff167224 */ /* 0x000ff600078e001b */
[----:B------:R-:W-:Y:S07]  /*9a2c0*/  @!UPT UIADD3 URZ, URZ, URZ, URZ ;  /* 0x0000003f3f3ff290 */ /* 0x000fee000fffe03f */
[----:B------:R-:W-:Y:S04]  /*9a2d0*/  STL.64 [R1+0x1270], R4 ;  /* 0x0012700401007387 */ /* 0x000fe80000100a00 */
[----:B------:R0:W-:Y:S04]  /*9a2e0*/  STL.64 [R1+0x1278], R6 ;  /* 0x0012780601007387 */ /* 0x0001e80000100a00 */
[----:B0-----:R-:W4:Y:S04]  /*9a2f0*/  LDL.LU.64 R6, [R1+0x9600] ;  /* 0x0096000001067983 */ /* 0x001f280000300a00 */
[----:B------:R-:W4:Y:S04]  /*9a300*/  LDL.LU.64 R4, [R1+0x95f8] ;  /* 0x0095f80001047983 */ /* 0x000f280000300a00 */
[----:B------:R-:W4:Y:S04]  /*9a310*/  LDL.LU.64 R26, [R1+0x95f0] ;  /* 0x0095f000011a7983 */ /* 0x000f280000300a00 */
[----:B------:R-:W-:Y:S04]  /*9a320*/  STL.64 [R1+0x9568], R22 ;  /* 0x0095681601007387 */ /* 0x000fe80000100a00 */
[----:B------:R0:W-:Y:S04]  /*9a330*/  STL.64 [R1+0x9560], R20 ;  /* 0x0095601401007387 */ /* 0x0001e80000100a00 */
[----:B0-----:R-:W4:Y:S04]  /*9a340*/  LDL.LU.64 R20, [R1+0x690] ;  /* 0x0006900001147983 */ /* 0x001f280000300a00 */
[----:B------:R-:W4:Y:S02]  /*9a350*/  LDL.LU.64 R22, [R1+0x698] ;  /* 0x0006980001167983 */ /* 0x000f240000300a00 */
[C---:B----4-:R-:W-:Y:S11]  /*9a360*/  HMMA.16816.F32 R4, R20.reuse, R26, R4 ;  /* 0x0000001a1404723c */ /* 0x050ff60000001804 */
[----:B------:R-:W-:Y:S11]  /*9a370*/  @!UPT UIADD3 URZ, URZ, URZ, URZ ;  /* 0x0000003f3f3ff290 */ /* 0x000ff6000fffe03f */
[----:B------:R-:W-:Y:S01]  /*9a380*/  @!UPT UIADD3 URZ, URZ, URZ, URZ ;  /* 0x0000003f3f3ff290 */ /* 0x000fe2000fffe03f */
[----:B------:R-:W-:Y:S04]  /*9a390*/  STL.64 [R1+0x13a0], R4 ;  /* 0x0013a00401007387 */ /* 0x000fe80000100a00 */
[----:B------:R0:W-:Y:S04]  /*9a3a0*/  STL.64 [R1+0x13a8], R6 ;  /* 0x0013a80601007387 */ /* 0x0001e80000100a00 */
[----:B0-----:R-:W3:Y:S04]  /*9a3b0*/  LDL.LU.64 R6, [R1+0x95e8] ;  /* 0x0095e80001067983 */ /* 0x001ee80000300a00 */
[----:B------:R-:W3:Y:S04]  /*9a3c0*/  LDL.LU.64 R4, [R1+0x95e0] ;  /* 0x0095e00001047983 */ /* 0x000ee80000300a00 */
[----:B------:R0:W-:Y:S04]  /*9a3d0*/  STL.64 [R1+0x94b8], R26 ;  /* 0x0094b81a01007387 */ /* 0x0001e80000100a00 */
[----:B0-----:R-:W4:Y:S01]  /*9a3e0*/  LDL.64 R26, [R1+0x758] ;  /* 0x00075800011a7983 */ /* 0x001f220000100a00 */
[C---:B---3--:R-:W-:Y:S11]  /*9a3f0*/  HMMA.16816.F32 R4, R20.reuse, R18, R4 ;  /* 0x000000121404723c */ /* 0x048ff60000001804 */
        /* <DEDUP_REMOVED lines=8> */
[----:B------:R-:W3:Y:S02]  /*9a480*/  LDL.LU.64 R16, [R1+0x95c8] ;  /* 0x0095c80001107983 */ /* 0x000ee40000300a00 */
[C---:B---3--:R-:W-:Y:S11]  /*9a490*/  HMMA.16816.F32 R16, R20.reuse, R6, R16 ;  /* 0x000000061410723c */ /* 0x048ff60000001810 */
[----:B------:R-:W-:Y:S11]  /*9a4a0*/  @!UPT UIADD3 URZ, URZ, URZ, URZ ;  /* 0x0000003f3f3ff290 */ /* 0x000ff6000fffe03f */
[----:B------:R-:W-:Y:S01]  /*9a4b0*/  @!UPT UIADD3 URZ, URZ, URZ, URZ ;  /* 0x0000003f3f3ff290 */ /* 0x000fe2000fffe03f */
[----:B------:R-:W-:Y:S04]  /*9a4c0*/  STL.64 [R1+0x13e0], R16 ;  /* 0x0013e01001007387 */ /* 0x000fe80000100a00 */
[----:B------:R0:W-:Y:S04]  /*9a4d0*/  STL.64 [R1+0x13e8], R18 ;  /* 0x0013e81201007387 */ /* 0x0001e80000100a00 */
[----:B0-----:R-:W3:Y:S04]  /*9a4e0*/  LDL.LU.64 R18, [R1+0x95c0] ;  /* 0x0095c00001127983 */ /* 0x001ee80000300a00 */
[----:B------:R-:W-:Y:S01]  /*9a4f0*/  STL.64 [R1+0x9488], R6 ;  /* 0x0094880601007387 */ /* 0x000fe20000100a00 */
[----:B---3--:R-:W-:Y:S01]  /*9a500*/  HMMA.16816.F32 R8, R20, R18, R8 ;  /* 0x000000121408723c */ /* 0x008fe20000001808 */
[----:B------:R-:W-:-:S02]  /*9a510*/  IMAD.MOV.U32 R2, RZ, RZ, R18 ;  /* 0x000000ffff027224 */ /* 0x000fc400078e0012 */
[----:B------:R-:W-:Y:S11]  /*9a520*/  IMAD.MOV.U32 R0, RZ, RZ, R19 ;  /* 0x000000ffff007224 */ /* 0x000ff600078e0013 */
[----:B------:R-:W-:Y:S09]  /*9a530*/  @!UPT UIADD3 URZ, URZ, URZ, URZ ;  /* 0x0000003f3f3ff290 */ /* 0x000ff2000fffe03f */
[----:B------:R-:W-:Y:S04]  /*9a540*/  STL.64 [R1+0x1400], R8 ;  /* 0x0014000801007387 */ /* 0x000fe80000100a00 */
[----:B------:R0:W-:Y:S04]  /*9a550*/  STL.64 [R1+0x1408], R10 ;  /* 0x0014080a01007387 */ /* 0x0001e80000100a00 */
[----:B0-----:R-:W3:Y:S04]  /*9a560*/  LDL.LU.64 R10, [R1+0x95b8] ;  /* 0x0095b800010a7983 */ /* 0x001ee80000300a00 */
[----:B------:R-:W3:Y:S04]  /*9a570*/  LDL.LU.64 R18, [R1+0x95b0] ;  /* 0x0095b00001127983 */ /* 0x000ee80000300a00 */
[----:B------:R-:W3:Y:S02]  /*9a580*/  LDL.LU.64 R16, [R1+0x95a8] ;  /* 0x0095a80001107983 */ /* 0x000ee40000300a00 */
[----:B---3--:R-:W-:Y:S01]  /*9a590*/  HMMA.16816.F32 R16, R20, R10, R16 ;  /* 0x0000000a1410723c */ /* 0x008fe20000001810 */
[----:B------:R-:W-:Y:S11]  /*9a5a0*/  IMAD.MOV.U32 R3, RZ, RZ, R11 ;  /* 0x000000ffff037224 */ /* 0x000ff600078e000b */
[----:B------:R-:W-:Y:S11]  /*9a5b0*/  @!UPT UIADD3 URZ, URZ, URZ, URZ ;  /* 0x0000003f3f3ff290 */ /* 0x000ff6000fffe03f */
[----:B------:R0:W-:Y:S04]  /*9a5c0*/  STL.64 [R1+0x1420], R16 ;  /* 0x0014201001007387 */ /* 0x0001e80000100a00 */
[----:B------:R1:W-:Y:S01]  /*9a5d0*/  STL.64 [R1+0x1428], R18 ;  /* 0x0014281201007387 */ /* 0x0003e20000100a00 */
[----:B0-----:R-:W-:-:S03]  /*9a5e0*/  IMAD.MOV.U32 R16, RZ, RZ, R10 ;  /* 0x000000ffff107224 */ /* 0x001fc600078e000a */
[----:B-1----:R-:W3:Y:S04]  /*9a5f0*/  LDL.LU.64 R18, [R1+0x95a0] ;  /* 0x0095a00001127983 */ /* 0x002ee80000300a00 */
[----:B------:R-:W2:Y:S02]  /*9a600*/  LDL.LU.64 R10, [R1+0x9598] ;  /* 0x00959800010a7983 */ /* 0x000ea40000300a00 */
[----:B--2---:R-:W-:Y:S01]  /*9a610*/  HMMA.16816.F32 R12, R20, R10, R12 ;  /* 0x0000000a140c723c */ /* 0x004fe2000000180c */
[----:B------:R-:W-:Y:S02]  /*9a620*/  IMAD.MOV.U32 R28, RZ, RZ, R10 ;  /* 0x000000ffff1c7224 */ /* 0x000fe400078e000a */
[----:B------:R-:W-:Y:S11]  /*9a630*/  IMAD.MOV.U32 R17, RZ, RZ, R11 ;  /* 0x000000ffff117224 */ /* 0x000ff600078e000b */
[----:B------:R-:W-:Y:S09]  /*9a640*/  @!UPT UIADD3 URZ, URZ, URZ, URZ ;  /* 0x0000003f3f3ff290 */ /* 0x000ff2000fffe03f */
[----:B------:R-:W-:Y:S04]  /*9a650*/  STL.64 [R1+0x1440], R12 ;  /* 0x0014400c01007387 */ /* 0x000fe80000100a00 */
[----:B------:R0:W-:Y:S04]  /*9a660*/  STL.64 [R1+0x1448], R14 ;  /* 0x0014480e01007387 */ /* 0x0001e80000100a00 */
[----:B0-----:R-:W4:Y:S04]  /*9a670*/  LDL.LU.64 R14, [R1+0x9590] ;  /* 0x00959000010e7983 */ /* 0x001f280000300a00 */
[----:B------:R-:W4:Y:S04]  /*9a680*/  LDL.LU.64 R12, [R1+0x9588] ;  /* 0x00958800010c7983 */ /* 0x000f280000300a00 */
[----:B------:R-:W3:Y:S04]  /*9a690*/  LDL.LU.64 R10, [R1+0x9580] ;  /* 0x00958000010a7983 */ /* 0x000ee80000300a00 */
[----:B------:R-:W3:Y:S01]  /*9a6a0*/  LDL.LU.64 R8, [R1+0x9578] ;  /* 0x0095780001087983 */ /* 0x000ee20000300a00 */
[----:B------:R-:W-:-:S02]  /*9a6b0*/  IMAD.MOV.U32 R6, RZ, RZ, R5 ;  /* 0x000000ffff067224 */ /* 0x000fc400078e0005 */
[----:B------:R-:W-:Y:S01]  /*9a6c0*/  IMAD.MOV.U32 R7, RZ, RZ, R4 ;  /* 0x000000ffff077224 */ /* 0x000fe200078e0004 */
[C---:B---3--:R-:W-:Y:S11]  /*9a6d0*/  HMMA.16816.F32 R8, R20.reuse, R18, R8 ;  /* 0x000000121408723c */ /* 0x048ff60000001808 */
[----:B------:R-:W-:Y:S11]  /*9a6e0*/  @!UPT UIADD3 URZ, URZ, URZ, URZ ;  /* 0x0000003f3f3ff290 */ /* 0x000ff6000fffe03f */
[----:B------:R-:W-:Y:S01]  /*9a6f0*/  @!UPT UIADD3 URZ, URZ, URZ, URZ ;  /* 0x0000003f3f3ff290 */ /* 0x000fe2000fffe03f */
[----:B------:R-:W-:Y:S04]  /*9a700*/  STL.64 [R1+0x1450], R8 ;  /* 0x0014500801007387 */ /* 0x000fe80000100a00 */
[----:B------:R0:W-:Y:S04]  /*9a710*/  STL.64 [R1+0x1458], R10 ;  /* 0x0014580a01007387 */ /* 0x0001e80000100a00 */
[----:B0-----:R-:W2:Y:S04]  /*9a720*/  LDL.LU.64 R10, [R1+0x9570] ;  /* 0x00957000010a7983 */ /* 0x001ea80000300a00 */
[----:B------:R4:W-:Y:S02]  /*9a730*/  STL.64 [R1+0x94b0], R6 ;  /* 0x0094b00601007387 */ /* 0x0009e40000100a00 */
[----:B----4-:R-:W-:Y:S02]  /*9a740*/  HMMA.16816.F32 R4, R20, R26, R12 ;  /* 0x0000001a1404723c */ /* 0x010fe4000000180c */
[----:B------:R-:W-:Y:S01]  /*9a750*/  STL.64 [R1+0x9440], R18 ;  /* 0x0094401201007387 */ /* 0x000fe20000100a00 */
[----:B------:R-:W-:-:S02]  /*9a760*/  IMAD.MOV.U32 R9, RZ, RZ, R26 ;  /* 0x000000ffff097224 */ /* 0x000fc400078e001a */
[----:B------:R-:W-:Y:S01]  /*9a770*/  IMAD.MOV.U32 R8, RZ, RZ, R27 ;  /* 0x000000ffff087224 */ /* 0x000fe200078e001b */
[----:B------:R-:W-:Y:S01]  /*9a780*/  STL.64 [R1+0x9558], R16 ;  /* 0x0095581001007387 */ /* 0x000fe20000100a00 */
[----:B------:R-:W-:Y:S02]  /*9a790*/  IMAD.MOV.U32 R13, RZ, RZ, R22 ;  /* 0x000000ffff0d7224 */ /* 0x000fe400078e0016 */
[----:B------:R-:W-:Y:S02]  /*9a7a0*/  IMAD.MOV.U32 R12, RZ, RZ, R23 ;  /* 0x000000ffff0c7224 */ /* 0x000fe400078e0017 */
[----:B------:R-:W-:Y:S02]  /*9a7b0*/  IMAD.MOV.U32 R15, RZ, RZ, R20 ;  /* 0x000000ffff0f7224 */ /* 0x000fe400078e0014 */
[----:B------:R-:W-:-:S10]  /*9a7c0*/  IMAD.MOV.U32 R14, RZ, RZ, R21 ;  /* 0x000000ffff0e7224 */ /* 0x000fd400078e0015 */
[----:B------:R0:W-:Y:S04]  /*9a7d0*/  STL.64 [R1+0x1460], R4 ;  /* 0x0014600401007387 */ /* 0x0001e80000100a00 */
[----:B------:R1:W-:Y:S04]  /*9a7e0*/  STL.64 [R1+0x1468], R6 ;  /* 0x0014680601007387 */ /* 0x0003e80000100a00 */
[----:B------:R-:W3:Y:S04]  /*9a7f0*/  LDL.LU.64 R22, [R1+0x9568] ;  /* 0x0095680001167983 */ /* 0x000ee80000300a00 */
[----:B------:R-:W4:Y:S04]  /*9a800*/  LDL.LU.64 R20, [R1+0x9560] ;  /* 0x0095600001147983 */ /* 0x000f280000300a00 */
[----:B--2---:R-:W-:Y:S04]  /*9a810*/  STL.64 [R1+0x9550], R10 ;  /* 0x0095500a01007387 */ /* 0x004fe80000100a00 */
[----:B------:R-:W-:Y:S04]  /*9a820*/  STL.64 [R1+0x9548], R8 ;  /* 0x0095480801007387 */ /* 0x000fe80000100a00 */
[----:B0-----:R-:W2:Y:S04]  /*9a830*/  LDL.LU R4, [R1+0x14f0] ;  /* 0x0014f00001047983 */ /* 0x001ea80000300800 */
[----:B------:R-:W2:Y:S04]  /*9a840*/  LDL.LU R5, [R1+0x14f4] ;  /* 0x0014f40001057983 */ /* 0x000ea80000300800 */
[----:B-1----:R-:W2:Y:S04]  /*9a850*/  LDL.LU R6, [R1+0x14f8] ;  /* 0x0014f80001067983 */ /* 0x002ea80000300800 */
[----:B------:R-:W2:Y:S01]  /*9a860*/  LDL.LU R7, [R1+0x14fc] ;  /* 0x0014fc0001077983 */ /* 0x000ea20000300800 */
[----:B---3--:R-:W-:-:S02]  /*9a870*/  IMAD.MOV.U32 R26, RZ, RZ, R23 ;  /* 0x000000ffff1a7224 */ /* 0x008fc400078e0017 */
[----:B------:R-:W-:Y:S01]  /*9a880*/  IMAD.MOV.U32 R27, RZ, RZ, R22 ;  /* 0x000000ffff1b7224 */ /* 0x000fe200078e0016 */
[----:B--2---:R-:W-:Y:S04]  /*9a890*/  STL.64 [R1+0x94c8], R6 ;  /* 0x0094c80601007387 */ /* 0x004fe80000100a00 */
[----:B------:R-:W-:Y:S04]  /*9a8a0*/  STL.64 [R1+0x94c0], R4 ;  /* 0x0094c00401007387 */ /* 0x000fe80000100a00 */
[----:B------:R4:W-:Y:S02]  /*9a8b0*/  STL.64 [R1+0x94d0], R26 ;  /* 0x0094d01a01007387 */ /* 0x0009e40000100a00 */
[----:B----4-:R-:W-:-:S02]  /*9a8c0*/  IMAD.MOV.U32 R26, RZ, RZ, R21 ;  /* 0x000000ffff1a7224 */ /* 0x010fc400078e0015 */
[----:B------:R-:W-:-:S05]  /*9a8d0*/  IMAD.MOV.U32 R27, RZ, RZ, R20 ;  /* 0x000000ffff1b7224 */ /* 0x000fca00078e0014 */
[----:B------:R0:W-:Y:S04]  /*9a8e0*/  STL.64 [R1+0x94e8], R26 ;  /* 0x0094e81a01007387 */ /* 0x0001e80000100a00 */
[----:B------:R-:W2:Y:S04]  /*9a8f0*/  LDL.LU R4, [R1+0x14e0] ;  /* 0x0014e00001047983 */ /* 0x000ea80000300800 */
[----:B------:R-:W2:Y:S04]  /*9a900*/  LDL.LU R5, [R1+0x14e4] ;  /* 0x0014e40001057983 */ /* 0x000ea80000300800 */
[----:B------:R-:W3:Y:S04]  /*9a910*/  LDL.LU R6, [R1+0x14e8] ;  /* 0x0014e80001067983 */ /* 0x000ee80000300800 */
[----:B------:R-:W3:Y:S01]  /*9a920*/  LDL.LU R7, [R1+0x14ec] ;  /* 0x0014ec0001077983 */ /* 0x000ee20000300800 */
[----:B0-----:R-:W-:-:S02]  /*9a930*/  IMAD.MOV.U32 R27, RZ, RZ, R12 ;  /* 0x000000ffff1b7224 */ /* 0x001fc400078e000c */
[----:B------:R-:W-:Y:S02]  /*9a940*/  IMAD.MOV.U32 R26, RZ, RZ, R13 ;  /* 0x000000ffff1a7224 */ /* 0x000fe400078e000d */
        /* <DEDUP_REMOVED lines=12> */
[----:B------:R-:W4:Y:S04]  /*9aa10*/  LDL.64 R10, [R1+0x748] ;  /* 0x00074800010a7983 */ /* 0x000f280000100a00 */
[----:B------:R-:W2:Y:S04]  /*9aa20*/  LDL.LU R12, [R1+0x14c0] ;  /* 0x0014c000010c7983 */ /* 0x000ea80000300800 */
[----:B------:R-:W2:Y:S04]  /*9aa30*/  LDL.LU R13, [R1+0x14c4] ;  /* 0x0014c400010d7983 */ /* 0x000ea80000300800 */
[----:B------:R-:W2:Y:S04]  /*9aa40*/  LDL.LU R14, [R1+0x14c8] ;  /* 0x0014c800010e7983 */ /* 0x000ea80000300800 */
[----:B------:R-:W2:Y:S04]  /*9aa50*/  LDL.LU R15, [R1+0x14cc] ;  /* 0x0014cc00010f7983 */ /* 0x000ea80000300800 */
[----:B------:R-:W2:Y:S04]  /*9aa60*/  LDL.64 R22, [R1+0x728] ;  /* 0x0007280001167983 */ /* 0x000ea80000100a00 */
[----:B--2---:R0:W-:Y:S04]  /*9aa70*/  STL.64 [R1+0x9540], R22 ;  /* 0x0095401601007387 */ /* 0x0041e80000100a00 */
[----:B------:R-:W2:Y:S04]  /*9aa80*/  LDL.LU R20, [R1+0x1480] ;  /* 0x0014800001147983 */ /* 0x000ea80000300800 */
[----:B------:R-:W2:Y:S04]  /*9aa90*/  LDL.LU R21, [R1+0x1484] ;  /* 0x0014840001157983 */ /* 0x000ea80000300800 */
[----:B0-----:R-:W2:Y:S04]  /*9aaa0*/  LDL.LU R22, [R1+0x1488] ;  /* 0x0014880001167983 */ /* 0x001ea80000300800 */
[----:B------:R-:W2:Y:S04]  /*9aab0*/  LDL.LU R23, [R1+0x148c] ;  /* 0x00148c0001177983 */ /* 0x000ea80000300800 */
        /* <DEDUP_REMOVED lines=13> */
[----:B---3--:R-:W-:Y:S04]  /*9ab90*/  STL.64 [R1+0x94f8], R6 ;  /* 0x0094f80601007387 */ /* 0x008fe80000100a00 */
[----:B------:R0:W-:Y:S04]  /*9aba0*/  STL.64 [R1+0x94f0], R4 ;  /* 0x0094f00401007387 */ /* 0x0001e80000100a00 */
[----:B0-----:R-:W3:Y:S04]  /*9abb0*/  LDL.LU R4, [R1+0x14b0] ;  /* 0x0014b00001047983 */ /* 0x001ee80000300800 */
[----:B------:R-:W3:Y:S04]  /*9abc0*/  LDL.LU R5, [R1+0x14b4] ;  /* 0x0014b40001057983 */ /* 0x000ee80000300800 */
[----:B------:R-:W4:Y:S04]  /*9abd0*/  LDL.LU R6, [R1+0x14b8] ;  /* 0x0014b80001067983 */ /* 0x000f280000300800 */
[----:B------:R-:W4:Y:S04]  /*9abe0*/  LDL.LU R7, [R1+0x14bc] ;  /* 0x0014bc0001077983 */ /* 0x000f280000300800 */
[----:B----4-:R0:W-:Y:S04]  /*9abf0*/  STL.64 [R1+0x9508], R6 ;  /* 0x0095080601007387 */ /* 0x0101e80000100a00 */
[----:B---3--:R-:W-:Y:S04]  /*9ac00*/  STL.64 [R1+0x9500], R4 ;  /* 0x0095000401007387 */ /* 0x008fe80000100a00 */
[----:B0-----:R-:W3:Y:S04]  /*9ac10*/  LDL.64 R6, [R1+0x708] ;  /* 0x0007080001067983 */ /* 0x001ee80000100a00 */
[----:B------:R0:W-:Y:S04]  /*9ac20*/  STL.64 [R1+0x1470], R16 ;  /* 0x0014701001007387 */ /* 0x0001e80000100a00 */
[----:B------:R1:W-:Y:S04]  /*9ac30*/  STL.64 [R1+0x1478], R18 ;  /* 0x0014781201007387 */ /* 0x0003e80000100a00 */
[----:B0-----:R-:W4:Y:S01]  /*9ac40*/  LDL.LU.64 R16, [R1+0x9558] ;  /* 0x0095580001107983 */ /* 0x001f220000300a00 */
[----:B-1----:R-:W-:-:S02]  /*9ac50*/  IMAD.MOV.U32 R19, RZ, RZ, R10 ;  /* 0x000000ffff137224 */ /* 0x002fc400078e000a */
[----:B------:R-:W-:Y:S02]  /*9ac60*/  IMAD.MOV.U32 R18, RZ, RZ, R11 ;  /* 0x000000ffff127224 */ /* 0x000fe400078e000b */
[----:B------:R-:W2:Y:S04]  /*9ac70*/  LDL.LU.64 R10, [R1+0x9550] ;  /* 0x00955000010a7983 */ /* 0x000ea80000300a00 */
[----:B------:R-:W2:Y:S04]  /*9ac80*/  LDL.LU.64 R8, [R1+0x9548] ;  /* 0x0095480001087983 */ /* 0x000ea80000300a00 */
[----:B------:R-:W-:Y:S04]  /*9ac90*/  STL.64 [R1+0x9498], R18 ;  /* 0x0094981201007387 */ /* 0x000fe80000100a00 */
[----:B----4-:R0:W-:Y:S04]  /*9aca0*/  STL.64 [R1+0x9490], R16 ;  /* 0x0094901001007387 */ /* 0x0101e80000100a00 */
[----:B0-----:R-:W4:Y:S04]  /*9acb0*/  LDL.LU R16, [R1+0x1500] ;  /* 0x0015000001107983 */ /* 0x001f280000300800 */
[----:B------:R-:W4:Y:S04]  /*9acc0*/  LDL.LU R17, [R1+0x1504] ;  /* 0x0015040001117983 */ /* 0x000f280000300800 */
[----:B------:R-:W3:Y:S04]  /*9acd0*/  LDL.LU R18, [R1+0x1508] ;  /* 0x0015080001127983 */ /* 0x000ee80000300800 */
[----:B------:R-:W3:Y:S01]  /*9ace0*/  LDL.LU R19, [R1+0x150c] ;  /* 0x00150c0001137983 */ /* 0x000ee20000300800 */
[C---:B--2---:R-:W-:Y:S03]  /*9acf0*/  HMMA.16816.F32 R20, R24.reuse, R10, R20 ;  /* 0x0000000a1814723c */ /* 0x044fe60000001814 */
[----:B---3--:R-:W-:Y:S04]  /*9ad00*/  STL.64 [R1+0x94a8], R18 ;  /* 0x0094a81201007387 */ /* 0x008fe80000100a00 */
[----:B----4-:R0:W-:Y:S04]  /*9ad10*/  STL.64 [R1+0x94a0], R16 ;  /* 0x0094a01001007387 */ /* 0x0101e80000100a00 */
[----:B0-----:R-:W2:Y:S04]  /*9ad20*/  LDL.LU.64 R16, [R1+0x540] ;  /* 0x0005400001107983 */ /* 0x001ea80000300a00 */
[----:B------:R-:W2:Y:S08]  /*9ad30*/  LDL.LU.64 R18, [R1+0x548] ;  /* 0x0005480001127983 */ /* 0x000eb00000300a00 */
[----:B------:R-:W-:Y:S04]  /*9ad40*/  STL.64 [R1+0x1480], R20 ;  /* 0x0014801401007387 */ /* 0x000fe80000100a00 */
[----:B------:R0:W-:Y:S04]  /*9ad50*/  STL.64 [R1+0x1488], R22 ;  /* 0x0014881601007387 */ /* 0x0001e80000100a00 */
[----:B0-----:R-:W3:Y:S04]  /*9ad60*/  LDL.LU.64 R22, [R1+0x9540] ;  /* 0x0095400001167983 */ /* 0x001ee80000300a00 */
[----:B------:R0:W-:Y:S01]  /*9ad70*/  STL.64 [R1+0x9408], R10 ;  /* 0x0094080a01007387 */ /* 0x0001e20000100a00 */
[----:B---3--:R-:W-:Y:S01]  /*9ad80*/  HMMA.16816.F32 R12, R24, R22, R12 ;  /* 0x00000016180c723c */ /* 0x008fe2000000180c */
        /* <DEDUP_REMOVED lines=16> */
[----:B------:R-:W4:Y:S04]  /*9ae90*/  LDL.LU R20, [R1+0x1510] ;  /* 0x0015100001147983 */ /* 0x000f280000300800 */
[----:B------:R-:W4:Y:S04]  /*9aea0*/  LDL.LU R21, [R1+0x1514] ;  /* 0x0015140001157983 */ /* 0x000f280000300800 */
[----:B0-----:R-:W4:Y:S04]  /*9aeb0*/  LDL.LU R22, [R1+0x1518] ;  /* 0x0015180001167983 */ /* 0x001f280000300800 */
[----:B------:R-:W4:Y:S01]  /*9aec0*/  LDL.LU R23, [R1+0x151c] ;  /* 0x00151c0001177983 */ /* 0x000f220000300800 */
        /* <DEDUP_REMOVED lines=10> */
[----:B---3--:R-:W-:Y:S02]  /*9af70*/  HMMA.16816.F32 R24, R24, R14, R4 ;  /* 0x0000000e1818723c */ /* 0x008fe40000001804 */
[----:B------:R-:W2:Y:S04]  /*9af80*/  LDL.LU.64 R6, [R1+0x94f8] ;  /* 0x0094f80001067983 */ /* 0x000ea80000300a00 */
[----:B------:R-:W2:Y:S11]  /*9af90*/  LDL.LU.64 R4, [R1+0x94f0] ;  /* 0x0094f00001047983 */ /* 0x000eb60000300a00 */
[----:B------:R-:W-:Y:S06]  /*9afa0*/  @!UPT UIADD3 URZ, URZ, URZ, URZ ;  /* 0x0000003f3f3ff290 */ /* 0x000fec000fffe03f */
        /* <DEDUP_REMOVED lines=20> */
[----:B--2---:R-:W-:Y:S11]  /*9b0f0*/  HMMA.16816.F32 R4, R16, R26, R4 ;  /* 0x0000001a1004723c */ /* 0x004ff60000001804 */
        /* <DEDUP_REMOVED lines=8> */
[----:B------:R-:W2:Y:S04]  /*9b180*/  LDL.LU.64 R16, [R1+0x94a0] ;  /* 0x0094a00001107983 */ /* 0x000ea80000300a00 */
[----:B------:R0:W-:Y:S04]  /*9b190*/  STL.64 [R1+0x9398], R26 ;  /* 0x0093981a01007387 */ /* 0x0001e80000100a00 */
[----:B0-----:R-:W3:Y:S01]  /*9b1a0*/  LDL.64 R26, [R1+0x7e8] ;  /* 0x0007e800011a7983 */ /* 0x001ee20000100a00 */
[----:B------:R-:W-:-:S02]  /*9b1b0*/  IMAD.MOV.U32 R24, RZ, RZ, R15 ;  /* 0x000000ffff187224 */ /* 0x000fc400078e000f */
[----:B------:R-:W-:Y:S01]  /*9b1c0*/  IMAD.MOV.U32 R25, RZ, RZ, R14 ;  /* 0x000000ffff197224 */ /* 0x000fe200078e000e */
[----:B---3--:R0:W-:Y:S02]  /*9b1d0*/  STL.64 [R1+0x93b0], R26 ;  /* 0x0093b01a01007387 */ /* 0x0081e40000100a00 */
[----:B0-----:R-:W-:Y:S02]  /*9b1e0*/  IMAD.MOV.U32 R26, RZ, RZ, R5 ;  /* 0x000000ffff1a7224 */ /* 0x001fe400078e0005 */
[----:B------:R-:W-:-:S07]  /*9b1f0*/  IMAD.MOV.U32 R27, RZ, RZ, R4 ;  /* 0x000000ffff1b7224 */ /* 0x000fce00078e0004 */
[C---:B--2---:R-:W-:Y:S01]  /*9b200*/  HMMA.16816.F32 R4, R24.reuse, R6, R16 ;  /* 0x000000061804723c */ /* 0x044fe20000001810 */
[----:B------:R-:W2:Y:S04]  /*9b210*/  LDL.LU.64 R18, [R1+0x9498] ;  /* 0x0094980001127983 */ /* 0x000ea80000300a00 */
[----:B------:R-:W3:Y:S11]  /*9b220*/  LDL.LU.64 R16, [R1+0x9490] ;  /* 0x0094900001107983 */ /* 0x000ef60000300a00 */
[----:B------:R-:W-:Y:S07]  /*9b230*/  @!UPT UIADD3 URZ, URZ, URZ, URZ ;  /* 0x0000003f3f3ff290 */ /* 0x000fee000fffe03f */
[----:B------:R-:W-:Y:S04]  /*9b240*/  STL.64 [R1+0x1500], R4 ;  /* 0x0015000401007387 */ /* 0x000fe80000100a00 */
[----:B------:R0:W-:Y:S04]  /*9b250*/  STL.64 [R1+0x1508], R6 ;  /* 0x0015080601007387 */ /* 0x0001e80000100a00 */
[----:B0-----:R-:W4:Y:S01]  /*9b260*/  LDL.LU.64 R6, [R1+0x9488] ;  /* 0x0094880001067983 */ /* 0x001f220000300a00 */
[----:B------:R-:W-:Y:S02]  /*9b270*/  IMAD.MOV.U32 R14, RZ, RZ, R13 ;  /* 0x000000ffff0e7224 */ /* 0x000fe400078e000d */
[----:B------:R-:W-:Y:S01]  /*9b280*/  IMAD.MOV.U32 R15, RZ, RZ, R12 ;  /* 0x000000ffff0f7224 */ /* 0x000fe200078e000c */
[----:B----4-:R-:W-:Y:S01]  /*9b290*/  HMMA.16816.F32 R20, R24, R6, R20 ;  /* 0x000000061814723c */ /* 0x010fe20000001814 */
[----:B------:R0:W-:Y:S04]  /*9b2a0*/  STL.64 [R1+0x9388], R6 ;  /* 0x0093880601007387 */ /* 0x0001e80000100a00 */
[----:B------:R-:W4:Y:S11]  /*9b2b0*/  LDL.LU R4, [R1+0x15a0] ;  /* 0x0015a00001047983 */ /* 0x000f360000300800 */
[----:B------:R-:W-:Y:S07]  /*9b2c0*/  @!UPT UIADD3 URZ, URZ, URZ, URZ ;  /* 0x0000003f3f3ff290 */ /* 0x000fee000fffe03f */
[----:B------:R-:W-:Y:S04]  /*9b2d0*/  STL.64 [R1+0x1510], R20 ;  /* 0x0015101401007387 */ /* 0x000fe80000100a00 */
[----:B------:R-:W-:Y:S04]  /*9b2e0*/  STL.64 [R1+0x1518], R22 ;  /* 0x0015181601007387 */ /* 0x000fe80000100a00 */
[----:B------:R-:W4:Y:S04]  /*9b2f0*/  LDL.LU R5, [R1+0x15a4] ;  /* 0x0015a40001057983 */ /* 0x000f280000300800 */
[----:B0-----:R-:W2:Y:S04]  /*9b300*/  LDL.LU R6, [R1+0x15a8] ;  /* 0x0015a80001067983 */ /* 0x001ea80000300800 */
[----:B------:R-:W2:Y:S04]  /*9b310*/  LDL.LU R7, [R1+0x15ac] ;  /* 0x0015ac0001077983 */ /* 0x000ea80000300800 */
        /* <DEDUP_REMOVED lines=20> */
[----:B------:R-:W-:-:S05]  /*9b460*/  IMAD.MOV.U32 R11, RZ, RZ, R8 ;  /* 0x000000ffff0b7224 */ /* 0x000fca00078e0008 */
[----:B------:R0:W-:Y:S04]  /*9b470*/  STL.64 [R1+0x9438], R10 ;  /* 0x0094380a01007387 */ /* 0x0001e80000100a00 */
[----:B------:R-:W2:Y:S04]  /*9b480*/  LDL.LU R20, [R1+0x1590] ;  /* 0x0015900001147983 */ /* 0x000ea80000300800 */
[----:B------:R-:W2:Y:S04]  /*9b490*/  LDL.LU R21, [R1+0x1594] ;  /* 0x0015940001157983 */ /* 0x000ea80000300800 */
[----:B------:R-:W2:Y:S04]  /*9b4a0*/  LDL.LU R22, [R1+0x1598] ;  /* 0x0015980001167983 */ /* 0x000ea80000300800 */
[----:B------:R-:W2:Y:S04]  /*9b4b0*/  LDL.LU R23, [R1+0x159c] ;  /* 0x00159c0001177983 */ /* 0x000ea80000300800 */
[----:B------:R-:W2:Y:S04]  /*9b4c0*/  LDL.LU R8, [R1+0x1550] ;  /* 0x0015500001087983 */ /* 0x000ea80000300800 */
[----:B------:R-:W2:Y:S04]  /*9b4d0*/  LDL.LU R9, [R1+0x1554] ;  /* 0x0015540001097983 */ /* 0x000ea80000300800 */
[----:B0-----:R-:W2:Y:S04]  /*9b4e0*/  LDL.LU R10, [R1+0x1558] ;  /* 0x00155800010a7983 */ /* 0x001ea80000300800 */
[----:B------:R-:W2:Y:S01]  /*9b4f0*/  LDL.LU R11, [R1+0x155c] ;  /* 0x00155c00010b7983 */ /* 0x000ea20000300800 */
[----:B------:R-:W-:-:S02]  /*9b500*/  IMAD.MOV.U32 R18, RZ, RZ, R28 ;  /* 0x000000ffff127224 */ /* 0x000fc400078e001c */
[----:B---3--:R-:W-:Y:S01]  /*9b510*/  IMAD.MOV.U32 R19, RZ, RZ, R17 ;  /* 0x000000ffff137224 */ /* 0x008fe200078e0011 */
[----:B--2---:R-:W-:Y:S04]  /*9b520*/  STL.64 [R1+0x9450], R10 ;  /* 0x0094500a01007387 */ /* 0x004fe80000100a00 */
[----:B------:R-:W-:Y:S04]  /*9b530*/  STL.64 [R1+0x9448], R8 ;  /* 0x0094480801007387 */ /* 0x000fe80000100a00 */
[----:B------:R0:W-:Y:S02]  /*9b540*/  STL.64 [R1+0x9458], R18 ;  /* 0x0094581201007387 */ /* 0x0001e40000100a00 */
[----:B0-----:R-:W-:-:S02]  /*9b550*/  IMAD.MOV.U32 R18, RZ, RZ, R16 ;  /* 0x000000ffff127224 */ /* 0x001fc400078e0010 */
[----:B------:R-:W-:-:S05]  /*9b560*/  IMAD.MOV.U32 R19, RZ, RZ, R3 ;  /* 0x000000ffff137224 */ /* 0x000fca00078e0003 */
[----:B------:R-:W-:Y:S04]  /*9b570*/  STL.64 [R1+0x9470], R18 ;  /* 0x0094701201007387 */ /* 0x000fe80000100a00 */
[----:B------:R-:W2:Y:S04]  /*9b580*/  LDL.LU R8, [R1+0x1540] ;  /* 0x0015400001087983 */ /* 0x000ea80000300800 */
        /* <DEDUP_REMOVED lines=21> */
[----:B------:R-:W2:Y:S04]  /*9b6e0*/  LDL.LU R12, [R1+0x1650] ;  /* 0x00165000010c7983 */ /* 0x000ea80000300800 */
[----:B------:R-:W2:Y:S04]  /*9b6f0*/  LDL.LU R13, [R1+0x1654] ;  /* 0x00165400010d7983 */ /* 0x000ea80000300800 */
[----:B------:R-:W2:Y:S04]  /*9b700*/  LDL.LU R14, [R1+0x1658] ;  /* 0x00165800010e7983 */ /* 0x000ea80000300800 */
[----:B------:R-:W2:Y:S04]  /*9b710*/  LDL.LU R15, [R1+0x165c] ;  /* 0x00165c00010f7983 */ /* 0x000ea80000300800 */
[----:B------:R-:W-:Y:S04]  /*9b720*/  STL.64 [R1+0x93a8], R6 ;  /* 0x0093a80601007387 */ /* 0x000fe80000100a00 */
[----:B----4-:R0:W-:Y:S04]  /*9b730*/  STL.64 [R1+0x93a0], R4 ;  /* 0x0093a00401007387 */ /* 0x0101e80000100a00 */
[----:B0-----:R-:W4:Y:S04]  /*9b740*/  LDL.LU R4, [R1+0x15d0] ;  /* 0x0015d00001047983 */ /* 0x001f280000300800 */
[----:B------:R-:W4:Y:S04]  /*9b750*/  LDL.LU R5, [R1+0x15d4] ;  /* 0x0015d40001057983 */ /* 0x000f280000300800 */
[----:B------:R-:W2:Y:S04]  /*9b760*/  LDL.LU R6, [R1+0x15d8] ;  /* 0x0015d80001067983 */ /* 0x000ea80000300800 */
[----:B------:R-:W2:Y:S01]  /*9b770*/  LDL.LU R7, [R1+0x15dc] ;  /* 0x0015dc0001077983 */ /* 0x000ea20000300800 */
[----:B------:R-:W-:-:S02]  /*9b780*/  IMAD.MOV.U32 R18, RZ, RZ, R2 ;  /* 0x000000ffff127224 */ /* 0x000fc400078e0002 */
[----:B------:R-:W-:Y:S01]  /*9b790*/  IMAD.MOV.U32 R19, RZ, RZ, R0 ;  /* 0x000000ffff137224 */ /* 0x000fe200078e0000 */
[----:B--2---:R-:W-:Y:S04]  /*9b7a0*/  STL.64 [R1+0x93c0], R6 ;  /* 0x0093c00601007387 */ /* 0x004fe80000100a00 */
[----:B----4-:R0:W-:Y:S04]  /*9b7b0*/  STL.64 [R1+0x93b8], R4 ;  /* 0x0093b80401007387 */ /* 0x0101e80000100a00 */
        /* <DEDUP_REMOVED lines=13> */
[----:B------:R-:W-:Y:S04]  /*9b890*/  STL.64 [R1+0x1520], R16 ;  /* 0x0015201001007387 */ /* 0x000fe80000100a00 */
        /* <DEDUP_REMOVED lines=21> */
[----:B0-----:R-:W3:Y:S04]  /*9b9f0*/  LDL.LU.64 R10, [R1+0x9438] ;  /* 0x00943800010a7983 */ /* 0x001ee80000300a00 */
[----:B------:R0:W-:Y:S04]  /*9ba00*/  STL.64 [R1+0x9350], R18 ;  /* 0x0093501201007387 */ /* 0x0001e80000100a00 */
[----:B------:R-:W4:Y:S04]  /*9ba10*/  LDL.64 R16, [R1+0x3f0] ;  /* 0x0003f00001107983 */ /* 0x000f280000100a00 */
[----:B0-----:R-:W4:Y:S01]  /*9ba20*/  LDL.64 R18, [R1+0x3f8] ;  /* 0x0003f80001127983 */ /* 0x001f220000100a00 */
        /* <DEDUP_REMOVED lines=21> */
[----:B0-----:R-:W2:Y:S01]  /*9bb80*/  LDL.64 R10, [R1+0x7d8] ;  /* 0x0007d800010a7983 */ /* 0x001ea20000100a00 */
[C---:B---3--:R-:W-:Y:S03]  /*9bb90*/  HMMA.16816.F32 R20, R24.reuse, R22, R12 ;  /* 0x000000161814723c */ /* 0x048fe6000000180c */
[----:B------:R-:W3:Y:S04]  /*9bba0*/  LDL.LU.64 R14, [R1+0x93f8] ;  /* 0x0093f800010e7983 */ /* 0x000ee80000300a00 */
[----:B------:R-:W3:Y:S11]  /*9bbb0*/  LDL.LU.64 R12, [R1+0x93f0] ;  /* 0x0093f000010c7983 */ /* 0x000ef60000300a00 */
[----:B------:R-:W-:Y:S05]  /*9bbc0*/  @!UPT UIADD3 URZ, URZ, URZ, URZ ;  /* 0x0000003f3f3ff290 */ /* 0x000fea000fffe03f */
        /* <DEDUP_REMOVED lines=22> */
[----:B------:R-:W4:Y:S04]  /*9bd30*/  LDL.LU.64 R6, [R1+0x93c0] ;  /* 0x0093c00001067983 */ /* 0x000f280000300a00 */
[----:B------:R-:W4:Y:S11]  /*9bd40*/  LDL.LU.64 R4, [R1+0x93b8] ;  /* 0x0093b80001047983 */ /* 0x000f360000300a00 */
[----:B------:R-:W-:Y:S06]  /*9bd50*/  @!UPT UIADD3 URZ, URZ, URZ, URZ ;  /* 0x0000003f3f3ff290 */ /* 0x000fec000fffe03f */
[----:B------:R-:W-:Y:S04]  /*9bd60*/  STL.64 [R1+0x1720], R24 ;  /* 0x0017201801007387 */ /* 0x000fe80000100a00 */
[----:B------:R0:W-:Y:S04]  /*9bd70*/  STL.64 [R1+0x1728], R26 ;  /* 0x0017281a01007387 */ /* 0x0001e80000100a00 */
[----:B0-----:R-:W4:Y:S02]  /*9bd80*/  LDL.LU.64 R26, [R1+0x93b0] ;  /* 0x0093b000011a7983 */ /* 0x001f240000300a00 */
[----:B----4-:R-:W-:Y:S01]  /*9bd90*/  HMMA.16816.F32 R4, R16, R26, R4 ;  /* 0x0000001a1004723c */ /* 0x010fe20000001804 */
[----:B------:R-:W-:-:S02]  /*9bda0*/  IMAD.MOV.U32 R2, RZ, RZ, R26 ;  /* 0x000000ffff027224 */ /* 0x000fc400078e001a */
[----:B------:R-:W-:Y:S11]  /*9bdb0*/  IMAD.MOV.U32 R0, RZ, RZ, R27 ;  /* 0x000000ffff007224 */ /* 0x000ff600078e001b */
[----:B------:R-:W-:Y:S09]  /*9bdc0*/  @!UPT UIADD3 URZ, URZ, URZ, URZ ;  /* 0x0000003f3f3ff290 */ /* 0x000ff2000fffe03f */
[----:B------:R-:W-:Y:S04]  /*9bdd0*/  STL.64 [R1+0x1710], R4 ;  /* 0x0017100401007387 */ /* 0x000fe80000100a00 */
[----:B------:R0:W-:Y:S04]  /*9bde0*/  STL.64 [R1+0x1718], R6 ;  /* 0x0017180601007387 */ /* 0x0001e80000100a00 */
[----:B0-----:R-:W2:Y:S04]  /*9bdf0*/  LDL.LU.64 R6, [R1+0x93a8] ;  /* 0x0093a80001067983 */ /* 0x001ea80000300a00 */
[----:B------:R-:W2:Y:S04]  /*9be00*/  LDL.LU.64 R4, [R1+0x93a0] ;  /* 0x0093a00001047983 */ /* 0x000ea80000300a00 */
[----:B------:R-:W2:Y:S01]  /*9be10*/  LDL.LU.64 R26, [R1+0x9398] ;  /* 0x00939800011a7983 */ /* 0x000ea20000300a00 */
[----:B---3--:R-:W-:Y:S01]  /*9be20*/  HMMA.16816.F32 R20, R16, R10, R20 ;  /* 0x0000000a1014723c */ /* 0x008fe20000001814 */
[----:B------:R-:W-:-:S02]  /*9be30*/  IMAD.MOV.U32 R12, RZ, RZ, R10 ;  /* 0x000000ffff0c7224 */ /* 0x000fc400078e000a */
[----:B------:R-:W-:Y:S02]  /*9be40*/  IMAD.MOV.U32 R3, RZ, RZ, R11 ;  /* 0x000000ffff037224 */ /* 0x000fe400078e000b */
[----:B------:R-:W-:Y:S02]  /*9be50*/  IMAD.MOV.U32 R24, RZ, RZ, R16 ;  /* 0x000000ffff187224 */ /* 0x000fe400078e0010 */
[----:B------:R-:W-:Y:S11]  /*9be60*/  IMAD.MOV.U32 R25, RZ, RZ, R17 ;  /* 0x000000ffff197224 */ /* 0x000ff600078e0011 */
[----:B------:R-:W-:Y:S05]  /*9be70*/  @!UPT UIADD3 URZ, URZ, URZ, URZ ;  /* 0x0000003f3f3ff290 */ /* 0x000fea000fffe03f */
[----:B------:R-:W-:Y:S04]  /*9be80*/  STL.64 [R1+0x1700], R20 ;  /* 0x0017001401007387 */ /* 0x000fe80000100a00 */
[----:B------:R-:W-:Y:S04]  /*9be90*/  STL.64 [R1+0x1708], R22 ;  /* 0x0017081601007387 */ /* 0x000fe80000100a00 */
[----:B------:R-:W-:Y:S04]  /*9bea0*/  STL.64 [R1+0x9348], R14 ;  /* 0x0093480e01007387 */ /* 0x000fe80000100a00 */
[----:B------:R-:W-:Y:S01]  /*9beb0*/  STL [R1+0x9344], R12 ;  /* 0x0093440c01007387 */ /* 0x000fe20000100800 */
[----:B--2---:R-:W-:Y:S11]  /*9bec0*/  HMMA.16816.F32 R4, R16, R26, R4 ;  /* 0x0000001a1004723c */ /* 0x004ff60000001804 */
[----:B------:R-:W-:Y:S11]  /*9bed0*/  @!UPT UIADD3 URZ, URZ, URZ, URZ ;  /* 0x0000003f3f3ff290 */ /* 0x000ff6000fffe03f */
[----:B------:R-:W-:Y:S01]  /*9bee0*/  @!UPT UIADD3 URZ, URZ, URZ, URZ ;  /* 0x0000003f3f3ff290 */ /* 0x000fe2000fffe03f */
[----:B------:R-:W-:Y:S04]  /*9bef0*/  STL.64 [R1+0x16f0], R4 ;  /* 0x0016f00401007387 */ /* 0x000fe80000100a00 */
[----:B------:R0:W-:Y:S04]  /*9bf00*/  STL.64 [R1+0x16f8], R6 ;  /* 0x0016f80601007387 */ /* 0x0001e80000100a00 */
[----:B0-----:R-:W2:Y:S04]  /*9bf10*/  LDL.64 R6, [R1+0x7b8] ;  /* 0x0007b80001067983 */ /* 0x001ea80000100a00 */
[----:B------:R-:W3:Y:S04]  /*9bf20*/  LDL.LU R8, [R1+0x13b0] ;  /* 0x0013b00001087983 */ /* 0x000ee80000300800 */
[----:B------:R-:W3:Y:S04]  /*9bf30*/  LDL.LU R9, [R1+0x13b4] ;  /* 0x0013b40001097983 */ /* 0x000ee80000300800 */
[----:B------:R-:W4:Y:S04]  /*9bf40*/  LDL.LU R10, [R1+0x13b8] ;  /* 0x0013b800010a7983 */ /* 0x000f280000300800 */
[----:B------:R-:W4:Y:S04]  /*9bf50*/  LDL.LU R11, [R1+0x13bc] ;  /* 0x0013bc00010b7983 */ /* 0x000f280000300800 */
[----:B------:R-:W2:Y:S04]  /*9bf60*/  LDL.LU R20, [R1+0x1580] ;  /* 0x0015800001147983 */ /* 0x000ea80000300800 */
[----:B------:R-:W2:Y:S01]  /*9bf70*/  LDL.LU R21, [R1+0x1584] ;  /* 0x0015840001157983 */ /* 0x000ea20000300800 */
[----:B------:R-:W-:-:S03]  /*9bf80*/  IMAD.MOV.U32 R5, RZ, RZ, R18 ;  /* 0x000000ffff057224 */ /* 0x000fc600078e0012 */
[----:B------:R-:W2:Y:S01]  /*9bf90*/  LDL.LU R22, [R1+0x1588] ;  /* 0x0015880001167983 */ /* 0x000ea20000300800 */
[----:B------:R-:W-:-:S03]  /*9bfa0*/  IMAD.MOV.U32 R4, RZ, RZ, R19 ;  /* 0x000000ffff047224 */ /* 0x000fc600078e0013 */
[----:B------:R-:W2:Y:S04]  /*9bfb0*/  LDL.LU R23, [R1+0x158c] ;  /* 0x00158c0001177983 */ /* 0x000ea80000300800 */
[----:B------:R-:W2:Y:S04]  /*9bfc0*/  LDL.LU R16, [R1+0x1410] ;  /* 0x0014100001107983 */ /* 0x000ea80000300800 */
[----:B------:R-:W2:Y:S04]  /*9bfd0*/  LDL.LU R17, [R1+0x1414] ;  /* 0x0014140001117983 */ /* 0x000ea80000300800 */
[----:B------:R-:W2:Y:S04]  /*9bfe0*/  LDL.LU R18, [R1+0x1418] ;  /* 0x0014180001127983 */ /* 0x000ea80000300800 */
[----:B------:R-:W2:Y:S04]  /*9bff0*/  LDL.LU R19, [R1+0x141c] ;  /* 0x00141c0001137983 */ /* 0x000ea80000300800 */
[----:B--2---:R0:W-:Y:S04]  /*9c000*/  STL.64 [R1+0x9360], R18 ;  /* 0x0093601201007387 */ /* 0x0041e80000100a00 */
[----:B------:R1:W-:Y:S04]  /*9c010*/  STL.64 [R1+0x9358], R16 ;  /* 0x0093581001007387 */ /* 0x0003e80000100a00 */
[----:B0-----:R-:W2:Y:S04]  /*9c020*/  LDL.64 R18, [R1+0x798] ;  /* 0x0007980001127983 */ /* 0x001ea80000100a00 */
[----:B--2---:R0:W-:Y:S04]  /*9c030*/  STL.64 [R1+0x9380], R18 ;  /* 0x0093801201007387 */ /* 0x0041e80000100a00 */
[----:B-1----:R-:W2:Y:S04]  /*9c040*/  LDL.LU R16, [R1+0x1560] ;  /* 0x0015600001107983 */ /* 0x002ea80000300800 */
[----:B------:R-:W2:Y:S04]  /*9c050*/  LDL.LU R17, [R1+0x1564] ;  /* 0x0015640001117983 */ /* 0x000ea80000300800 */
[----:B0-----:R-:W2:Y:S04]  /*9c060*/  LDL.LU R18, [R1+0x1568] ;  /* 0x0015680001127983 */ /* 0x001ea80000300800 */
[----:B------:R-:W2:Y:S04]  /*9c070*/  LDL.LU R19, [R1+0x156c] ;  /* 0x00156c0001137983 */ /* 0x000ea80000300800 */
[----:B------:R-:W2:Y:S04]  /*9c080*/  LDL.64 R14, [R1+0x788] ;  /* 0x00078800010e7983 */ /* 0x000ea80000100a00 */
[----:B--2---:R0:W-:Y:S04]  /*9c090*/  STL.64 [R1+0x9378], R14 ;  /* 0x0093780e01007387 */ /* 0x0041e80000100a00 */
[----:B------:R-:W2:Y:S04]  /*9c0a0*/  LDL.LU R12, [R1+0x1430] ;  /* 0x00143000010c7983 */ /* 0x000ea80000300800 */
[----:B------:R-:W2:Y:S04]  /*9c0b0*/  LDL.LU R13, [R1+0x1434] ;  /* 0x00143400010d7983 */ /* 0x000ea80000300800 */
[----:B0-----:R-:W2:Y:S04]  /*9c0c0*/  LDL.LU R14, [R1+0x1438] ;  /* 0x00143800010e7983 */ /* 0x001ea80000300800 */
[----:B------:R-:W2:Y:S04]  /*9c0d0*/  LDL.LU R15, [R1+0x143c] ;  /* 0x00143c00010f7983 */ /* 0x000ea80000300800 */
[----:B----4-:R-:W-:Y:S04]  /*9c0e0*/  STL.64 [R1+0x9328], R10 ;  /* 0x0093280a01007387 */ /* 0x010fe80000100a00 */
[----:B---3--:R0:W-:Y:S04]  /*9c0f0*/  STL.64 [R1+0x9320], R8 ;  /* 0x0093200801007387 */ /* 0x0081e80000100a00 */
[----:B0-----:R-:W3:Y:S04]  /*9c100*/  LDL.LU R8, [R1+0x13d0] ;  /* 0x0013d00001087983 */ /* 0x001ee80000300800 */
[----:B------:R-:W3:Y:S04]  /*9c110*/  LDL.LU R9, [R1+0x13d4] ;  /* 0x0013d40001097983 */ /* 0x000ee80000300800 */
[----:B------:R-:W4:Y:S04]  /*9c120*/  LDL.LU R10, [R1+0x13d8] ;  /* 0x0013d800010a7983 */ /* 0x000f280000300800 */
[----:B------:R-:W4:Y:S04]  /*9c130*/  LDL.LU R11, [R1+0x13dc] ;  /* 0x0013dc00010b7983 */ /* 0x000f280000300800 */
[----:B----4-:R0:W-:Y:S04]  /*9c140*/  STL.64 [R1+0x9338], R10 ;  /* 0x0093380a01007387 */ /* 0x0101e80000100a00 */
[----:B---3--:R-:W-:Y:S04]  /*9c150*/  STL.64 [R1+0x9330], R8 ;  /* 0x0093300801007387 */ /* 0x008fe80000100a00 */
[----:B0-----:R-:W3:Y:S04]  /*9c160*/  LDL.64 R10, [R1+0x778] ;  /* 0x00077800010a7983 */ /* 0x001ee80000100a00 */
[----:B------:R0:W-:Y:S02]  /*9c170*/  STL.64 [R1+0x9310], R26 ;  /* 0x0093101a01007387 */ /* 0x0001e40000100a00 */
[----:B0-----:R-:W-:-:S02]  /*9c180*/  IMAD.MOV.U32 R26, RZ, RZ, R5 ;  /* 0x000000ffff1a7224 */ /* 0x001fc400078e0005 */
[----:B------:R-:W-:-:S07]  /*9c190*/  IMAD.MOV.U32 R27, RZ, RZ, R4 ;  /* 0x000000ffff1b7224 */ /* 0x000fce00078e0004 */
[----:B------:R-:W-:Y:S01]  /*9c1a0*/  HMMA.16816.F32 R24, R24, R6, R20 ;  /* 0x000000061818723c */ /* 0x000fe20000001814 */
[----:B------:R-:W4:Y:S06]  /*9c1b0*/  LDL.LU.64 R22, [R1+0x9390] ;  /* 0x0093900001167983 */ /* 0x000f2c0000300a00 */
[----:B------:R-:W-:Y:S11]  /*9c1c0*/  IMAD.MOV.U32 R21, RZ, RZ, R7 ;  /* 0x000000ffff157224 */ /* 0x000ff600078e0007 */
[----:B------:R-:W-:Y:S05]  /*9c1d0*/  @!UPT UIADD3 URZ, URZ, URZ, URZ ;  /* 0x0000003f3f3ff290 */ /* 0x000fea000fffe03f */
[----:B------:R0:W-:Y:S04]  /*9c1e0*/  STL.64 [R1+0x16e0], R24 ;  /* 0x0016e01801007387 */ /* 0x0001e80000100a00 */
[----:B------:R-:W-:Y:S01]  /*9c1f0*/  STL.64 [R1+0x16e8], R26 ;  /* 0x0016e81a01007387 */ /* 0x000fe20000100a00 */
[----:B0-----:R-:W-:-:S03]  /*9c200*/  IMAD.MOV.U32 R24, RZ, RZ, R6 ;  /* 0x000000ffff187224 */ /* 0x001fc600078e0006 */
[----:B------:R-:W2:Y:S04]  /*9c210*/  LDL.LU.64 R6, [R1+0x9388] ;  /* 0x0093880001067983 */ /* 0x000ea80000300a00 */
[----:B----4-:R-:W-:Y:S04]  /*9c220*/  STL.64 [R1+0x9370], R22 ;  /* 0x0093701601007387 */ /* 0x010fe80000100a00 */
[----:B------:R0:W-:Y:S04]  /*9c230*/  STL [R1+0x9368], R21 ;  /* 0x0093681501007387 */ /* 0x0001e80000100800 */
[----:B0-----:R-:W2:Y:S04]  /*9c240*/  LDL.LU.64 R20, [R1+0x3f0] ;  /* 0x0003f00001147983 */ /* 0x001ea80000300a00 */
[----:B------:R-:W2:Y:S04]  /*9c250*/  LDL.LU.64 R22, [R1+0x3f8] ;  /* 0x0003f80001167983 */ /* 0x000ea80000300a00 */
[----:B------:R0:W-:Y:S04]  /*9c260*/  STL [R1+0x9340], R24 ;  /* 0x0093401801007387 */ /* 0x0001e80000100800 */
        /* <DEDUP_REMOVED lines=16> */
[----:B------:R0:W-:Y:S04]  /*9c370*/  STL.64 [R1+0x16c0], R12 ;  /* 0x0016c00c01007387 */ /* 0x0001e80000100a00 */
[----:B------:R1:W-:Y:S01]  /*9c380*/  STL.64 [R1+0x16c8], R14 ;  /* 0x0016c80e01007387 */ /* 0x0003e20000100a00 */
[----:B0-----:R-:W-:-:S03]  /*9c390*/  IMAD.MOV.U32 R12, RZ, RZ, R21 ;  /* 0x000000ffff0c7224 */ /* 0x001fc600078e0015 */
[----:B-1----:R-:W2:Y:S04]  /*9c3a0*/  LDL.LU.64 R14, [R1+0x9378] ;  /* 0x00937800010e7983 */ /* 0x002ea80000300a00 */
[----:B------:R-:W4:Y:S04]  /*9c3b0*/  LDL.LU.64 R22, [R1+0x9370] ;  /* 0x0093700001167983 */ /* 0x000f280000300a00 */
[----:B------:R-:W2:Y:S04]  /*9c3c0*/  LDL.LU R21, [R1+0x9368] ;  /* 0x0093680001157983 */ /* 0x000ea80000300800 */
[----:B------:R-:W2:Y:S04]  /*9c3d0*/  LDL.LU.64 R18, [R1+0x9360] ;  /* 0x0093600001127983 */ /* 0x000ea80000300a00 */
[----:B------:R-:W2:Y:S04]  /*9c3e0*/  LDL.LU.64 R16, [R1+0x9358] ;  /* 0x0093580001107983 */ /* 0x000ea80000300a00 */
[----:B------:R-:W-:Y:S04]  /*9c3f0*/  STL.64 [R1+0x9230], R6 ;  /* 0x0092300601007387 */ /* 0x000fe80000100a00 */
[----:B------:R0:W-:Y:S04]  /*9c400*/  STL.64 [R1+0x9228], R4 ;  /* 0x0092280401007387 */ /* 0x0001e80000100a00 */
[----:B0-----:R-:W2:Y:S04]  /*9c410*/  LDL.LU.64 R4, [R1+0x2a0] ;  /* 0x0002a00001047983 */ /* 0x001ea80000300a00 */
[----:B------:R-:W2:Y:S01]  /*9c420*/  LDL.LU.64 R6, [R1+0x2a8] ;  /* 0x0002a80001067983 */ /* 0x000ea20000300a00 */
[----:B------:R-:W-:-:S03]  /*9c430*/  IMAD.MOV.U32 R13, RZ, RZ, R20 ;  /* 0x000000ffff0d7224 */ /* 0x000fc600078e0014 */
[----:B--2---:R0:W-:Y:S04]  /*9c440*/  STL.64 [R1+0x9298], R6 ;  /* 0x0092980601007387 */ /* 0x0041e80000100a00 */
[----:B------:R1:W-:Y:S01]  /*9c450*/  STL.64 [R1+0x9290], R4 ;  /* 0x0092900401007387 */ /* 0x0003e20000100a00 */
[----:B0-----:R-:W-:Y:S02]  /*9c460*/  IMAD.MOV.U32 R6, RZ, RZ, R9 ;  /* 0x000000ffff067224 */ /* 0x001fe400078e0009 */
[----:B------:R-:W-:Y:S02]  /*9c470*/  IMAD.MOV.U32 R7, RZ, RZ, R8 ;  /* 0x000000ffff077224 */ /* 0x000fe400078e0008 */
[----:B-1----:R-:W-:Y:S02]  /*9c480*/  IMAD.MOV.U32 R4, RZ, RZ, R13 ;  /* 0x000000ffff047224 */ /* 0x002fe400078e000d */
[----:B------:R-:W-:-:S07]  /*9c490*/  IMAD.MOV.U32 R5, RZ, RZ, R12 ;  /* 0x000000ffff057224 */ /* 0x000fce00078e000c */
[----:B------:R-:W-:Y:S01]  /*9c4a0*/  HMMA.16816.F32 R16, R4, R14, R16 ;  /* 0x0000000e0410723c */ /* 0x000fe20000001810 */
[----:B------:R-:W-:Y:S11]  /*9c4b0*/  IMAD.MOV.U32 R13, RZ, RZ, R15 ;  /* 0x000000ffff0d7224 */ /* 0x000ff600078e000f */
[----:B------:R-:W-:Y:S11]  /*9c4c0*/  @!UPT UIADD3 URZ, URZ, URZ, URZ ;  /* 0x0000003f3f3ff290 */ /* 0x000ff6000fffe03f */
[----:B------:R0:W-:Y:S04]  /*9c4d0*/  STL.64 [R1+0x16b0], R16 ;  /* 0x0016b01001007387 */ /* 0x0001e80000100a00 */
[----:B------:R1:W-:Y:S01]  /*9c4e0*/  STL.64 [R1+0x16b8], R18 ;  /* 0x0016b81201007387 */ /* 0x0003e20000100a00 */
[----:B0-----:R-:W-:-:S03]  /*9c4f0*/  IMAD.MOV.U32 R16, RZ, RZ, R14 ;  /* 0x000000ffff107224 */ /* 0x001fc600078e000e */
[----:B-1----:R-:W2:Y:S04]  /*9c500*/  LDL.LU.64 R18, [R1+0x9350] ;  /* 0x0093500001127983 */ /* 0x002ea80000300a00 */
[----:B------:R-:W2:Y:S01]  /*9c510*/  LDL.LU.64 R14, [R1+0x9348] ;  /* 0x00934800010e7983 */ /* 0x000ea20000300a00 */
[C---:B---3--:R-:W-:Y:S03]  /*9c520*/  HMMA.16816.F32 R24, R4.reuse, R10, R24 ;  /* 0x0000000a0418723c */ /* 0x048fe60000001818 */
[----:B------:R-:W3:Y:S01]  /*9c530*/  LDL.LU R12, [R1+0x9344] ;  /* 0x00934400010c7983 */ /* 0x000ee20000300800 */
[----:B------:R-:W-:Y:S02]  /*9c540*/  IMAD.MOV.U32 R20, RZ, RZ, R10 ;  /* 0x000000ffff147224 */ /* 0x000fe400078e000a */
[----:B------:R-:W-:Y:S01]  /*9c550*/  IMAD.MOV.U32 R17, RZ, RZ, R11 ;  /* 0x000000ffff117224 */ /* 0x000fe200078e000b */
[----:B--2---:R-:W-:Y:S04]  /*9c560*/  STL.64 [R1+0x92c0], R14 ;  /* 0x0092c00e01007387 */ /* 0x004fe80000100a00 */
[----:B------:R-:W-:Y:S11]  /*9c570*/  STL [R1+0x92b8], R13 ;  /* 0x0092b80d01007387 */ /* 0x000ff60000100800 */
[----:B------:R-:W-:Y:S01]  /*9c580*/  @!UPT UIADD3 URZ, URZ, URZ, URZ ;  /* 0x0000003f3f3ff290 */ /* 0x000fe2000fffe03f */
[----:B------:R0:W-:Y:S04]  /*9c590*/  STL.64 [R1+0x16a0], R24 ;  /* 0x0016a01801007387 */ /* 0x0001e80000100a00 */
[----:B------:R-:W-:Y:S04]  /*9c5a0*/  STL.64 [R1+0x16a8], R26 ;  /* 0x0016a81a01007387 */ /* 0x000fe80000100a00 */
[----:B0-----:R-:W2:Y:S04]  /*9c5b0*/  LDL.LU R24, [R1+0x9340] ;  /* 0x0093400001187983 */ /* 0x001ea80000300800 */
[----:B------:R-:W2:Y:S04]  /*9c5c0*/  LDL.LU.64 R10, [R1+0x9338] ;  /* 0x00933800010a7983 */ /* 0x000ea80000300a00 */
[----:B------:R-:W2:Y:S04]  /*9c5d0*/  LDL.LU.64 R8, [R1+0x9330] ;  /* 0x0093300001087983 */ /* 0x000ea80000300a00 */
[----:B----4-:R-:W-:Y:S04]  /*9c5e0*/  STL.64 [R1+0x92e0], R22 ;  /* 0x0092e01601007387 */ /* 0x010fe80000100a00 */
[----:B------:R-:W-:Y:S01]  /*9c5f0*/  STL [R1+0x92d8], R20 ;  /* 0x0092d81401007387 */ /* 0x000fe20000100800 */
        /* <DEDUP_REMOVED lines=8> */
[----:B------:R-:W-:Y:S04]  /*9c680*/  STL.64 [R1+0x9220], R16 ;  /* 0x0092201001007387 */ /* 0x000fe80000100a00 */
[----:B0-----:R-:W2:Y:S02]  /*9c690*/  LDL.64 R18, [R1+0x758] ;  /* 0x0007580001127983 */ /* 0x001ea40000100a00 */
[----:B--2---:R-:W-:Y:S11]  /*9c6a0*/  HMMA.16816.F32 R8, R4, R18, R8 ;  /* 0x000000120408723c */ /* 0x004ff60000001808 */
[----:B------:R-:W-:Y:S11]  /*9c6b0*/  @!UPT UIADD3 URZ, URZ, URZ, URZ ;  /* 0x0000003f3f3ff290 */ /* 0x000ff6000fffe03f */
[----:B------:R-:W-:Y:S01]  /*9c6c0*/  @!UPT UIADD3 URZ, URZ, URZ, URZ ;  /* 0x0000003f3f3ff290 */ /* 0x000fe2000fffe03f */
[----:B------:R-:W-:Y:S04]  /*9c6d0*/  STL.64 [R1+0x1680], R8 ;  /* 0x0016800801007387 */ /* 0x000fe80000100a00 */
[----:B------:R0:W-:Y:S04]  /*9c6e0*/  STL.64 [R1+0x1688], R10 ;  /* 0x0016880a01007387 */ /* 0x0001e80000100a00 */
[----:B0-----:R-:W2:Y:S01]  /*9c6f0*/  LDL.LU.64 R10, [R1+0x9318] ;  /* 0x00931800010a7983 */ /* 0x001ea20000300a00 */
[----:B------:R-:W-:Y:S02]  /*9c700*/  IMAD.MOV.U32 R9, RZ, RZ, R18 ;  /* 0x000000ffff097224 */ /* 0x000fe400078e0012 */
[----:B------:R-:W-:Y:S01]  /*9c710*/  IMAD.MOV.U32 R8, RZ, RZ, R19 ;  /* 0x000000ffff087224 */ /* 0x000fe200078e0013 */
[----:B--2---:R-:W-:Y:S04]  /*9c720*/  STL.64 [R1+0x9308], R10 ;  /* 0x0093080a01007387 */ /* 0x004fe80000100a00 */
[----:B------:R-:W-:Y:S04]  /*9c730*/  STL.64 [R1+0x9300], R8 ;  /* 0x0093000801007387 */ /* 0x000fe80000100a00 */
[----:B------:R-:W2:Y:S04]  /*9c740*/  LDL.LU R16, [R1+0xda0] ;  /* 0x000da00001107983 */ /* 0x000ea80000300800 */
[----:B------:R-:W2:Y:S04]  /*9c750*/  LDL.LU R17, [R1+0xda4] ;  /* 0x000da40001117983 */ /* 0x000ea80000300800 */
[----:B------:R-:W4:Y:S04]  /*9c760*/  LDL.LU R18, [R1+0xda8] ;  /* 0x000da80001127983 */ /* 0x000f280000300800 */
[----:B------:R-:W4:Y:S04]  /*9c770*/  LDL.LU R19, [R1+0xdac] ;  /* 0x000dac0001137983 */ /* 0x000f280000300800 */
[----:B----4-:R0:W-:Y:S04]  /*9c780*/  STL.64 [R1+0x9240], R18 ;  /* 0x0092401201007387 */ /* 0x0101e80000100a00 */
[----:B--2---:R1:W-:Y:S01]  /*9c790*/  STL.64 [R1+0x9238], R16 ;  /* 0x0092381001007387 */ /* 0x0043e20000100a00 */
[----:B0-----:R-:W-:-:S02]  /*9c7a0*/  IMAD.MOV.U32 R18, RZ, RZ, R24 ;  /* 0x000000ffff127224 */ /* 0x001fc400078e0018 */
[----:B------:R-:W-:-:S05]  /*9c7b0*/  IMAD.MOV.U32 R19, RZ, RZ, R21 ;  /* 0x000000ffff137224 */ /* 0x000fca00078e0015 */
[----:B------:R0:W-:Y:S04]  /*9c7c0*/  STL.64 [R1+0x9250], R18 ;  /* 0x0092501201007387 */ /* 0x0001e80000100a00 */
[----:B-1----:R-:W2:Y:S04]  /*9c7d0*/  LDL.LU R16, [R1+0xdc0] ;  /* 0x000dc00001107983 */ /* 0x002ea80000300800 */
[----:B------:R-:W2:Y:S04]  /*9c7e0*/  LDL.LU R17, [R1+0xdc4] ;  /* 0x000dc40001117983 */ /* 0x000ea80000300800 */
[----:B0-----:R-:W4:Y:S04]  /*9c7f0*/  LDL.LU R18, [R1+0xdc8] ;  /* 0x000dc80001127983 */ /* 0x001f280000300800 */
[----:B------:R-:W4:Y:S04]  /*9c800*/  LDL.LU R19, [R1+0xdcc] ;  /* 0x000dcc0001137983 */ /* 0x000f280000300800 */
[----:B----4-:R3:W-:Y:S04]  /*9c810*/  STL.64 [R1+0x9260], R18 ;  /* 0x0092601201007387 */ /* 0x0107e80000100a00 */
[----:B--2---:R-:W-:Y:S01]  /*9c820*/  STL.64 [R1+0x9258], R16 ;  /* 0x0092581001007387 */ /* 0x004fe20000100a00 */
[----:B---3--:R-:W-:-:S02]  /*9c830*/  IMAD.MOV.U32 R18, RZ, RZ, R12 ;  /* 0x000000ffff127224 */ /* 0x008fc400078e000c */
[----:B------:R-:W-:-:S05]  /*9c840*/  IMAD.MOV.U32 R19, RZ, RZ, R3 ;  /* 0x000000ffff137224 */ /* 0x000fca00078e0003 */
[----:B------:R0:W-:Y:S04]  /*9c850*/  STL.64 [R1+0x9278], R18 ;  /* 0x0092781201007387 */ /* 0x0001e80000100a00 */
[----:B------:R-:W2:Y:S04]  /*9c860*/  LDL.LU R24, [R1+0x1390] ;  /* 0x0013900001187983 */ /* 0x000ea80000300800 */
[----:B------:R-:W2:Y:S01]  /*9c870*/  LDL.LU R25, [R1+0x1394] ;  /* 0x0013940001197983 */ /* 0x000ea20000300800 */
[----:B0-----:R-:W-:-:S03]  /*9c880*/  IMAD.MOV.U32 R18, RZ, RZ, R2 ;  /* 0x000000ffff127224 */ /* 0x001fc600078e0002 */
[----:B------:R-:W2:Y:S01]  /*9c890*/  LDL.LU R26, [R1+0x1398] ;  /* 0x00139800011a7983 */ /* 0x000ea20000300800 */
[----:B------:R-:W-:-:S03]  /*9c8a0*/  IMAD.MOV.U32 R19, RZ, RZ, R0 ;  /* 0x000000ffff137224 */ /* 0x000fc600078e0000 */
[----:B------:R-:W2:Y:S04]  /*9c8b0*/  LDL.LU R27, [R1+0x139c] ;  /* 0x00139c00011b7983 */ /* 0x000ea80000300800 */
[----:B------:R-:W2:Y:S04]  /*9c8c0*/  LDL.64 R10, [R1+0x748] ;  /* 0x00074800010a7983 */ /* 0x000ea80000100a00 */
[----:B------:R0:W-:Y:S04]  /*9c8d0*/  STL.64 [R1+0x92a0], R18 ;  /* 0x0092a01201007387 */ /* 0x0001e80000100a00 */
[----:B------:R-:W3:Y:S04]  /*9c8e0*/  LDL.LU R16, [R1+0x10d0] ;  /* 0x0010d00001107983 */ /* 0x000ee80000300800 */
[----:B------:R-:W3:Y:S04]  /*9c8f0*/  LDL.LU R17, [R1+0x10d4] ;  /* 0x0010d40001117983 */ /* 0x000ee80000300800 */
[----:B0-----:R-:W4:Y:S04]  /*9c900*/  LDL.LU R18, [R1+0x10d8] ;  /* 0x0010d80001127983 */ /* 0x001f280000300800 */
[----:B------:R-:W4:Y:S04]  /*9c910*/  LDL.LU R19, [R1+0x10dc] ;  /* 0x0010dc0001137983 */ /* 0x000f280000300800 */
        /* <DEDUP_REMOVED lines=16> */
[----:B------:R-:W-:Y:S03]  /*9ca20*/  HMMA.16816.F32 R24, R4, R10, R24 ;  /* 0x0000000a0418723c */ /* 0x000fe60000001818 */
[----:B--2---:R-:W-:Y:S04]  /*9ca30*/  STL.64 [R1+0x92f0], R14 ;  /* 0x0092f00e01007387 */ /* 0x004fe80000100a00 */
[----:B------:R0:W-:Y:S04]  /*9ca40*/  STL.64 [R1+0x92e8], R12 ;  /* 0x0092e80c01007387 */ /* 0x0001e80000100a00 */
[----:B0-----:R-:W2:Y:S04]  /*9ca50*/  LDL.LU R12, [R1+0x1140] ;  /* 0x00114000010c7983 */ /* 0x001ea80000300800 */
[----:B------:R-:W2:Y:S04]  /*9ca60*/  LDL.LU R13, [R1+0x1144] ;  /* 0x00114400010d7983 */ /* 0x000ea80000300800 */
[----:B------:R-:W2:Y:S04]  /*9ca70*/  LDL.LU R14, [R1+0x1148] ;  /* 0x00114800010e7983 */ /* 0x000ea80000300800 */
[----:B------:R-:W2:Y:S04]  /*9ca80*/  LDL.LU R15, [R1+0x114c] ;  /* 0x00114c00010f7983 */ /* 0x000ea80000300800 */
[----:B----4-:R0:W-:Y:S04]  /*9ca90*/  STL.64 [R1+0x92b0], R18 ;  /* 0x0092b01201007387 */ /* 0x0101e80000100a00 */
[----:B---3--:R-:W-:Y:S04]  /*9caa0*/  STL.64 [R1+0x92a8], R16 ;  /* 0x0092a81001007387 */ /* 0x008fe80000100a00 */
[----:B0-----:R-:W3:Y:S04]  /*9cab0*/  LDL.64 R18, [R1+0x708] ;  /* 0x0007080001127983 */ /* 0x001ee80000100a00 */
[----:B------:R-:W-:Y:S04]  /*9cac0*/  STL.64 [R1+0x1670], R24 ;  /* 0x0016701801007387 */ /* 0x000fe80000100a00 */
[----:B------:R0:W-:Y:S04]  /*9cad0*/  STL.64 [R1+0x1678], R26 ;  /* 0x0016781a01007387 */ /* 0x0001e80000100a00 */
[----:B0-----:R-:W4:Y:S01]  /*9cae0*/  LDL.LU.64 R26, [R1+0x9310] ;  /* 0x00931000011a7983 */ /* 0x001f220000300a00 */
[----:B------:R-:W-:-:S02]  /*9caf0*/  IMAD.MOV.U32 R25, RZ, RZ, R10 ;  /* 0x000000ffff197224 */ /* 0x000fc400078e000a */
[----:B------:R-:W-:Y:S02]  /*9cb00*/  IMAD.MOV.U32 R24, RZ, RZ, R11 ;  /* 0x000000ffff187224 */ /* 0x000fe400078e000b */
[----:B------:R-:W2:Y:S04]  /*9cb10*/  LDL.LU.64 R10, [R1+0x9308] ;  /* 0x00930800010a7983 */ /* 0x000ea80000300a00 */
[----:B------:R-:W2:Y:S04]  /*9cb20*/  LDL.LU.64 R8, [R1+0x9300] ;  /* 0x0093000001087983 */ /* 0x000ea80000300a00 */
[----:B----4-:R-:W-:Y:S04]  /*9cb30*/  STL.64 [R1+0x9270], R26 ;  /* 0x0092701a01007387 */ /* 0x010fe80000100a00 */
[----:B------:R0:W-:Y:S04]  /*9cb40*/  STL.64 [R1+0x9268], R24 ;  /* 0x0092681801007387 */ /* 0x0001e80000100a00 */
[----:B0-----:R-:W4:Y:S04]  /*9cb50*/  LDL.LU R24, [R1+0xdd0] ;  /* 0x000dd00001187983 */ /* 0x001f280000300800 */
[----:B------:R-:W4:Y:S04]  /*9cb60*/  LDL.LU R25, [R1+0xdd4] ;  /* 0x000dd40001197983 */ /* 0x000f280000300800 */
[----:B------:R-:W3:Y:S04]  /*9cb70*/  LDL.LU R26, [R1+0xdd8] ;  /* 0x000dd800011a7983 */ /* 0x000ee80000300800 */
[----:B------:R-:W3:Y:S01]  /*9cb80*/  LDL.LU R27, [R1+0xddc] ;  /* 0x000ddc00011b7983 */ /* 0x000ee20000300800 */
[C---:B--2---:R-:W-:Y:S03]  /*9cb90*/  HMMA.16816.F32 R20, R4.reuse, R10, R20 ;  /* 0x0000000a0414723c */ /* 0x044fe60000001814 */
[----:B---3--:R-:W-:Y:S04]  /*9cba0*/  STL.64 [R1+0x9288], R26 ;  /* 0x0092881a01007387 */ /* 0x008fe80000100a00 */
[----:B----4-:R0:W-:Y:S04]  /*9cbb0*/  STL.64 [R1+0x9280], R24 ;  /* 0x0092801801007387 */ /* 0x0101e80000100a00 */
[----:B0-----:R-:W2:Y:S04]  /*9cbc0*/  LDL.LU R24, [R1+0xde0] ;  /* 0x000de00001187983 */ /* 0x001ea80000300800 */
[----:B------:R-:W2:Y:S04]  /*9cbd0*/  LDL.LU R25, [R1+0xde4] ;  /* 0x000de40001197983 */ /* 0x000ea80000300800 */
[----:B------:R-:W2:Y:S04]  /*9cbe0*/  LDL.LU R26, [R1+0xde8] ;  /* 0x000de800011a7983 */ /* 0x000ea80000300800 */
[----:B------:R-:W2:Y:S04]  /*9cbf0*/  LDL.LU R27, [R1+0xdec] ;  /* 0x000dec00011b7983 */ /* 0x000ea80000300800 */
[----:B------:R-:W-:Y:S04]  /*9cc00*/  STL.64 [R1+0x1660], R20 ;  /* 0x0016601401007387 */ /* 0x000fe80000100a00 */
[----:B------:R0:W-:Y:S04]  /*9cc10*/  STL.64 [R1+0x1668], R22 ;  /* 0x0016681601007387 */ /* 0x0001e80000100a00 */
[----:B0-----:R-:W3:Y:S04]  /*9cc20*/  LDL.LU.64 R22, [R1+0x92f8] ;  /* 0x0092f80001167983 */ /* 0x001ee80000300a00 */
[----:B------:R-:W-:Y:S04]  /*9cc30*/  STL.64 [R1+0x91a8], R10 ;  /* 0x0091a80a01007387 */ /* 0x000fe80000100a00 */
[----:B------:R0:W-:Y:S04]  /*9cc40*/  STL.64 [R1+0x9248], R8 ;  /* 0x0092480801007387 */ /* 0x0001e80000100a00 */
[----:B0-----:R-:W4:Y:S04]  /*9cc50*/  LDL.LU R8, [R1+0xdb0] ;  /* 0x000db00001087983 */ /* 0x001f280000300800 */
[----:B------:R-:W4:Y:S04]  /*9cc60*/  LDL.LU R9, [R1+0xdb4] ;  /* 0x000db40001097983 */ /* 0x000f280000300800 */
[----:B------:R-:W4:Y:S04]  /*9cc70*/  LDL.LU R10, [R1+0xdb8] ;  /* 0x000db800010a7983 */ /* 0x000f280000300800 */
[----:B------:R-:W4:Y:S01]  /*9cc80*/  LDL.LU R11, [R1+0xdbc] ;  /* 0x000dbc00010b7983 */ /* 0x000f220000300800 */
        /* <DEDUP_REMOVED lines=8> */
[----:B------:R-:W3:Y:S04]  /*9cd10*/  LDL.LU.64 R22, [R1+0x92e0] ;  /* 0x0092e00001167983 */ /* 0x000ee80000300a00 */
[----:B------:R-:W2:Y:S01]  /*9cd20*/  LDL.LU R20, [R1+0x92d8] ;  /* 0x0092d80001147983 */ /* 0x000ea20000300800 */
[C---:B---3--:R-:W-:Y:S11]  /*9cd30*/  HMMA.16816.F32 R12, R4.reuse, R22, R12 ;  /* 0x00000016040c723c */ /* 0x048ff6000000180c */
[----:B------:R-:W-:Y:S11]  /*9cd40*/  @!UPT UIADD3 URZ, URZ, URZ, URZ ;  /* 0x0000003f3f3ff290 */ /* 0x000ff6000fffe03f */
[----:B------:R-:W-:Y:S01]  /*9cd50*/  @!UPT UIADD3 URZ, URZ, URZ, URZ ;  /* 0x0000003f3f3ff290 */ /* 0x000fe2000fffe03f */
[----:B------:R-:W-:Y:S04]  /*9cd60*/  STL.64 [R1+0x1640], R12 ;  /* 0x0016400c01007387 */ /* 0x000fe80000100a00 */
[----:B------:R0:W-:Y:S04]  /*9cd70*/  STL.64 [R1+0x1648], R14 ;  /* 0x0016480e01007387 */ /* 0x0001e80000100a00 */
[----:B0-----:R-:W3:Y:S04]  /*9cd80*/  LDL.LU.64 R14, [R1+0x92d0] ;  /* 0x0092d000010e7983 */ /* 0x001ee80000300a00 */
[----:B------:R-:W3:Y:S04]  /*9cd90*/  LDL.LU.64 R12, [R1+0x92c8] ;  /* 0x0092c800010c7983 */ /* 0x000ee80000300a00 */
[----:B------:R-:W-:Y:S01]  /*9cda0*/  STL.64 [R1+0x9190], R22 ;  /* 0x0091901601007387 */ /* 0x000fe20000100a00 */
[----:B------:R-:W-:Y:S01]  /*9cdb0*/  IMAD.MOV.U32 R3, RZ, RZ, R19 ;  /* 0x000000ffff037224 */ /* 0x000fe200078e0013 */
[----:B---3--:R-:W-:Y:S11]  /*9cdc0*/  HMMA.16816.F32 R12, R4, R18, R12 ;  /* 0x00000012040c723c */ /* 0x008ff6000000180c */
[----:B------:R-:W-:Y:S11]  /*9cdd0*/  @!UPT UIADD3 URZ, URZ, URZ, URZ ;  /* 0x0000003f3f3ff290 */ /* 0x000ff6000fffe03f */
[----:B------:R-:W-:Y:S01]  /*9cde0*/  @!UPT UIADD3 URZ, URZ, URZ, URZ ;  /* 0x0000003f3f3ff290 */ /* 0x000fe2000fffe03f */
[----:B------:R0:W-:Y:S04]  /*9cdf0*/  STL.64 [R1+0x1630], R12 ;  /* 0x0016300c01007387 */ /* 0x0001e80000100a00 */
[----:B------:R1:W-:Y:S01]  /*9ce00*/  STL.64 [R1+0x1638], R14 ;  /* 0x0016380e01007387 */ /* 0x0003e20000100a00 */
[----:B0-----:R-:W-:-:S03]  /*9ce10*/  IMAD.MOV.U32 R12, RZ, RZ, R18 ;  /* 0x000000ffff0c7224 */ /* 0x001fc600078e0012 */
[----:B-1----:R-:W3:Y:S04]  /*9ce20*/  LDL.LU.64 R14, [R1+0x92c0] ;  /* 0x0092c000010e7983 */ /* 0x002ee80000300a00 */
[----:B------:R-:W2:Y:S04]  /*9ce30*/  LDL.LU R13, [R1+0x92b8] ;  /* 0x0092b800010d7983 */ /* 0x000ea80000300800 */
[----:B------:R-:W3:Y:S04]  /*9ce40*/  LDL.LU.64 R18, [R1+0x92b0] ;  /* 0x0092b00001127983 */ /* 0x000ee80000300a00 */
[----:B------:R-:W3:Y:S02]  /*9ce50*/  LDL.LU.64 R16, [R1+0x92a8] ;  /* 0x0092a80001107983 */ /* 0x000ee40000300a00 */
[----:B---3--:R-:W-:Y:S02]  /*9ce60*/  HMMA.16816.F32 R4, R4, R14, R16 ;  /* 0x0000000e0404723c */ /* 0x008fe40000001810 */
[----:B------:R-:W2:Y:S11]  /*9ce70*/  LDL.LU.64 R18, [R1+0x92a0] ;  /* 0x0092a00001127983 */ /* 0x000eb60000300a00 */
[----:B------:R-:W-:Y:S10]  /*9ce80*/  @!UPT UIADD3 URZ, URZ, URZ, URZ ;  /* 0x0000003f3f3ff290 */ /* 0x000ff4000fffe03f */
[----:B------:R-:W-:Y:S04]  /*9ce90*/  STL.64 [R1+0x1600], R4 ;  /* 0x0016000401007387 */ /* 0x000fe80000100a00 */
[----:B------:R0:W-:Y:S04]  /*9cea0*/  STL.64 [R1+0x1608], R6 ;  /* 0x0016080601007387 */ /* 0x0001e80000100a00 */
[----:B0-----:R-:W2:Y:S04]  /*9ceb0*/  LDL.LU.64 R6, [R1+0x9298] ;  /* 0x0092980001067983 */ /* 0x001ea80000300a00 */
[----:B------:R-:W2:Y:S04]  /*9cec0*/  LDL.LU.64 R4, [R1+0x9290] ;  /* 0x0092900001047983 */ /* 0x000ea80000300a00 */
[----:B------:R-:W-:Y:S04]  /*9ced0*/  STL.64 [R1+0x9178], R14 ;  /* 0x0091780e01007387 */ /* 0x000fe80000100a00 */
[----:B------:R-:W-:Y:S01]  /*9cee0*/  STL [R1+0x9210], R12 ;  /* 0x0092100c01007387 */ /* 0x000fe20000100800 */
        /* <DEDUP_REMOVED lines=9> */
[----:B------:R-:W3:Y:S11]  /*9cf80*/  LDL.LU.64 R24, [R1+0x9268] ;  /* 0x0092680001187983 */ /* 0x000ef60000300a00 */
[----:B------:R-:W-:Y:S06]  /*9cf90*/  @!UPT UIADD3 URZ, URZ, URZ, URZ ;  /* 0x0000003f3f3ff290 */ /* 0x000fec000fffe03f */
        /* <DEDUP_REMOVED lines=9> */
[----:B0-----:R-:W4:Y:S04]  /*9d030*/  LDL.LU.64 R18, [R1+0x9250] ;  /* 0x0092500001127983 */ /* 0x001f280000300a00 */
[----:B------:R0:W-:Y:S04]  /*9d040*/  STL.64 [R1+0x9148], R26 ;  /* 0x0091481a01007387 */ /* 0x0001e80000100a00 */
[----:B0-----:R-:W2:Y:S01]  /*9d050*/  LDL.64 R26, [R1+0x7d8] ;  /* 0x0007d800011a7983 */ /* 0x001ea20000100a00 */
[----:B------:R-:W-:-:S02]  /*9d060*/  IMAD.MOV.U32 R14, RZ, RZ, R6 ;  /* 0x000000ffff0e7224 */ /* 0x000fc400078e0006 */
[----:B------:R-:W-:Y:S02]  /*9d070*/  IMAD.MOV.U32 R12, RZ, RZ, R7 ;  /* 0x000000ffff0c7224 */ /* 0x000fe400078e0007 */
[----:B------:R-:W-:Y:S02]  /*9d080*/  IMAD.MOV.U32 R21, RZ, RZ, R4 ;  /* 0x000000ffff157224 */ /* 0x000fe400078e0004 */
[----:B------:R-:W-:Y:S01]  /*9d090*/  IMAD.MOV.U32 R15, RZ, RZ, R5 ;  /* 0x000000ffff0f7224 */ /* 0x000fe200078e0005 */
[----:B----4-:R-:W-:Y:S07]  /*9d0a0*/  HMMA.16816.F32 R16, R4, R18, R8 ;  /* 0x000000120410723c */ /* 0x010fee0000001808 */
[----:B---3--:R-:W-:-:S02]  /*9d0b0*/  IMAD.MOV.U32 R10, RZ, RZ, R25 ;  /* 0x000000ffff0a7224 */ /* 0x008fc400078e0019 */
[----:B------:R-:W-:Y:S01]  /*9d0c0*/  IMAD.MOV.U32 R11, RZ, RZ, R24 ;  /* 0x000000ffff0b7224 */ /* 0x000fe200078e0018 */
[----:B--2---:R-:W-:Y:S04]  /*9d0d0*/  STL.64 [R1+0x9158], R26 ;  /* 0x0091581a01007387 */ /* 0x004fe80000100a00 */
[----:B------:R-:W2:Y:S09]  /*9d0e0*/  LDL.LU.64 R8, [R1+0x9248] ;  /* 0x0092480001087983 */ /* 0x000eb20000300a00 */
[----:B------:R-:W-:Y:S04]  /*9d0f0*/  STL.64 [R1+0x15a0], R16 ;  /* 0x0015a01001007387 */ /* 0x000fe80000100a00 */
[----:B------:R0:W-:Y:S04]  /*9d100*/  STL.64 [R1+0x15a8], R18 ;  /* 0x0015a81201007387 */ /* 0x0001e80000100a00 */
[----:B0-----:R-:W3:Y:S04]  /*9d110*/  LDL.LU.64 R18, [R1+0x9240] ;  /* 0x0092400001127983 */ /* 0x001ee80000300a00 */
[----:B------:R-:W3:Y:S04]  /*9d120*/  LDL.LU.64 R16, [R1+0x9238] ;  /* 0x0092380001107983 */ /* 0x000ee80000300a00 */
[----:B------:R-:W3:Y:S04]  /*9d130*/  LDL.LU.64 R6, [R1+0x9230] ;  /* 0x0092300001067983 */ /* 0x000ee80000300a00 */
[----:B------:R-:W4:Y:S04]  /*9d140*/  LDL.LU.64 R4, [R1+0x9228] ;  /* 0x0092280001047983 */ /* 0x000f280000300a00 */
[----:B------:R2:W-:Y:S04]  /*9d150*/  STL.64 [R1+0x91c0], R10 ;  /* 0x0091c00a01007387 */ /* 0x0005e80000100a00 */
[----:B------:R-:W3:Y:S01]  /*9d160*/  LDL.64 R26, [R1+0x7e8] ;  /* 0x0007e800011a7983 */ /* 0x000ee20000100a00 */
[----:B------:R-:W-:-:S02]  /*9d170*/  IMAD.MOV.U32 R24, RZ, RZ, R21 ;  /* 0x000000ffff187224 */ /* 0x000fc400078e0015 */
[----:B------:R-:W-:Y:S02]  /*9d180*/  IMAD.MOV.U32 R25, RZ, RZ, R15 ;  /* 0x000000ffff197224 */ /* 0x000fe400078e000f */
[----:B--2---:R-:W-:Y:S02]  /*9d190*/  IMAD.MOV.U32 R10, RZ, RZ, R9 ;  /* 0x000000ffff0a7224 */ /* 0x004fe400078e0009 */
[----:B------:R-:W-:Y:S01]  /*9d1a0*/  IMAD.MOV.U32 R11, RZ, RZ, R8 ;  /* 0x000000ffff0b7224 */ /* 0x000fe200078e0008 */
[----:B---3--:R0:W-:Y:S02]  /*9d1b0*/  STL.64 [R1+0x9160], R26 ;  /* 0x0091601a01007387 */ /* 0x0081e40000100a00 */
[----:B0-----:R-:W-:Y:S02]  /*9d1c0*/  IMAD.MOV.U32 R26, RZ, RZ, R14 ;  /* 0x000000ffff1a7224 */ /* 0x001fe400078e000e */
[----:B------:R-:W-:-:S07]  /*9d1d0*/  IMAD.MOV.U32 R27, RZ, RZ, R12 ;  /* 0x000000ffff1b7224 */ /* 0x000fce00078e000c */
[----:B------:R-:W-:Y:S11]  /*9d1e0*/  HMMA.16816.F32 R16, R24, R6, R16 ;  /* 0x000000061810723c */ /* 0x000ff60000001810 */
[----:B------:R-:W-:Y:S11]  /*9d1f0*/  @!UPT UIADD3 URZ, URZ, URZ, URZ ;  /* 0x0000003f3f3ff290 */ /* 0x000ff6000fffe03f */
[----:B------:R-:W-:Y:S01]  /*9d200*/  @!UPT UIADD3 URZ, URZ, URZ, URZ ;  /* 0x0000003f3f3ff290 */ /* 0x000fe2000fffe03f */
[----:B------:R0:W-:Y:S04]  /*9d210*/  STL.64 [R1+0x1580], R16 ;  /* 0x0015801001007387 */ /* 0x0001e80000100a00 */
[----:B------:R-:W-:Y:S04]  /*9d220*/  STL.64 [R1+0x1588], R18 ;  /* 0x0015881201007387 */ /* 0x000fe80000100a00 */
[----:B0-----:R-:W2:Y:S04]  /*9d230*/  LDL.LU.64 R16, [R1+0x9220] ;  /* 0x0092200001107983 */ /* 0x001ea80000300a00 */
[----:B------:R0:W-:Y:S04]  /*9d240*/  STL.64 [R1+0x91d8], R10 ;  /* 0x0091d80a01007387 */ /* 0x0001e80000100a00 */
[----:B------:R-:W3:Y:S04]  /*9d250*/  LDL.LU R8, [R1+0xd50] ;  /* 0x000d500001087983 */ /* 0x000ee80000300800 */
[----:B------:R-:W3:Y:S04]  /*9d260*/  LDL.LU R9, [R1+0xd54] ;  /* 0x000d540001097983 */ /* 0x000ee80000300800 */
[----:B0-----:R-:W3:Y:S04]  /*9d270*/  LDL.LU R10, [R1+0xd58] ;  /* 0x000d5800010a7983 */ /* 0x001ee80000300800 */
[----:B------:R-:W3:Y:S01]  /*9d280*/  LDL.LU R11, [R1+0xd5c] ;  /* 0x000d5c00010b7983 */ /* 0x000ee20000300800 */
[----:B------:R-:W-:-:S02]  /*9d290*/  IMAD.MOV.U32 R18, RZ, RZ, R20 ;  /* 0x000000ffff127224 */ /* 0x000fc400078e0014 */
[----:B--2---:R-:W-:Y:S01]  /*9d2a0*/  IMAD.MOV.U32 R19, RZ, RZ, R17 ;  /* 0x000000ffff137224 */ /* 0x004fe200078e0011 */
[----:B---3--:R-:W-:Y:S04]  /*9d2b0*/  STL.64 [R1+0x91f0], R10 ;  /* 0x0091f00a01007387 */ /* 0x008fe80000100a00 */
[----:B------:R0:W-:Y:S04]  /*9d2c0*/  STL.64 [R1+0x91e8], R8 ;  /* 0x0091e80801007387 */ /* 0x0001e80000100a00 */
[----:B------:R1:W-:Y:S04]  /*9d2d0*/  STL.64 [R1+0x91f8], R18 ;  /* 0x0091f81201007387 */ /* 0x0003e80000100a00 */
[----:B0-----:R-:W2:Y:S04]  /*9d2e0*/  LDL.LU R8, [R1+0xd60] ;  /* 0x000d600001087983 */ /* 0x001ea80000300800 */
[----:B------:R-:W2:Y:S04]  /*9d2f0*/  LDL.LU R9, [R1+0xd64] ;  /* 0x000d640001097983 */ /* 0x000ea80000300800 */
[----:B------:R-:W3:Y:S04]  /*9d300*/  LDL.LU R10, [R1+0xd68] ;  /* 0x000d6800010a7983 */ /* 0x000ee80000300800 */
[----:B------:R-:W3:Y:S01]  /*9d310*/  LDL.LU R11, [R1+0xd6c] ;  /* 0x000d6c00010b7983 */ /* 0x000ee20000300800 */
[----:B-1----:R-:W-:-:S02]  /*9d320*/  IMAD.MOV.U32 R18, RZ, RZ, R16 ;  /* 0x000000ffff127224 */ /* 0x002fc400078e0010 */
[----:B------:R-:W-:Y:S01]  /*9d330*/  IMAD.MOV.U32 R19, RZ, RZ, R13 ;  /* 0x000000ffff137224 */ /* 0x000fe200078e000d */
[----:B---3--:R-:W-:Y:S04]  /*9d340*/  STL.64 [R1+0x9208], R10 ;  /* 0x0092080a01007387 */ /* 0x008fe80000100a00 */
[----:B--2---:R-:W-:Y:S04]  /*9d350*/  STL.64 [R1+0x9200], R8 ;  /* 0x0092000801007387 */ /* 0x004fe80000100a00 */
[----:B------:R0:W-:Y:S04]  /*9d360*/  STL.64 [R1+0x9218], R18 ;  /* 0x0092181201007387 */ /* 0x0001e80000100a00 */
[----:B------:R-:W2:Y:S04]  /*9d370*/  LDL.LU R16, [R1+0xd80] ;  /* 0x000d800001107983 */ /* 0x000ea80000300800 */
[----:B------:R-:W2:Y:S04]  /*9d380*/  LDL.LU R17, [R1+0xd84] ;  /* 0x000d840001117983 */ /* 0x000ea80000300800 */
[----:B0-----:R-:W2:Y:S04]  /*9d390*/  LDL.LU R18, [R1+0xd88] ;  /* 0x000d880001127983 */ /* 0x001ea80000300800 */
[----:B------:R-:W2:Y:S04]  /*9d3a0*/  LDL.LU R19, [R1+0xd8c] ;  /* 0x000d8c0001137983 */ /* 0x000ea80000300800 */
[----:B------:R-:W3:Y:S04]  /*9d3b0*/  LDL.LU R8, [R1+0xd70] ;  /* 0x000d700001087983 */ /* 0x000ee80000300800 */
[----:B------:R-:W3:Y:S04]  /*9d3c0*/  LDL.LU R9, [R1+0xd74] ;  /* 0x000d740001097983 */ /* 0x000ee80000300800 */
[----:B------:R-:W3:Y:S04]  /*9d3d0*/  LDL.LU R10, [R1+0xd78] ;  /* 0x000d7800010a7983 */ /* 0x000ee80000300800 */
[----:B------:R-:W3:Y:S04]  /*9d3e0*/  LDL.LU R11, [R1+0xd7c] ;  /* 0x000d7c00010b7983 */ /* 0x000ee80000300800 */
        /* <DEDUP_REMOVED lines=10> */
[----:B--2---:R-:W-:Y:S04]  /*9d490*/  STL.64 [R1+0x91b8], R22 ;  /* 0x0091b81601007387 */ /* 0x004fe80000100a00 */
[----:B------:R0:W-:Y:S04]  /*9d4a0*/  STL.64 [R1+0x91b0], R20 ;  /* 0x0091b01401007387 */ /* 0x0001e80000100a00 */
[----:B0-----:R-:W2:Y:S01]  /*9d4b0*/  LDL.LU R20, [R1+0xd30] ;  /* 0x000d300001147983 */ /* 0x001ea20000300800 */
[----:B------:R-:W2:Y:S02]  /*9d4c0*/  LDL.LU R21, [R1+0xd34] ;  /* 0x000d340001157983 */ /* 0x000ea40000300800 */
[----:B------:R-:W2:Y:S02]  /*9d4d0*/  LDL.LU R22, [R1+0xd38] ;  /* 0x000d380001167983 */ /* 0x000ea40000300800 */
[----:B------:R-:W2:Y:S02]  /*9d4e0*/  LDL.LU R23, [R1+0xd3c] ;  /* 0x000d3c0001177983 */ /* 0x000ea40000300800 */
[----:B----4-:R-:W-:-:S02]  /*9d4f0*/  IMAD.MOV.U32 R14, RZ, RZ, R5 ;  /* 0x000000ffff0e7224 */ /* 0x010fc400078e0005 */
[----:B------:R-:W-:-:S07]  /*9d500*/  IMAD.MOV.U32 R15, RZ, RZ, R4 ;  /* 0x000000ffff0f7224 */ /* 0x000fce00078e0004 */
[C---:B------:R-:W-:Y:S01]  /*9d510*/  HMMA.16816.F32 R12, R24.reuse, R14, R16 ;  /* 0x0000000e180c723c */ /* 0x040fe20000001810 */
[----:B--2---:R-:W-:Y:S01]  /*9d520*/  STL.64 [R1+0x91d0], R22 ;  /* 0x0091d01601007387 */ /* 0x004fe20000100a00 */
[----:B------:R0:W-:Y:S03]  /*9d530*/  STL.64 [R1+0x91c8], R20 ;  /* 0x0091c81401007387 */ /* 0x0001e60000100a00 */
        /* <DEDUP_REMOVED lines=9> */
[----:B------:R-:W3:Y:S05]  /*9d5d0*/  LDL.LU.64 R18, [R1+0x9218] ;  /* 0x0092180001127983 */ /* 0x000eea0000300a00 */
[----:B------:R0:W-:Y:S01]  /*9d5e0*/  STL.64 [R1+0x1560], R12 ;  /* 0x0015600c01007387 */ /* 0x0001e20000100a00 */
[----:B------:R-:W-:Y:S04]  /*9d5f0*/  STL.64 [R1+0x1568], R14 ;  /* 0x0015680e01007387 */ /* 0x000fe80000100a00 */
[----:B0-----:R-:W2:Y:S01]  /*9d600*/  LDL.LU R12, [R1+0x9210] ;  /* 0x00921000010c7983 */ /* 0x001ea20000300800 */
[C---:B---3--:R-:W-:Y:S03]  /*9d610*/  HMMA.16816.F32 R16, R24.reuse, R18, R8 ;  /* 0x000000121810723c */ /* 0x048fe60000001808 */
[----:B------:R-:W3:Y:S01]  /*9d620*/  LDL.LU.64 R10, [R1+0x9208] ;  /* 0x00920800010a7983 */ /* 0x000ee20000300a00 */
[----:B------:R-:W3:Y:S11]  /*9d630*/  LDL.LU.64 R8, [R1+0x9200] ;  /* 0x0092000001087983 */ /* 0x000ef60000300a00 */
[----:B------:R-:W-:Y:S08]  /*9d640*/  @!UPT UIADD3 URZ, URZ, URZ, URZ ;  /* 0x0000003f3f3ff290 */ /* 0x000ff0000fffe03f */
        /* <DEDUP_REMOVED lines=15> */
[----:B0-----:R-:W2:Y:S01]  /*9d740*/  LDL.LU.64 R10, [R1+0x91d8] ;  /* 0x0091d800010a7983 */ /* 0x001ea20000300a00 */
        /* <DEDUP_REMOVED lines=23> */
[----:B------:R-:W3:Y:S01]  /*9d8c0*/  LDL R8, [R1+0x640] ;  /* 0x0006400001087983 */ /* 0x000ee20000100800 */
[----:B------:R-:W3:Y:S04]  /*9d8d0*/  LDL R9, [R1+0x644] ;  /* 0x0006440001097983 */ /* 0x000ee80000100800 */
[----:B0-----:R-:W2:Y:S04]  /*9d8e0*/  LDL R10, [R1+0x648] ;  /* 0x00064800010a7983 */ /* 0x001ea80000100800 */
[----:B------:R-:W2:Y:S04]  /*9d8f0*/  LDL R11, [R1+0x64c] ;  /* 0x00064c00010b7983 */ /* 0x000ea80000100800 */
[----:B--2---:R-:W-:Y:S01]  /*9d900*/  STL.64 [R1+0x9170], R10 ;  /* 0x0091700a01007387 */ /* 0x004fe20000100a00 */
[----:B---3--:R0:W-:Y:S03]  /*9d910*/  STL.64 [R1+0x9168], R8 ;  /* 0x0091680801007387 */ /* 0x0081e60000100a00 */
[----:B0-----:R-:W2:Y:S01]  /*9d920*/  LDL.LU R8, [R1+0xca0] ;  /* 0x000ca00001087983 */ /* 0x001ea20000300800 */
[----:B------:R-:W2:Y:S02]  /*9d930*/  LDL.LU R9, [R1+0xca4] ;  /* 0x000ca40001097983 */ /* 0x000ea40000300800 */
[----:B------:R-:W3:Y:S02]  /*9d940*/  LDL.LU R10, [R1+0xca8] ;  /* 0x000ca800010a7983 */ /* 0x000ee40000300800 */
[----:B------:R-:W3:Y:S02]  /*9d950*/  LDL.LU R11, [R1+0xcac] ;  /* 0x000cac00010b7983 */ /* 0x000ee40000300800 */
[----:B------:R-:W-:-:S02]  /*9d960*/  IMAD.MOV.U32 R18, RZ, RZ, R2 ;  /* 0x000000ffff127224 */ /* 0x000fc400078e0002 */
[----:B------:R-:W-:-:S07]  /*9d970*/  IMAD.MOV.U32 R19, RZ, RZ, R0 ;  /* 0x000000ffff137224 */ /* 0x000fce00078e0000 */
[----:B------:R-:W-:Y:S01]  /*9d980*/  HMMA.16816.F32 R16, R24, R18, R20 ;  /* 0x000000121810723c */ /* 0x000fe20000001814 */
[----:B---3--:R-:W-:Y:S01]  /*9d990*/  STL.64 [R1+0x9188], R10 ;  /* 0x0091880a01007387 */ /* 0x008fe20000100a00 */
[----:B--2---:R0:W-:Y:S03]  /*9d9a0*/  STL.64 [R1+0x9180], R8 ;  /* 0x0091800801007387 */ /* 0x0041e60000100a00 */
[----:B0-----:R-:W2:Y:S01]  /*9d9b0*/  LDL.LU R8, [R1+0xcd0] ;  /* 0x000cd00001087983 */ /* 0x001ea20000300800 */
[----:B------:R-:W2:Y:S02]  /*9d9c0*/  LDL.LU R9, [R1+0xcd4] ;  /* 0x000cd40001097983 */ /* 0x000ea40000300800 */
[----:B------:R-:W2:Y:S02]  /*9d9d0*/  LDL.LU R10, [R1+0xcd8] ;  /* 0x000cd800010a7983 */ /* 0x000ea40000300800 */
[----:B------:R-:W2:Y:S01]  /*9d9e0*/  LDL.LU R11, [R1+0xcdc] ;  /* 0x000cdc00010b7983 */ /* 0x000ea20000300800 */
[----:B------:R-:W4:Y:S01]  /*9d9f0*/  LDL.LU.64 R22, [R1+0x9190] ;  /* 0x0091900001167983 */ /* 0x000f220000300a00 */
[----:B------:R-:W-:-:S02]  /*9da00*/  IMAD.MOV.U32 R14, RZ, RZ, R12 ;  /* 0x000000ffff0e7224 */ /* 0x000fc400078e000c */
[----:B------:R-:W-:Y:S01]  /*9da10*/  IMAD.MOV.U32 R15, RZ, RZ, R3 ;  /* 0x000000ffff0f7224 */ /* 0x000fe200078e0003 */
[C---:B----4-:R-:W-:Y:S08]  /*9da20*/  HMMA.16816.F32 R4, R24.reuse, R22, R4 ;  /* 0x000000161804723c */ /* 0x050ff00000001804 */
[C---:B--2---:R-:W-:Y:S01]  /*9da30*/  HMMA.16816.F32 R12, R24.reuse, R14, R8 ;  /* 0x0000000e180c723c */ /* 0x044fe20000001808 */
[----:B------:R0:W-:Y:S01]  /*9da40*/  STL.64 [R1+0x9150], R22 ;  /* 0x0091501601007387 */ /* 0x0001e20000100a00 */
[----:B------:R-:W-:Y:S02]  /*9da50*/  STL.64 [R1+0x13b0], R16 ;  /* 0x0013b01001007387 */ /* 0x000fe40000100a00 */
[----:B------:R-:W-:Y:S02]  /*9da60*/  STL.64 [R1+0x13b8], R18 ;  /* 0x0013b81201007387 */ /* 0x000fe40000100a00 */
[----:B------:R-:W2:Y:S09]  /*9da70*/  LDL.LU R20, [R1+0x19a0] ;  /* 0x0019a00001147983 */ /* 0x000eb20000300800 */
[----:B------:R1:W-:Y:S01]  /*9da80*/  STL.64 [R1+0x1120], R4 ;  /* 0x0011200401007387 */ /* 0x0003e20000100a00 */
[----:B------:R3:W-:Y:S02]  /*9da90*/  STL.64 [R1+0x1128], R6 ;  /* 0x0011280601007387 */ /* 0x0007e40000100a00 */
[----:B------:R-:W2:Y:S02]  /*9daa0*/  LDL.LU R21, [R1+0x19a4] ;  /* 0x0019a40001157983 */ /* 0x000ea40000300800 */
[----:B0-----:R-:W2:Y:S01]  /*9dab0*/  LDL.LU R22, [R1+0x19a8] ;  /* 0x0019a80001167983 */ /* 0x001ea20000300800 */
[----:B------:R-:W2:Y:S04]  /*9dac0*/  LDL.LU R23, [R1+0x19ac] ;  /* 0x0019ac0001177983 */ /* 0x000ea80000300800 */
[----:B-1----:R-:W4:Y:S01]  /*9dad0*/  LDL.LU R4, [R1+0x1980] ;  /* 0x0019800001047983 */ /* 0x002f220000300800 */
[----:B------:R-:W4:Y:S02]  /*9dae0*/  LDL.LU R5, [R1+0x1984] ;  /* 0x0019840001057983 */ /* 0x000f240000300800 */
[----:B---3--:R-:W4:Y:S02]  /*9daf0*/  LDL.LU R6, [R1+0x1988] ;  /* 0x0019880001067983 */ /* 0x008f240000300800 */
[----:B------:R-:W4:Y:S01]  /*9db00*/  LDL.LU R7, [R1+0x198c] ;  /* 0x00198c0001077983 */ /* 0x000f220000300800 */
[----:B------:R-:W3:Y:S01]  /*9db10*/  LDL.64 R18, [R1+0x7b8] ;  /* 0x0007b80001127983 */ /* 0x000ee20000100a00 */
[----:B------:R-:W2:Y:S02]  /*9db20*/  LDL.LU.64 R10, [R1+0x9188] ;  /* 0x00918800010a7983 */ /* 0x000ea40000300a00 */
[----:B------:R-:W2:Y:S02]  /*9db30*/  LDL.LU.64 R8, [R1+0x9180] ;  /* 0x0091800001087983 */ /* 0x000ea40000300a00 */
[----:B------:R-:W-:Y:S01]  /*9db40*/  STL.64 [R1+0x1390], R12 ;  /* 0x0013900c01007387 */ /* 0x000fe20000100a00 */
[----:B------:R0:W-:Y:S04]  /*9db50*/  STL.64 [R1+0x1398], R14 ;  /* 0x0013980e01007387 */ /* 0x0001e80000100a00 */
        /* <DEDUP_REMOVED lines=8> */
[----:B------:R0:W-:Y:S02]  /*9dbe0*/  STL.64 [R1+0x9098], R14 ;  /* 0x0090980e01007387 */ /* 0x0001e40000100a00 */
[----:B------:R-:W2:Y:S02]  /*9dbf0*/  LDL.LU R12, [R1+0x19b0] ;  /* 0x0019b000010c7983 */ /* 0x000ea40000300800 */
[----:B------:R-:W2:Y:S01]  /*9dc00*/  LDL.LU R13, [R1+0x19b4] ;  /* 0x0019b400010d7983 */ /* 0x000ea20000300800 */
[----:B0-----:R-:W2:Y:S01]  /*9dc10*/  LDL.LU R14, [R1+0x19b8] ;  /* 0x0019b800010e7983 */ /* 0x001ea20000300800 */
[----:B------:R-:W2:Y:S02]  /*9dc20*/  LDL.LU R15, [R1+0x19bc] ;  /* 0x0019bc00010f7983 */ /* 0x000ea40000300800 */
[C---:B--2---:R-:W-:Y:S11]  /*9dc30*/  HMMA.16816.F32 R12, R8.reuse, R26, R12 ;  /* 0x0000001a080c723c */ /* 0x044ff6000000180c */
        /* <DEDUP_REMOVED lines=15> */
[----:B------:R-:W-:Y:S02]  /*9dd30*/  STL.64 [R1+0x90a8], R14 ;  /* 0x0090a80e01007387 */ /* 0x000fe40000100a00 */
[----:B------:R0:W-:Y:S02]  /*9dd40*/  STL.64 [R1+0x90a0], R12 ;  /* 0x0090a00c01007387 */ /* 0x0001e40000100a00 */
[----:B0-----:R-:W2:Y:S01]  /*9dd50*/  LDL.LU R12, [R1+0x1990] ;  /* 0x00199000010c7983 */ /* 0x001ea20000300800 */
[----:B------:R-:W2:Y:S02]  /*9dd60*/  LDL.LU R13, [R1+0x1994] ;  /* 0x00199400010d7983 */ /* 0x000ea40000300800 */
[----:B------:R-:W2:Y:S02]  /*9dd70*/  LDL.LU R14, [R1+0x1998] ;  /* 0x00199800010e7983 */ /* 0x000ea40000300800 */
[----:B------:R-:W2:Y:S02]  /*9dd80*/  LDL.LU R15, [R1+0x199c] ;  /* 0x00199c00010f7983 */ /* 0x000ea40000300800 */
[----:B--2---:R-:W-:Y:S01]  /*9dd90*/  HMMA.16816.F32 R12, R8, R26, R12 ;  /* 0x0000001a080c723c */ /* 0x004fe2000000180c */
[----:B------:R-:W2:Y:S04]  /*9dda0*/  LDL.64 R10, [R1+0x788] ;  /* 0x00078800010a7983 */ /* 0x000ea80000100a00 */
[----:B--2---:R-:W-:Y:S11]  /*9ddb0*/  STL.64 [R1+0x9128], R10 ;  /* 0x0091280a01007387 */ /* 0x004ff60000100a00 */
[----:B------:R-:W-:Y:S07]  /*9ddc0*/  @!UPT UIADD3 URZ, URZ, URZ, URZ ;  /* 0x0000003f3f3ff290 */ /* 0x000fee000fffe03f */
[----:B------:R-:W-:Y:S02]  /*9ddd0*/  STL.64 [R1+0x1740], R12 ;  /* 0x0017400c01007387 */ /* 0x000fe40000100a00 */
[----:B------:R0:W-:Y:S02]  /*9dde0*/  STL.64 [R1+0x1748], R14 ;  /* 0x0017480e01007387 */ /* 0x0001e40000100a00 */
[----:B0-----:R-:W2:Y:S04]  /*9ddf0*/  LDL.64 R14, [R1+0x728] ;  /* 0x00072800010e7983 */ /* 0x001ea80000100a00 */
[----:B--2---:R0:W-:Y:S01]  /*9de00*/  STL.64 [R1+0x9120], R14 ;  /* 0x0091200e01007387 */ /* 0x0041e20000100a00 */
        /* <DEDUP_REMOVED lines=9> */
[----:B------:R-:W2:Y:S01]  /*9dea0*/  LDL.LU R15, [R1+0x197c] ;  /* 0x00197c00010f7983 */ /* 0x000ea20000300800 */
[----:B------:R-:W2:Y:S01]  /*9deb0*/  LDL.64 R10, [R1+0x798] ;  /* 0x00079800010a7983 */ /* 0x000ea20000100a00 */
[----:B------:R0:W-:Y:S02]  /*9dec0*/  STL.64 [R1+0x9040], R26 ;  /* 0x0090401a01007387 */ /* 0x0001e40000100a00 */
[----:B------:R-:W4:Y:S01]  /*9ded0*/  LDL.LU.64 R24, [R1+0x640] ;  /* 0x0006400001187983 */ /* 0x000f220000300a00 */
[----:B0-----:R-:W4:Y:S01]  /*9dee0*/  LDL.LU.64 R26, [R1+0x648] ;  /* 0x00064800011a7983 */ /* 0x001f220000300a00 */
[----:B---3--:R-:W-:-:S02]  /*9def0*/  IMAD.MOV.U32 R21, RZ, RZ, R18 ;  /* 0x000000ffff157224 */ /* 0x008fc400078e0012 */
[----:B------:R-:W-:Y:S01]  /*9df00*/  IMAD.MOV.U32 R20, RZ, RZ, R19 ;  /* 0x000000ffff147224 */ /* 0x000fe200078e0013 */
[C---:B----4-:R-:W-:Y:S11]  /*9df10*/  HMMA.16816.F32 R4, R24.reuse, R18, R4 ;  /* 0x000000121804723c */ /* 0x050ff60000001804 */
[----:B------:R-:W-:Y:S11]  /*9df20*/  @!UPT UIADD3 URZ, URZ, URZ, URZ ;  /* 0x0000003f3f3ff290 */ /* 0x000ff6000fffe03f */
[----:B------:R-:W-:Y:S01]  /*9df30*/  @!UPT UIADD3 URZ, URZ, URZ, URZ ;  /* 0x0000003f3f3ff290 */ /* 0x000fe2000fffe03f */
[----:B------:R-:W-:Y:S01]  /*9df40*/  STL.64 [R1+0x1750], R4 ;  /* 0x0017500401007387 */ /* 0x000fe20000100a00 */
[----:B------:R0:W-:Y:S03]  /*9df50*/  STL.64 [R1+0x1758], R6 ;  /* 0x0017580601007387 */ /* 0x0001e60000100a00 */
[----:B0-----:R-:W2:Y:S01]  /*9df60*/  LDL.LU.64 R6, [R1+0x9140] ;  /* 0x0091400001067983 */ /* 0x001ea20000300a00 */
[----:B------:R-:W-:Y:S02]  /*9df70*/  STL.64 [R1+0x90b8], R22 ;  /* 0x0090b81601007387 */ /* 0x000fe40000100a00 */
[----:B------:R0:W-:Y:S02]  /*9df80*/  STL.64 [R1+0x90b0], R20 ;  /* 0x0090b01401007387 */ /* 0x0001e40000100a00 */
[----:B0-----:R-:W3:Y:S01]  /*9df90*/  LDL.LU R20, [R1+0x17e0] ;  /* 0x0017e00001147983 */ /* 0x001ee20000300800 */
[----:B------:R-:W3:Y:S02]  /*9dfa0*/  LDL.LU R21, [R1+0x17e4] ;  /* 0x0017e40001157983 */ /* 0x000ee40000300800 */
[----:B------:R-:W4:Y:S02]  /*9dfb0*/  LDL.LU R22, [R1+0x17e8] ;  /* 0x0017e80001167983 */ /* 0x000f240000300800 */
[----:B------:R-:W4:Y:S01]  /*9dfc0*/  LDL.LU R23, [R1+0x17ec] ;  /* 0x0017ec0001177983 */ /* 0x000f220000300800 */
[----:B------:R-:W2:Y:S04]  /*9dfd0*/  LDL.64 R18, [R1+0x778] ;  /* 0x0007780001127983 */ /* 0x000ea80000100a00 */
[----:B----4-:R0:W-:Y:S01]  /*9dfe0*/  STL.64 [R1+0x90c8], R22 ;  /* 0x0090c81601007387 */ /* 0x0101e20000100a00 */
[----:B---3--:R-:W-:Y:S03]  /*9dff0*/  STL.64 [R1+0x90c0], R20 ;  /* 0x0090c01401007387 */ /* 0x008fe60000100a00 */
[----:B0-----:R-:W3:Y:S04]  /*9e000*/  LDL.64 R22, [R1+0x748] ;  /* 0x0007480001167983 */ /* 0x001ee80000100a00 */
[----:B---3--:R0:W-:Y:S04]  /*9e010*/  STL.64 [R1+0x90e0], R22 ;  /* 0x0090e01601007387 */ /* 0x0081e80000100a00 */
[----:B0-----:R-:W3:Y:S01]  /*9e020*/  LDL.64 R22, [R1+0x758] ;  /* 0x0007580001167983 */ /* 0x001ee20000100a00 */
[C---:B--2---:R-:W-:Y:S03]  /*9e030*/  HMMA.16816.F32 R12, R24.reuse, R6, R12 ;  /* 0x00000006180c723c */ /* 0x044fe6000000180c */
[----:B---3--:R0:W-:Y:S01]  /*9e040*/  STL.64 [R1+0x90f8], R22 ;  /* 0x0090f81601007387 */ /* 0x0081e20000100a00 */
[----:B------:R-:W2:Y:S02]  /*9e050*/  LDL.LU R20, [R1+0x1930] ;  /* 0x0019300001147983 */ /* 0x000ea40000300800 */
[----:B------:R-:W2:Y:S01]  /*9e060*/  LDL.LU R21, [R1+0x1934] ;  /* 0x0019340001157983 */ /* 0x000ea20000300800 */
[----:B0-----:R-:W3:Y:S01]  /*9e070*/  LDL.LU R22, [R1+0x1938] ;  /* 0x0019380001167983 */ /* 0x001ee20000300800 */
[----:B------:R-:W3:Y:S03]  /*9e080*/  LDL.LU R23, [R1+0x193c] ;  /* 0x00193c0001177983 */ /* 0x000ee60000300800 */
[----:B---3--:R-:W-:Y:S01]  /*9e090*/  STL.64 [R1+0x9110], R22 ;  /* 0x0091101601007387 */ /* 0x008fe20000100a00 */
[----:B--2---:R0:W-:Y:S03]  /*9e0a0*/  STL.64 [R1+0x9108], R20 ;  /* 0x0091081401007387 */ /* 0x0041e60000100a00 */
[----:B0-----:R-:W2:Y:S01]  /*9e0b0*/  LDL.LU R20, [R1+0x1940] ;  /* 0x0019400001147983 */ /* 0x001ea20000300800 */
[----:B------:R-:W2:Y:S02]  /*9e0c0*/  LDL.LU R21, [R1+0x1944] ;  /* 0x0019440001157983 */ /* 0x000ea40000300800 */
[----:B------:R-:W2:Y:S02]  /*9e0d0*/  LDL.LU R22, [R1+0x1948] ;  /* 0x0019480001167983 */ /* 0x000ea40000300800 */
[----:B------:R-:W2:Y:S03]  /*9e0e0*/  LDL.LU R23, [R1+0x194c] ;  /* 0x00194c0001177983 */ /* 0x000ea60000300800 */
[----:B------:R-:W-:Y:S01]  /*9e0f0*/  STL.64 [R1+0x1760], R12 ;  /* 0x0017600c01007387 */ /* 0x000fe20000100a00 */
[----:B------:R0:W-:Y:S03]  /*9e100*/  STL.64 [R1+0x1768], R14 ;  /* 0x0017680e01007387 */ /* 0x0001e60000100a00 */
[----:B0-----:R-:W3:Y:S01]  /*9e110*/  LDL.LU.64 R14, [R1+0x9138] ;  /* 0x00913800010e7983 */ /* 0x001ee20000300a00 */
[----:B------:R-:W3:Y:S02]  /*9e120*/  LDL.LU.64 R12, [R1+0x9130] ;  /* 0x00913000010c7983 */ /* 0x000ee40000300a00 */
[----:B------:R0:W-:Y:S02]  /*9e130*/  STL.64 [R1+0x9018], R6 ;  /* 0x0090180601007387 */ /* 0x0001e40000100a00 */
[----:B------:R-:W4:Y:S01]  /*9e140*/  LDL.LU R4, [R1+0x1960] ;  /* 0x0019600001047983 */ /* 0x000f220000300800 */
[----:B------:R-:W4:Y:S04]  /*9e150*/  LDL.LU R5, [R1+0x1964] ;  /* 0x0019640001057983 */ /* 0x000f280000300800 */
[----:B0-----:R-:W4:Y:S01]  /*9e160*/  LDL.LU R6, [R1+0x1968] ;  /* 0x0019680001067983 */ /* 0x001f220000300800 */
[----:B------:R-:W4:Y:S02]  /*9e170*/  LDL.LU R7, [R1+0x196c] ;  /* 0x00196c0001077983 */ /* 0x000f240000300800 */
[C---:B----4-:R-:W-:Y:S11]  /*9e180*/  HMMA.16816.F32 R4, R24.reuse, R10, R4 ;  /* 0x0000000a1804723c */ /* 0x050ff60000001804 */
[----:B------:R-:W-:Y:S11]  /*9e190*/  @!UPT UIADD3 URZ, URZ, URZ, URZ ;  /* 0x0000003f3f3ff290 */ /* 0x000ff6000fffe03f */
[----:B------:R-:W-:Y:S01]  /*9e1a0*/  @!UPT UIADD3 URZ, URZ, URZ, URZ ;  /* 0x0000003f3f3ff290 */ /* 0x000fe2000fffe03f */
[----:B------:R-:W-:Y:S01]  /*9e1b0*/  STL.64 [R1+0x1770], R4 ;  /* 0x0017700401007387 */ /* 0x000fe20000100a00 */
[----:B------:R0:W-:Y:S02]  /*9e1c0*/  STL.64 [R1+0x1778], R6 ;  /* 0x0017780601007387 */ /* 0x0001e40000100a00 */
[----:B0-----:R-:W-:Y:S02]  /*9e1d0*/  IMAD.MOV.U32 R7, RZ, RZ, R10 ;  /* 0x000000ffff077224 */ /* 0x001fe400078e000a */
[----:B------:R-:W-:Y:S02]  /*9e1e0*/  IMAD.MOV.U32 R6, RZ, RZ, R11 ;  /* 0x000000ffff067224 */ /* 0x000fe400078e000b */
[----:B------:R-:W3:Y:S02]  /*9e1f0*/  LDL.LU.64 R10, [R1+0x9128] ;  /* 0x00912800010a7983 */ /* 0x000ee40000300a00 */
[C---:B---3--:R-:W-:Y:S01]  /*9e200*/  HMMA.16816.F32 R12, R24.reuse, R10, R12 ;  /* 0x0000000a180c723c */ /* 0x048fe2000000180c */
[----:B------:R-:W-:Y:S11]  /*9e210*/  IMAD.MOV.U32 R9, RZ, RZ, R11 ;  /* 0x000000ffff097224 */ /* 0x000ff600078e000b */
[----:B------:R-:W-:Y:S11]  /*9e220*/  @!UPT UIADD3 URZ, URZ, URZ, URZ ;  /* 0x0000003f3f3ff290 */ /* 0x000ff6000fffe03f */
[----:B------:R0:W-:Y:S01]  /*9e230*/  STL.64 [R1+0x1780], R12 ;  /* 0x0017800c01007387 */ /* 0x0001e20000100a00 */
[----:B------:R1:W-:Y:S02]  /*9e240*/  STL.64 [R1+0x1788], R14 ;  /* 0x0017880e01007387 */ /* 0x0003e40000100a00 */
[----:B0-----:R-:W-:Y:S01]  /*9e250*/  IMAD.MOV.U32 R12, RZ, RZ, R10 ;  /* 0x000000ffff0c7224 */ /* 0x001fe200078e000a */
[----:B-1----:R-:W3:Y:S01]  /*9e260*/  LDL.LU.64 R14, [R1+0x9120] ;  /* 0x00912000010e7983 */ /* 0x002ee20000300a00 */
[----:B------:R-:W4:Y:S01]  /*9e270*/  LDL.LU.64 R10, [R1+0x9118] ;  /* 0x00911800010a7983 */ /* 0x000f220000300a00 */
[C---:B--2---:R-:W-:Y:S01]  /*9e280*/  HMMA.16816.F32 R20, R24.reuse, R18, R20 ;  /* 0x000000121814723c */ /* 0x044fe20000001814 */
[----:B------:R-:W-:Y:S02]  /*9e290*/  IMAD.MOV.U32 R5, RZ, RZ, R18 ;  /* 0x000000ffff057224 */ /* 0x000fe400078e0012 */
[----:B------:R-:W-:Y:S01]  /*9e2a0*/  IMAD.MOV.U32 R4, RZ, RZ, R19 ;  /* 0x000000ffff047224 */ /* 0x000fe200078e0013 */
[----:B----4-:R-:W-:Y:S01]  /*9e2b0*/  STL.64 [R1+0x90f0], R10 ;  /* 0x0090f00a01007387 */ /* 0x010fe20000100a00 */
[----:B------:R0:W-:Y:S02]  /*9e2c0*/  STL [R1+0x90e8], R9 ;  /* 0x0090e80901007387 */ /* 0x0001e40000100800 */
[----:B------:R-:W2:Y:S01]  /*9e2d0*/  LDL.LU R8, [R1+0x1920] ;  /* 0x0019200001087983 */ /* 0x000ea20000300800 */
[----:B0-----:R-:W2:Y:S01]  /*9e2e0*/  LDL.LU R9, [R1+0x1924] ;  /* 0x0019240001097983 */ /* 0x001ea20000300800 */
[----:B------:R-:W2:Y:S02]  /*9e2f0*/  LDL.LU R10, [R1+0x1928] ;  /* 0x00192800010a7983 */ /* 0x000ea40000300800 */
[----:B------:R-:W2:Y:S02]  /*9e300*/  LDL.LU R11, [R1+0x192c] ;  /* 0x00192c00010b7983 */ /* 0x000ea40000300800 */
[----:B---3--:R-:W-:Y:S01]  /*9e310*/  STL.64 [R1+0x90d8], R14 ;  /* 0x0090d80e01007387 */ /* 0x008fe20000100a00 */
[----:B------:R0:W-:Y:S04]  /*9e320*/  STL [R1+0x90d0], R12 ;  /* 0x0090d00c01007387 */ /* 0x0001e80000100800 */
[----:B0-----:R-:W3:Y:S01]  /*9e330*/  LDL.LU R12, [R1+0x17c0] ;  /* 0x0017c000010c7983 */ /* 0x001ee20000300800 */
        /* <DEDUP_REMOVED lines=11> */
[----:B------:R-:W-:Y:S01]  /*9e3f0*/  STL.64 [R1+0x17a0], R20 ;  /* 0x0017a01401007387 */ /* 0x000fe20000100a00 */
[----:B------:R0:W-:Y:S03]  /*9e400*/  STL.64 [R1+0x17a8], R22 ;  /* 0x0017a81601007387 */ /* 0x0001e60000100a00 */
[----:B0-----:R-:W2:Y:S01]  /*9e410*/  LDL.LU.64 R22, [R1+0x90f8] ;  /* 0x0090f80001167983 */ /* 0x001ea20000300a00 */
[----:B------:R0:W-:Y:S02]  /*9e420*/  STL.64 [R1+0x8fe0], R18 ;  /* 0x008fe01201007387 */ /* 0x0001e40000100a00 */
[----:B------:R-:W4:Y:S02]  /*9e430*/  LDL.LU R16, [R1+0x17d0] ;  /* 0x0017d00001107983 */ /* 0x000f240000300800 */
[----:B------:R-:W4:Y:S01]  /*9e440*/  LDL.LU R17, [R1+0x17d4] ;  /* 0x0017d40001117983 */ /* 0x000f220000300800 */
[----:B0-----:R-:W4:Y:S01]  /*9e450*/  LDL.LU R18, [R1+0x17d8] ;  /* 0x0017d80001127983 */ /* 0x001f220000300800 */
[----:B------:R-:W4:Y:S01]  /*9e460*/  LDL.LU R19, [R1+0x17dc] ;  /* 0x0017dc0001137983 */ /* 0x000f220000300800 */
[----:B--2---:R-:W-:Y:S01]  /*9e470*/  HMMA.16816.F32 R8, R24, R22, R8 ;  /* 0x000000161808723c */ /* 0x004fe20000001808 */
[----:B------:R-:W-:-:S02]  /*9e480*/  IMAD.MOV.U32 R2, RZ, RZ, R22 ;  /* 0x000000ffff027224 */ /* 0x000fc400078e0016 */
[----:B------:R-:W-:Y:S11]  /*9e490*/  IMAD.MOV.U32 R0, RZ, RZ, R23 ;  /* 0x000000ffff007224 */ /* 0x000ff600078e0017 */
[----:B------:R-:W-:Y:S09]  /*9e4a0*/  @!UPT UIADD3 URZ, URZ, URZ, URZ ;  /* 0x0000003f3f3ff290 */ /* 0x000ff2000fffe03f */
[----:B------:R-:W-:Y:S01]  /*9e4b0*/  STL.64 [R1+0x17b0], R8 ;  /* 0x0017b00801007387 */ /* 0x000fe20000100a00 */
[----:B------:R0:W-:Y:S03]  /*9e4c0*/  STL.64 [R1+0x17b8], R10 ;  /* 0x0017b80a01007387 */ /* 0x0001e60000100a00 */
[----:B0-----:R-:W4:Y:S01]  /*9e4d0*/  LDL.LU.64 R10, [R1+0x90f0] ;  /* 0x0090f000010a7983 */ /* 0x001f220000300a00 */
[----:B------:R-:W2:Y:S02]  /*9e4e0*/  LDL.LU R9, [R1+0x90e8] ;  /* 0x0090e80001097983 */ /* 0x000ea40000300800 */
        /* <DEDUP_REMOVED lines=8> */
[----:B------:R-:W3:Y:S02]  /*9e570*/  LDL.LU R12, [R1+0x90d0] ;  /* 0x0090d000010c7983 */ /* 0x000ee40000300800 */
[----:B------:R-:W3:Y:S02]  /*9e580*/  LDL.LU.64 R22, [R1+0x90c8] ;  /* 0x0090c80001167983 */ /* 0x000ee40000300a00 */
[----:B------:R-:W3:Y:S01]  /*9e590*/  LDL.LU.64 R20, [R1+0x90c0] ;  /* 0x0090c00001147983 */ /* 0x000ee20000300a00 */
[C---:B----4-:R-:W-:Y:S11]  /*9e5a0*/  HMMA.16816.F32 R16, R24.reuse, R10, R16 ;  /* 0x0000000a1810723c */ /* 0x050ff60000001810 */
[----:B------:R-:W-:Y:S11]  /*9e5b0*/  @!UPT UIADD3 URZ, URZ, URZ, URZ ;  /* 0x0000003f3f3ff290 */ /* 0x000ff6000fffe03f */
[----:B------:R-:W-:Y:S01]  /*9e5c0*/  @!UPT UIADD3 URZ, URZ, URZ, URZ ;  /* 0x0000003f3f3ff290 */ /* 0x000fe2000fffe03f */
[----:B------:R-:W-:Y:S01]  /*9e5d0*/  STL.64 [R1+0x17d0], R16 ;  /* 0x0017d01001007387 */ /* 0x000fe20000100a00 */
[----:B------:R2:W-:Y:S02]  /*9e5e0*/  STL.64 [R1+0x17d8], R18 ;  /* 0x0017d81201007387 */ /* 0x0005e40000100a00 */
[----:B--2---:R-:W-:Y:S01]  /*9e5f0*/  IMAD.MOV.U32 R19, RZ, RZ, R9 ;  /* 0x000000ffff137224 */ /* 0x004fe200078e0009 */
[----:B---3--:R-:W-:Y:S01]  /*9e600*/  HMMA.16816.F32 R20, R24, R14, R20 ;  /* 0x0000000e1814723c */ /* 0x008fe20000001814 */
[----:B------:R-:W-:-:S05]  /*9e610*/  IMAD.MOV.U32 R18, RZ, RZ, R12 ;  /* 0x000000ffff127224 */ /* 0x000fca00078e000c */
[----:B------:R0:W-:Y:S01]  /*9e620*/  STL.64 [R1+0x8ff8], R18 ;  /* 0x008ff81201007387 */ /* 0x0001e20000100a00 */
[----:B------:R-:W2:Y:S02]  /*9e630*/  LDL.LU R16, [R1+0x17f0] ;  /* 0x0017f00001107983 */ /* 0x000ea40000300800 */
[----:B------:R-:W2:Y:S01]  /*9e640*/  LDL.LU R17, [R1+0x17f4] ;  /* 0x0017f40001117983 */ /* 0x000ea20000300800 */
[----:B0-----:R-:W2:Y:S01]  /*9e650*/  LDL.LU R18, [R1+0x17f8] ;  /* 0x0017f80001127983 */ /* 0x001ea20000300800 */
[----:B------:R-:W2:Y:S02]  /*9e660*/  LDL.LU R19, [R1+0x17fc] ;  /* 0x0017fc0001137983 */ /* 0x000ea40000300800 */
[----:B------:R-:W-:Y:S10]  /*9e670*/  STL.64 [R1+0x8fa0], R10 ;  /* 0x008fa00a01007387 */ /* 0x000ff40000100a00 */
[----:B------:R-:W-:Y:S01]  /*9e680*/  STL.64 [R1+0x17e0], R20 ;  /* 0x0017e01401007387 */ /* 0x000fe20000100a00 */
[----:B------:R0:W-:Y:S03]  /*9e690*/  STL.64 [R1+0x17e8], R22 ;  /* 0x0017e81601007387 */ /* 0x0001e60000100a00 */
[----:B0-----:R-:W2:Y:S01]  /*9e6a0*/  LDL.LU.64 R22, [R1+0x90b8] ;  /* 0x0090b80001167983 */ /* 0x001ea20000300a00 */
[----:B------:R-:W-:-:S02]  /*9e6b0*/  IMAD.MOV.U32 R10, RZ, RZ, R14 ;  /* 0x000000ffff0a7224 */ /* 0x000fc400078e000e */
[----:B------:R-:W-:Y:S02]  /*9e6c0*/  IMAD.MOV.U32 R9, RZ, RZ, R15 ;  /* 0x000000ffff097224 */ /* 0x000fe400078e000f */
[----:B------:R-:W3:Y:S01]  /*9e6d0*/  LDL.LU.64 R20, [R1+0x90b0] ;  /* 0x0090b00001147983 */ /* 0x000ee20000300a00 */
[----:B------:R-:W4:Y:S01]  /*9e6e0*/  LDL.LU.64 R14, [R1+0x90a8] ;  /* 0x0090a800010e7983 */ /* 0x000f220000300a00 */
[----:B------:R-:W3:Y:S02]  /*9e6f0*/  LDL.LU.64 R12, [R1+0x90a0] ;  /* 0x0090a000010c7983 */ /* 0x000ee40000300a00 */
[----:B------:R-:W-:Y:S02]  /*9e700*/  STL [R1+0x9090], R10 ;  /* 0x0090900a01007387 */ /* 0x000fe40000100800 */
[----:B------:R-:W-:Y:S01]  /*9e710*/  STL.64 [R1+0x9088], R8 ;  /* 0x0090880801007387 */ /* 0x000fe20000100a00 */
[----:B--2---:R-:W-:Y:S11]  /*9e720*/  HMMA.16816.F32 R16, R24, R22, R16 ;  /* 0x000000161810723c */ /* 0x004ff60000001810 */
[----:B------:R-:W-:Y:S11]  /*9e730*/  @!UPT UIADD3 URZ, URZ, URZ, URZ ;  /* 0x0000003f3f3ff290 */ /* 0x000ff6000fffe03f */
[----:B------:R-:W-:Y:S01]  /*9e740*/  @!UPT UIADD3 URZ, URZ, URZ, URZ ;  /* 0x0000003f3f3ff290 */ /* 0x000fe2000fffe03f */
[----:B------:R-:W-:Y:S01]  /*9e750*/  STL.64 [R1+0x17f0], R16 ;  /* 0x0017f01001007387 */ /* 0x000fe20000100a00 */
[----:B------:R0:W-:Y:S02]  /*9e760*/  STL.64 [R1+0x17f8], R18 ;  /* 0x0017f81201007387 */ /* 0x0001e40000100a00 */
[----:B0-----:R-:W-:Y:S02]  /*9e770*/  IMAD.MOV.U32 R18, RZ, RZ, R7 ;  /* 0x000000ffff127224 */ /* 0x001fe400078e0007 */
[----:B------:R-:W-:-:S05]  /*9e780*/  IMAD.MOV.U32 R19, RZ, RZ, R6 ;  /* 0x000000ffff137224 */ /* 0x000fca00078e0006 */
[----:B------:R0:W-:Y:S01]  /*9e790*/  STL.64 [R1+0x9010], R18 ;  /* 0x0090101201007387 */ /* 0x0001e20000100a00 */
[----:B------:R-:W2:Y:S02]  /*9e7a0*/  LDL.LU R16, [R1+0x18b0] ;  /* 0x0018b00001107983 */ /* 0x000ea40000300800 */
[----:B------:R-:W2:Y:S01]  /*9e7b0*/  LDL.LU R17, [R1+0x18b4] ;  /* 0x0018b40001117983 */ /* 0x000ea20000300800 */
[----:B0-----:R-:W2:Y:S01]  /*9e7c0*/  LDL.LU R18, [R1+0x18b8] ;  /* 0x0018b80001127983 */ /* 0x001ea20000300800 */
[----:B------:R-:W2:Y:S02]  /*9e7d0*/  LDL.LU R19, [R1+0x18bc] ;  /* 0x0018bc0001137983 */ /* 0x000ea40000300800 */
[----:B---3--:R-:W-:Y:S02]  /*9e7e0*/  IMAD.MOV.U32 R6, RZ, RZ, R21 ;  /* 0x000000ffff067224 */ /* 0x008fe400078e0015 */
[----:B------:R-:W-:Y:S01]  /*9e7f0*/  IMAD.MOV.U32 R7, RZ, RZ, R20 ;  /* 0x000000ffff077224 */ /* 0x000fe200078e0014 */
[----:B--2---:R-:W-:Y:S01]  /*9e800*/  STL.64 [R1+0x9028], R18 ;  /* 0x0090281201007387 */ /* 0x004fe20000100a00 */
[----:B------:R-:W-:Y:S03]  /*9e810*/  STL.64 [R1+0x9020], R16 ;  /* 0x0090201001007387 */ /* 0x000fe60000100a00 */
[----:B------:R-:W-:Y:S02]  /*9e820*/  STL.64 [R1+0x9038], R6 ;  /* 0x0090380601007387 */ /* 0x000fe40000100a00 */
[----:B------:R0:W-:Y:S02]  /*9e830*/  STL.64 [R1+0x9030], R4 ;  /* 0x0090300401007387 */ /* 0x0001e40000100a00 */
[----:B0-----:R-:W2:Y:S01]  /*9e840*/  LDL.LU R4, [R1+0x1870] ;  /* 0x0018700001047983 */ /* 0x001ea20000300800 */
[----:B------:R-:W2:Y:S02]  /*9e850*/  LDL.LU R5, [R1+0x1874] ;  /* 0x0018740001057983 */ /* 0x000ea40000300800 */
[----:B------:R-:W3:Y:S02]  /*9e860*/  LDL.LU R6, [R1+0x1878] ;  /* 0x0018780001067983 */ /* 0x000ee40000300800 */
[----:B------:R-:W3:Y:S02]  /*9e870*/  LDL.LU R7, [R1+0x187c] ;  /* 0x00187c0001077983 */ /* 0x000ee40000300800 */
[----:B------:R-:W-:-:S02]  /*9e880*/  IMAD.MOV.U32 R9, RZ, RZ, R26 ;  /* 0x000000ffff097224 */ /* 0x000fc400078e001a */
[----:B------:R-:W-:Y:S02]  /*9e890*/  IMAD.MOV.U32 R8, RZ, RZ, R27 ;  /* 0x000000ffff087224 */ /* 0x000fe400078e001b */
[----:B----4-:R-:W-:Y:S02]  /*9e8a0*/  IMAD.MOV.U32 R26, RZ, RZ, R15 ;  /* 0x000000ffff1a7224 */ /* 0x010fe400078e000f */
[----:B------:R-:W-:Y:S01]  /*9e8b0*/  IMAD.MOV.U32 R27, RZ, RZ, R14 ;  /* 0x000000ffff1b7224 */ /* 0x000fe200078e000e */
[----:B---3--:R-:W-:Y:S01]  /*9e8c0*/  STL.64 [R1+0x9050], R6 ;  /* 0x0090500601007387 */ /* 0x008fe20000100a00 */
[----:B--2---:R0:W-:Y:S03]  /*9e8d0*/  STL.64 [R1+0x9048], R4 ;  /* 0x0090480401007387 */ /* 0x0041e60000100a00 */
[----:B------:R1:W-:Y:S01]  /*9e8e0*/  STL.64 [R1+0x9058], R26 ;  /* 0x0090581a01007387 */ /* 0x0003e20000100a00 */
[----:B0-----:R-:W2:Y:S01]  /*9e8f0*/  LDL.LU R4, [R1+0x1850] ;  /* 0x0018500001047983 */ /* 0x001ea20000300800 */
[----:B------:R-:W2:Y:S02]  /*9e900*/  LDL.LU R5, [R1+0x1854] ;  /* 0x0018540001057983 */ /* 0x000ea40000300800 */
[----:B------:R-:W3:Y:S02]  /*9e910*/  LDL.LU R6, [R1+0x1858] ;  /* 0x0018580001067983 */ /* 0x000ee40000300800 */
[----:B------:R-:W3:Y:S02]  /*9e920*/  LDL.LU R7, [R1+0x185c] ;  /* 0x00185c0001077983 */ /* 0x000ee40000300800 */
[----:B-1----:R-:W-:-:S02]  /*9e930*/  IMAD.MOV.U32 R26, RZ, RZ, R13 ;  /* 0x000000ffff1a7224 */ /* 0x002fc400078e000d */
[----:B------:R-:W-:Y:S02]  /*9e940*/  IMAD.MOV.U32 R27, RZ, RZ, R12 ;  /* 0x000000ffff1b7224 */ /* 0x000fe400078e000c */
[----:B------:R-:W-:Y:S02]  /*9e950*/  IMAD.MOV.U32 R11, RZ, RZ, R24 ;  /* 0x000000ffff0b7224 */ /* 0x000fe400078e0018 */
[----:B------:R-:W-:Y:S02]  /*9e960*/  IMAD.MOV.U32 R10, RZ, RZ, R25 ;  /* 0x000000ffff0a7224 */ /* 0x000fe400078e0019 */
[----:B------:R-:W-:Y:S02]  /*9e970*/  IMAD.MOV.U32 R24, RZ, RZ, R11 ;  /* 0x000000ffff187224 */ /* 0x000fe400078e000b */
[----:B------:R-:W-:Y:S01]  /*9e980*/  IMAD.MOV.U32 R25, RZ, RZ, R10 ;  /* 0x000000ffff197224 */ /* 0x000fe200078e000a */
[----:B---3--:R-:W-:Y:S01]  /*9e990*/  STL.64 [R1+0x9068], R6 ;  /* 0x0090680601007387 */ /* 0x008fe20000100a00 */
[----:B--2---:R0:W-:Y:S02]  /*9e9a0*/  STL.64 [R1+0x9060], R4 ;  /* 0x0090600401007387 */ /* 0x0041e40000100a00 */
[----:B------:R-:W-:Y:S02]  /*9e9b0*/  STL.64 [R1+0x9070], R26 ;  /* 0x0090701a01007387 */ /* 0x000fe40000100a00 */
[----:B------:R-:W2:Y:S01]  /*9e9c0*/  LDL.LU R12, [R1+0x1810] ;  /* 0x00181000010c7983 */ /* 0x000ea20000300800 */
[----:B------:R-:W2:Y:S01]  /*9e9d0*/  LDL.LU R13, [R1+0x1814] ;  /* 0x00181400010d7983 */ /* 0x000ea20000300800 */
[----:B------:R-:W2:Y:S02]  /*9e9e0*/  LDL.LU R14, [R1+0x1818] ;  /* 0x00181800010e7983 */ /* 0x000ea40000300800 */
[----:B------:R-:W2:Y:S02]  /*9e9f0*/  LDL.LU R15, [R1+0x181c] ;  /* 0x00181c00010f7983 */ /* 0x000ea40000300800 */
[----:B------:R-:W2:Y:S01]  /*9ea00*/  LDL.64 R10, [R1+0x708] ;  /* 0x00070800010a7983 */ /* 0x000ea20000100a00 */
        /* <DEDUP_REMOVED lines=14> */
[----:B------:R0:W-:Y:S01]  /*9eaf0*/  STL.64 [R1+0x8f80], R22 ;  /* 0x008f801601007387 */ /* 0x0001e20000100a00 */
[----:B------:R-:W3:Y:S02]  /*9eb00*/  LDL.LU R20, [R1+0x1900] ;  /* 0x0019000001147983 */ /* 0x000ee40000300800 */
[----:B------:R-:W3:Y:S01]  /*9eb10*/  LDL.LU R21, [R1+0x1904] ;  /* 0x0019040001157983 */ /* 0x000ee20000300800 */
[----:B0-----:R-:W3:Y:S01]  /*9eb20*/  LDL.LU R22, [R1+0x1908] ;  /* 0x0019080001167983 */ /* 0x001ee20000300800 */
[----:B------:R-:W3:Y:S02]  /*9eb30*/  LDL.LU R23, [R1+0x190c] ;  /* 0x00190c0001177983 */ /* 0x000ee40000300800 */
[----:B------:R-:W-:-:S02]  /*9eb40*/  IMAD.MOV.U32 R26, RZ, RZ, R9 ;  /* 0x000000ffff1a7224 */ /* 0x000fc400078e0009 */
[----:B------:R-:W-:-:S07]  /*9eb50*/  IMAD.MOV.U32 R27, RZ, RZ, R8 ;  /* 0x000000ffff1b7224 */ /* 0x000fce00078e0008 */
        /* <DEDUP_REMOVED lines=17> */
[----:B------:R-:W2:Y:S02]  /*9ec70*/  LDL.LU R10, [R1+0x9090] ;  /* 0x00909000010a7983 */ /* 0x000ea40000300800 */
[----:B------:R-:W4:Y:S01]  /*9ec80*/  LDL.LU.64 R8, [R1+0x9088] ;  /* 0x0090880001087983 */ /* 0x000f220000300a00 */
[----:B---3--:R-:W-:Y:S01]  /*9ec90*/  HMMA.16816.F32 R24, R24, R14, R4 ;  /* 0x0000000e1818723c */ /* 0x008fe20000001804 */
[----:B--2---:R-:W-:Y:S01]  /*9eca0*/  STL.64 [R1+0x8fd8], R10 ;  /* 0x008fd80a01007387 */ /* 0x004fe20000100a00 */
[----:B----4-:R0:W-:Y:S03]  /*9ecb0*/  STL.64 [R1+0x8fd0], R8 ;  /* 0x008fd00801007387 */ /* 0x0101e60000100a00 */
[----:B0-----:R-:W2:Y:S01]  /*9ecc0*/  LDL.LU.64 R8, [R1+0x4f0] ;  /* 0x0004f00001087983 */ /* 0x001ea20000300a00 */
[----:B------:R-:W2:Y:S02]  /*9ecd0*/  LDL.LU.64 R10, [R1+0x4f8] ;  /* 0x0004f800010a7983 */ /* 0x000ea40000300a00 */
[----:B------:R-:W2:Y:S02]  /*9ece0*/  LDL.LU.64 R6, [R1+0x9080] ;  /* 0x0090800001067983 */ /* 0x000ea40000300a00 */
[----:B------:R-:W2:Y:S11]  /*9ecf0*/  LDL.LU.64 R4, [R1+0x9078] ;  /* 0x0090780001047983 */ /* 0x000eb60000300a00 */
[----:B------:R-:W-:Y:S02]  /*9ed00*/  @!UPT UIADD3 URZ, URZ, URZ, URZ ;  /* 0x0000003f3f3ff290 */ /* 0x000fe4000fffe03f */
        /* <DEDUP_REMOVED lines=24> */
[----:B------:R-:W3:Y:S02]  /*9ee90*/  LDL.LU.64 R4, [R1+0x9030] ;  /* 0x0090300001047983 */ /* 0x000ee40000300a00 */
[----:B------:R3:W-:Y:S02]  /*9eea0*/  STL.64 [R1+0x8f40], R26 ;  /* 0x008f401a01007387 */ /* 0x0007e40000100a00 */
[----:B---3--:R-:W-:Y:S02]  /*9eeb0*/  IMAD.MOV.U32 R26, RZ, RZ, R5 ;  /* 0x000000ffff1a7224 */ /* 0x008fe400078e0005 */
[----:B------:R-:W-:-:S02]  /*9eec0*/  IMAD.MOV.U32 R27, RZ, RZ, R4 ;  /* 0x000000ffff1b7224 */ /* 0x000fc400078e0004 */
[C---:B--2---:R-:W-:Y:S01]  /*9eed0*/  HMMA.16816.F32 R4, R8.reuse, R6, R16 ;  /* 0x000000060804723c */ /* 0x044fe20000001810 */
[----:B------:R-:W2:Y:S01]  /*9eee0*/  LDL.LU.64 R18, [R1+0x9028] ;  /* 0x0090280001127983 */ /* 0x000ea20000300a00 */
[----:B------:R-:W2:Y:S11]  /*9eef0*/  LDL.LU.64 R16, [R1+0x9020] ;  /* 0x0090200001107983 */ /* 0x000eb60000300a00 */
[----:B------:R-:W-:Y:S10]  /*9ef00*/  @!UPT UIADD3 URZ, URZ, URZ, URZ ;  /* 0x0000003f3f3ff290 */ /* 0x000ff4000fffe03f */
        /* <DEDUP_REMOVED lines=28> */
[C---:B---3--:R-:W-:Y:S01]  /*9f0d0*/  HMMA.16816.F32 R24, R8.reuse, R26, R4 ;  /* 0x0000001a0818723c */ /* 0x048fe20000001804 */
[----:B------:R-:W-:Y:S02]  /*9f0e0*/  IMAD.MOV.U32 R14, RZ, RZ, R10 ;  /* 0x000000ffff0e7224 */ /* 0x000fe400078e000a */
[----:B------:R-:W-:Y:S02]  /*9f0f0*/  IMAD.MOV.U32 R13, RZ, RZ, R11 ;  /* 0x000000ffff0d7224 */ /* 0x000fe400078e000b */
[----:B------:R-:W-:Y:S11]  /*9f100*/  IMAD.MOV.U32 R15, RZ, RZ, R9 ;  /* 0x000000ffff0f7224 */ /* 0x000ff600078e0009 */
[----:B------:R-:W-:Y:S07]  /*9f110*/  @!UPT UIADD3 URZ, URZ, URZ, URZ ;  /* 0x0000003f3f3ff290 */ /* 0x000fee000fffe03f */
[----:B------:R-:W-:Y:S01]  /*9f120*/  STL.64 [R1+0x1910], R24 ;  /* 0x0019101801007387 */ /* 0x000fe20000100a00 */
[----:B------:R-:W-:Y:S01]  /*9f130*/  STL.64 [R1+0x1918], R26 ;  /* 0x0019181a01007387 */ /* 0x000fe20000100a00 */
[----:B--2---:R-:W-:Y:S07]  /*9f140*/  HMMA.16816.F32 R4, R8, R18, R20 ;  /* 0x000000120804723c */ /* 0x004fee0000001814 */
[----:B------:R-:W-:Y:S11]  /*9f150*/  IMAD.MOV.U32 R20, RZ, RZ, R8 ;  /* 0x000000ffff147224 */ /* 0x000ff600078e0008 */
[----:B------:R-:W-:Y:S05]  /*9f160*/  @!UPT UIADD3 URZ, URZ, URZ, URZ ;  /* 0x0000003f3f3ff290 */ /* 0x000fea000fffe03f */
[----:B------:R-:W-:Y:S01]  /*9f170*/  STL.64 [R1+0x1930], R4 ;  /* 0x0019300401007387 */ /* 0x000fe20000100a00 */
[----:B------:R-:W-:Y:S02]  /*9f180*/  STL.64 [R1+0x1938], R6 ;  /* 0x0019380601007387 */ /* 0x000fe40000100a00 */
[----:B------:R-:W2:Y:S02]  /*9f190*/  LDL.LU.64 R10, [R1+0x8fd8] ;  /* 0x008fd800010a7983 */ /* 0x000ea40000300a00 */
[----:B------:R-:W3:Y:S01]  /*9f1a0*/  LDL.LU.64 R8, [R1+0x8fd0] ;  /* 0x008fd00001087983 */ /* 0x000ee20000300a00 */
[----:B------:R0:W-:Y:S01]  /*9f1b0*/  STL.64 [R1+0x8ed8], R18 ;  /* 0x008ed81201007387 */ /* 0x0001e20000100a00 */
[----:B------:R-:W4:Y:S02]  /*9f1c0*/  LDL.LU R16, [R1+0x1010] ;  /* 0x0010100001107983 */ /* 0x000f240000300800 */
[----:B------:R-:W4:Y:S01]  /*9f1d0*/  LDL.LU R17, [R1+0x1014] ;  /* 0x0010140001117983 */ /* 0x000f220000300800 */
[----:B0-----:R-:W2:Y:S01]  /*9f1e0*/  LDL.LU R18, [R1+0x1018] ;  /* 0x0010180001127983 */ /* 0x001ea20000300800 */
[----:B------:R-:W2:Y:S02]  /*9f1f0*/  LDL.LU R19, [R1+0x101c] ;  /* 0x00101c0001137983 */ /* 0x000ea40000300800 */
        /* <DEDUP_REMOVED lines=15> */
[----:B------:R1:W-:Y:S02]  /*9f2f0*/  STL.64 [R1+0x8f48], R24 ;  /* 0x008f481801007387 */ /* 0x0003e40000100a00 */
[----:B0-----:R-:W-:-:S02]  /*9f300*/  IMAD.MOV.U32 R26, RZ, RZ, R14 ;  /* 0x000000ffff1a7224 */ /* 0x001fc400078e000e */
[----:B-1----:R-:W-:Y:S02]  /*9f310*/  IMAD.MOV.U32 R25, RZ, RZ, R15 ;  /* 0x000000ffff197224 */ /* 0x002fe400078e000f */
[----:B------:R-:W-:Y:S02]  /*9f320*/  IMAD.MOV.U32 R14, RZ, RZ, R12 ;  /* 0x000000ffff0e7224 */ /* 0x000fe400078e000c */
[----:B------:R-:W-:Y:S02]  /*9f330*/  IMAD.MOV.U32 R15, RZ, RZ, R11 ;  /* 0x000000ffff0f7224 */ /* 0x000fe400078e000b */
[----:B------:R-:W-:-:S03]  /*9f340*/  IMAD.MOV.U32 R27, RZ, RZ, R13 ;  /* 0x000000ffff1b7224 */ /* 0x000fc600078e000d */
[----:B------:R0:W-:Y:S01]  /*9f350*/  STL.64 [R1+0x8f78], R14 ;  /* 0x008f780e01007387 */ /* 0x0001e20000100a00 */
[----:B------:R-:W2:Y:S02]  /*9f360*/  LDL.LU R12, [R1+0x1860] ;  /* 0x00186000010c7983 */ /* 0x000ea40000300800 */
[----:B------:R-:W2:Y:S01]  /*9f370*/  LDL.LU R13, [R1+0x1864] ;  /* 0x00186400010d7983 */ /* 0x000ea20000300800 */
[----:B0-----:R-:W2:Y:S01]  /*9f380*/  LDL.LU R14, [R1+0x1868] ;  /* 0x00186800010e7983 */ /* 0x001ea20000300800 */
[----:B------:R-:W2:Y:S02]  /*9f390*/  LDL.LU R15, [R1+0x186c] ;  /* 0x00186c00010f7983 */ /* 0x000ea40000300800 */
[----:B------:R-:W-:Y:S02]  /*9f3a0*/  IMAD.MOV.U32 R22, RZ, RZ, R10 ;  /* 0x000000ffff167224 */ /* 0x000fe400078e000a */
[----:B---3--:R-:W-:Y:S01]  /*9f3b0*/  IMAD.MOV.U32 R23, RZ, RZ, R9 ;  /* 0x000000ffff177224 */ /* 0x008fe200078e0009 */
[----:B--2---:R-:W-:Y:S01]  /*9f3c0*/  STL.64 [R1+0x8f90], R14 ;  /* 0x008f900e01007387 */ /* 0x004fe20000100a00 */
[----:B------:R0:W-:Y:S03]  /*9f3d0*/  STL.64 [R1+0x8f88], R12 ;  /* 0x008f880c01007387 */ /* 0x0001e60000100a00 */
[----:B------:R1:W-:Y:S01]  /*9f3e0*/  STL.64 [R1+0x8f98], R22 ;  /* 0x008f981601007387 */ /* 0x0003e20000100a00 */
[----:B0-----:R-:W2:Y:S01]  /*9f3f0*/  LDL.LU R12, [R1+0x1880] ;  /* 0x00188000010c7983 */ /* 0x001ea20000300800 */
[----:B------:R-:W2:Y:S02]  /*9f400*/  LDL.LU R13, [R1+0x1884] ;  /* 0x00188400010d7983 */ /* 0x000ea40000300800 */
[----:B------:R-:W3:Y:S02]  /*9f410*/  LDL.LU R14, [R1+0x1888] ;  /* 0x00188800010e7983 */ /* 0x000ee40000300800 */
[----:B------:R-:W3:Y:S02]  /*9f420*/  LDL.LU R15, [R1+0x188c] ;  /* 0x00188c00010f7983 */ /* 0x000ee40000300800 */
[----:B------:R-:W-:Y:S01]  /*9f430*/  IMAD.MOV.U32 R24, RZ, RZ, R20 ;  /* 0x000000ffff187224 */ /* 0x000fe200078e0014 */
[----:B---3--:R-:W-:Y:S01]  /*9f440*/  STL.64 [R1+0x8fb0], R14 ;  /* 0x008fb00e01007387 */ /* 0x008fe20000100a00 */
[----:B--2---:R0:W-:Y:S02]  /*9f450*/  STL.64 [R1+0x8fa8], R12 ;  /* 0x008fa80c01007387 */ /* 0x0041e40000100a00 */
[----:B------:R-:W2:Y:S02]  /*9f460*/  LDL.LU R20, [R1+0x18a0] ;  /* 0x0018a00001147983 */ /* 0x000ea40000300800 */
[----:B------:R-:W2:Y:S01]  /*9f470*/  LDL.LU R21, [R1+0x18a4] ;  /* 0x0018a40001157983 */ /* 0x000ea20000300800 */
[----:B-1----:R-:W3:Y:S01]  /*9f480*/  LDL.LU R22, [R1+0x18a8] ;  /* 0x0018a80001167983 */ /* 0x002ee20000300800 */
[----:B------:R-:W3:Y:S02]  /*9f490*/  LDL.LU R23, [R1+0x18ac] ;  /* 0x0018ac0001177983 */ /* 0x000ee40000300800 */
[----:B------:R-:W-:-:S02]  /*9f4a0*/  IMAD.MOV.U32 R10, RZ, RZ, R8 ;  /* 0x000000ffff0a7224 */ /* 0x000fc400078e0008 */
[----:B------:R-:W-:Y:S01]  /*9f4b0*/  IMAD.MOV.U32 R11, RZ, RZ, R3 ;  /* 0x000000ffff0b7224 */ /* 0x000fe200078e0003 */
[----:B---3--:R-:W-:Y:S01]  /*9f4c0*/  STL.64 [R1+0x8fc0], R22 ;  /* 0x008fc01601007387 */ /* 0x008fe20000100a00 */
[----:B--2---:R-:W-:Y:S03]  /*9f4d0*/  STL.64 [R1+0x8fb8], R20 ;  /* 0x008fb81401007387 */ /* 0x004fe60000100a00 */
[----:B------:R1:W-:Y:S02]  /*9f4e0*/  STL.64 [R1+0x8fc8], R10 ;  /* 0x008fc80a01007387 */ /* 0x0003e40000100a00 */
[----:B0-----:R-:W2:Y:S01]  /*9f4f0*/  LDL.LU R12, [R1+0x18c0] ;  /* 0x0018c000010c7983 */ /* 0x001ea20000300800 */
[----:B------:R-:W2:Y:S01]  /*9f500*/  LDL.LU R13, [R1+0x18c4] ;  /* 0x0018c400010d7983 */ /* 0x000ea20000300800 */
[----:B------:R-:W2:Y:S02]  /*9f510*/  LDL.LU R14, [R1+0x18c8] ;  /* 0x0018c800010e7983 */ /* 0x000ea40000300800 */
[----:B------:R-:W2:Y:S02]  /*9f520*/  LDL.LU R15, [R1+0x18cc] ;  /* 0x0018cc00010f7983 */ /* 0x000ea40000300800 */
[----:B------:R-:W3:Y:S01]  /*9f530*/  LDL.LU R8, [R1+0x18e0] ;  /* 0x0018e00001087983 */ /* 0x000ee20000300800 */
[----:B------:R-:W3:Y:S04]  /*9f540*/  LDL.LU R9, [R1+0x18e4] ;  /* 0x0018e40001097983 */ /* 0x000ee80000300800 */
[----:B-1----:R-:W3:Y:S01]  /*9f550*/  LDL.LU R10, [R1+0x18e8] ;  /* 0x0018e800010a7983 */ /* 0x002ee20000300800 */
[----:B------:R-:W3:Y:S02]  /*9f560*/  LDL.LU R11, [R1+0x18ec] ;  /* 0x0018ec00010b7983 */ /* 0x000ee40000300800 */
[----:B------:R0:W-:Y:S02]  /*9f570*/  STL.64 [R1+0x8f28], R6 ;  /* 0x008f280601007387 */ /* 0x0001e40000100a00 */
[----:B------:R-:W-:Y:S01]  /*9f580*/  STL.64 [R1+0x8f20], R4 ;  /* 0x008f200401007387 */ /* 0x000fe20000100a00 */
[----:B0-----:R-:W2:Y:S04]  /*9f590*/  LDL.64 R6, [R1+0x7d8] ;  /* 0x0007d80001067983 */ /* 0x001ea80000100a00 */
[----:B--2---:R0:W-:Y:S04]  /*9f5a0*/  STL.64 [R1+0x8f38], R6 ;  /* 0x008f380601007387 */ /* 0x0041e80000100a00 */
        /* <DEDUP_REMOVED lines=12> */
[----:B------:R-:W-:Y:S01]  /*9f670*/  STL.64 [R1+0x8ee8], R18 ;  /* 0x008ee81201007387 */ /* 0x000fe20000100a00 */
[----:B----4-:R0:W-:Y:S03]  /*9f680*/  STL.64 [R1+0x8ee0], R16 ;  /* 0x008ee01001007387 */ /* 0x0101e60000100a00 */
[----:B0-----:R-:W4:Y:S01]  /*9f690*/  LDL.LU R16, [R1+0x1030] ;  /* 0x0010300001107983 */ /* 0x001f220000300800 */
[----:B------:R-:W4:Y:S02]  /*9f6a0*/  LDL.LU R17, [R1+0x1034] ;  /* 0x0010340001117983 */ /* 0x000f240000300800 */
[----:B------:R-:W2:Y:S02]  /*9f6b0*/  LDL.LU R18, [R1+0x1038] ;  /* 0x0010380001127983 */ /* 0x000ea40000300800 */
[----:B------:R-:W2:Y:S02]  /*9f6c0*/  LDL.LU R19, [R1+0x103c] ;  /* 0x00103c0001137983 */ /* 0x000ea40000300800 */
[----:B------:R-:W-:Y:S01]  /*9f6d0*/  IMAD.MOV.U32 R22, RZ, RZ, R2 ;  /* 0x000000ffff167224 */ /* 0x000fe200078e0002 */
[----:B--2---:R0:W-:Y:S01]  /*9f6e0*/  STL.64 [R1+0x8ef8], R18 ;  /* 0x008ef81201007387 */ /* 0x0041e20000100a00 */
[----:B----4-:R1:W-:Y:S03]  /*9f6f0*/  STL.64 [R1+0x8ef0], R16 ;  /* 0x008ef01001007387 */ /* 0x0103e60000100a00 */
[----:B0-----:R-:W2:Y:S01]  /*9f700*/  LDL.64 R18, [R1+0x7b8] ;  /* 0x0007b80001127983 */ /* 0x001ea20000100a00 */
[----:B------:R-:W-:-:S07]  /*9f710*/  IMAD.MOV.U32 R23, RZ, RZ, R0 ;  /* 0x000000ffff177224 */ /* 0x000fce00078e0000 */
[C---:B---3--:R-:W-:Y:S01]  /*9f720*/  HMMA.16816.F32 R20, R24.reuse, R22, R8 ;  /* 0x000000161814723c */ /* 0x048fe20000001808 */
[----:B--2---:R0:W-:Y:S01]  /*9f730*/  STL.64 [R1+0x8f30], R18 ;  /* 0x008f301201007387 */ /* 0x0041e20000100a00 */
[----:B-1----:R-:W2:Y:S02]  /*9f740*/  LDL.LU R16, [R1+0x1090] ;  /* 0x0010900001107983 */ /* 0x002ea40000300800 */
[----:B------:R-:W2:Y:S01]  /*9f750*/  LDL.LU R17, [R1+0x1094] ;  /* 0x0010940001117983 */ /* 0x000ea20000300800 */
[----:B0-----:R-:W2:Y:S01]  /*9f760*/  LDL.LU R18, [R1+0x1098] ;  /* 0x0010980001127983 */ /* 0x001ea20000300800 */
[----:B------:R-:W2:Y:S02]  /*9f770*/  LDL.LU R19, [R1+0x109c] ;  /* 0x00109c0001137983 */ /* 0x000ea40000300800 */
[----:B------:R-:W3:Y:S11]  /*9f780*/  LDL.LU.64 R10, [R1+0x8fc8] ;  /* 0x008fc800010a7983 */ /* 0x000ef60000300a00 */
[----:B------:R-:W-:Y:S04]  /*9f790*/  @!UPT UIADD3 URZ, URZ, URZ, URZ ;  /* 0x0000003f3f3ff290 */ /* 0x000fe8000fffe03f */
[----:B------:R-:W-:Y:S01]  /*9f7a0*/  STL.64 [R1+0x1950], R20 ;  /* 0x0019501401007387 */ /* 0x000fe20000100a00 */
[----:B------:R0:W-:Y:S04]  /*9f7b0*/  STL.64 [R1+0x1958], R22 ;  /* 0x0019581601007387 */ /* 0x0001e80000100a00 */
[----:B0-----:R-:W4:Y:S01]  /*9f7c0*/  LDL.LU.64 R22, [R1+0x8fc0] ;  /* 0x008fc00001167983 */ /* 0x001f220000300a00 */
[----:B------:R-:W4:Y:S01]  /*9f7d0*/  LDL.LU.64 R20, [R1+0x8fb8] ;  /* 0x008fb80001147983 */ /* 0x000f220000300a00 */
[C---:B---3--:R-:W-:Y:S02]  /*9f7e0*/  HMMA.16816.F32 R8, R24.reuse, R10, R12 ;  /* 0x0000000a1808723c */ /* 0x048fe4000000180c */
[----:B------:R-:W3:Y:S01]  /*9f7f0*/  LDL.LU.64 R14, [R1+0x8fb0] ;  /* 0x008fb000010e7983 */ /* 0x000ee20000300a00 */
[----:B------:R-:W3:Y:S11]  /*9f800*/  LDL.LU.64 R12, [R1+0x8fa8] ;  /* 0x008fa800010c7983 */ /* 0x000ef60000300a00 */
[----:B------:R-:W-:Y:S09]  /*9f810*/  @!UPT UIADD3 URZ, URZ, URZ, URZ ;  /* 0x0000003f3f3ff290 */ /* 0x000ff2000fffe03f */
[----:B------:R-:W-:Y:S01]  /*9f820*/  STL.64 [R1+0x1970], R8 ;  /* 0x0019700801007387 */ /* 0x000fe20000100a00 */
[----:B------:R0:W-:Y:S03]  /*9f830*/  STL.64 [R1+0x1978], R10 ;  /* 0x0019780a01007387 */ /* 0x0001e60000100a00 */
[----:B0-----:R-:W4:Y:S02]  /*9f840*/  LDL.LU.64 R10, [R1+0x8fa0] ;  /* 0x008fa000010a7983 */ /* 0x001f240000300a00 */
[C---:B----4-:R-:W-:Y:S11]  /*9f850*/  HMMA.16816.F32 R20, R24.reuse, R10, R20 ;  /* 0x0000000a1814723c */ /* 0x050ff60000001814 */
[----:B------:R-:W-:Y:S11]  /*9f860*/  @!UPT UIADD3 URZ, URZ, URZ, URZ ;  /* 0x0000003f3f3ff290 */ /* 0x000ff6000fffe03f */
[----:B------:R-:W-:Y:S01]  /*9f870*/  @!UPT UIADD3 URZ, URZ, URZ, URZ ;  /* 0x0000003f3f3ff290 */ /* 0x000fe2000fffe03f */
[----:B------:R-:W-:Y:S01]  /*9f880*/  STL.64 [R1+0x1980], R20 ;  /* 0x0019801401007387 */ /* 0x000fe20000100a00 */
[----:B------:R0:W-:Y:S03]  /*9f890*/  STL.64 [R1+0x1988], R22 ;  /* 0x0019881601007387 */ /* 0x0001e60000100a00 */
[----:B0-----:R-:W3:Y:S01]  /*9f8a0*/  LDL.LU.64 R22, [R1+0x8f98] ;  /* 0x008f980001167983 */ /* 0x001ee20000300a00 */
[----:B------:R0:W-:Y:S02]  /*9f8b0*/  STL.64 [R1+0x8f00], R10 ;  /* 0x008f000a01007387 */ /* 0x0001e40000100a00 */
[----:B------:R-:W4:Y:S01]  /*9f8c0*/  LDL.64 R8, [R1+0x3a0] ;  /* 0x0003a00001087983 */ /* 0x000f220000100a00 */
[----:B0-----:R-:W4:Y:S01]  /*9f8d0*/  LDL.64 R10, [R1+0x3a8] ;  /* 0x0003a800010a7983 */ /* 0x001f220000100a00 */
[C---:B---3--:R-:W-:Y:S03]  /*9f8e0*/  HMMA.16816.F32 R20, R24.reuse, R22, R12 ;  /* 0x000000161814723c */ /* 0x048fe6000000180c */
[----:B------:R-:W3:Y:S01]  /*9f8f0*/  LDL.LU.64 R14, [R1+0x8f90] ;  /* 0x008f9000010e7983 */ /* 0x000ee20000300a00 */
[----:B------:R-:W3:Y:S11]  /*9f900*/  LDL.LU.64 R12, [R1+0x8f88] ;  /* 0x008f8800010c7983 */ /* 0x000ef60000300a00 */
[----:B------:R-:W-:Y:S08]  /*9f910*/  @!UPT UIADD3 URZ, URZ, URZ, URZ ;  /* 0x0000003f3f3ff290 */ /* 0x000ff0000fffe03f */
        /* <DEDUP_REMOVED lines=12> */
[----:B------:R-:W3:Y:S01]  /*9f9e0*/  LDL.LU.64 R6, [R1+0x8f70] ;  /* 0x008f700001067983 */ /* 0x000ee20000300a00 */
[----:B------:R-:W3:Y:S11]  /*9f9f0*/  LDL.LU.64 R4, [R1+0x8f68] ;  /* 0x008f680001047983 */ /* 0x000ef60000300a00 */
[----:B------:R-:W-:Y:S08]  /*9fa00*/  @!UPT UIADD3 URZ, URZ, URZ, URZ ;  /* 0x0000003f3f3ff290 */ /* 0x000ff0000fffe03f */
[----:B------:R-:W-:Y:S01]  /*9fa10*/  STL.64 [R1+0x1bb0], R12 ;  /* 0x001bb00c01007387 */ /* 0x000fe20000100a00 */
[----:B------:R0:W-:Y:S03]  /*9fa20*/  STL.64 [R1+0x1bb8], R14 ;  /* 0x001bb80e01007387 */ /* 0x0001e60000100a00 */
[----:B0-----:R-:W3:Y:S02]  /*9fa30*/  LDL.LU.64 R14, [R1+0x8f60] ;  /* 0x008f6000010e7983 */ /* 0x001ee40000300a00 */
[----:B---3--:R-:W-:Y:S02]  /*9fa40*/  HMMA.16816.F32 R24, R24, R14, R4 ;  /* 0x0000000e1818723c */ /* 0x008fe40000001804 */
[----:B------:R-:W4:Y:S11]  /*9fa50*/  LDL.LU.64 R6, [R1+0x8f58] ;  /* 0x008f580001067983 */ /* 0x000f360000300a00 */
[----:B------:R-:W-:Y:S10]  /*9fa60*/  @!UPT UIADD3 URZ, URZ, URZ, URZ ;  /* 0x0000003f3f3ff290 */ /* 0x000ff4000fffe03f */
[----:B------:R-:W-:Y:S01]  /*9fa70*/  STL.64 [R1+0x1ba0], R24 ;  /* 0x001ba01801007387 */ /* 0x000fe20000100a00 */
[----:B------:R0:W-:Y:S03]  /*9fa80*/  STL.64 [R1+0x1ba8], R26 ;  /* 0x001ba81a01007387 */ /* 0x0001e60000100a00 */
[----:B0-----:R-:W4:Y:S01]  /*9fa90*/  LDL.LU.64 R26, [R1+0x8f50] ;  /* 0x008f5000011a7983 */ /* 0x001f220000300a00 */
[----:B------:R-:W4:Y:S02]  /*9faa0*/  LDL.LU.64 R24, [R1+0x8f48] ;  /* 0x008f480001187983 */ /* 0x000f240000300a00 */
[----:B------:R-:W-:Y:S01]  /*9fab0*/  STL [R1+0x8e28], R15 ;  /* 0x008e280f01007387 */ /* 0x000fe20000100800 */
[C---:B----4-:R-:W-:Y:S11]  /*9fac0*/  HMMA.16816.F32 R24, R8.reuse, R6, R24 ;  /* 0x000000060818723c */ /* 0x050ff60000001818 */
        /* <DEDUP_REMOVED lines=25> */
[----:B------:R-:W-:Y:S02]  /*9fc60*/  IMAD.MOV.U32 R2, RZ, RZ, R10 ;  /* 0x000000ffff027224 */ /* 0x000fe400078e000a */
[----:B------:R-:W-:-:S02]  /*9fc70*/  IMAD.MOV.U32 R0, RZ, RZ, R11 ;  /* 0x000000ffff007224 */ /* 0x000fc400078e000b */
[----:B--2---:R-:W-:Y:S02]  /*9fc80*/  IMAD.MOV.U32 R27, RZ, RZ, R18 ;  /* 0x000000ffff1b7224 */ /* 0x004fe400078e0012 */
[----:B------:R-:W-:Y:S01]  /*9fc90*/  IMAD.MOV.U32 R26, RZ, RZ, R19 ;  /* 0x000000ffff1a7224 */ /* 0x000fe200078e0013 */
[----:B---3--:R-:W-:Y:S11]  /*9fca0*/  HMMA.16816.F32 R4, R8, R18, R4 ;  /* 0x000000120804723c */ /* 0x008ff60000001804 */
[----:B------:R-:W-:Y:S11]  /*9fcb0*/  @!UPT UIADD3 URZ, URZ, URZ, URZ ;  /* 0x0000003f3f3ff290 */ /* 0x000ff6000fffe03f */
[----:B------:R-:W-:Y:S01]  /*9fcc0*/  @!UPT UIADD3 URZ, URZ, URZ, URZ ;  /* 0x0000003f3f3ff290 */ /* 0x000fe2000fffe03f */
[----:B------:R-:W-:Y:S01]  /*9fcd0*/  STL.64 [R1+0x1b60], R4 ;  /* 0x001b600401007387 */ /* 0x000fe20000100a00 */
[----:B------:R0:W-:Y:S03]  /*9fce0*/  STL.64 [R1+0x1b68], R6 ;  /* 0x001b680601007387 */ /* 0x0001e60000100a00 */
[----:B0-----:R-:W2:Y:S01]  /*9fcf0*/  LDL.LU.64 R6, [R1+0x8f08] ;  /* 0x008f080001067983 */ /* 0x001ea20000300a00 */
[----:B------:R-:W3:Y:S02]  /*9fd00*/  LDL.LU.64 R10, [R1+0x8f00] ;  /* 0x008f0000010a7983 */ /* 0x000ee40000300a00 */
[----:B------:R-:W2:Y:S02]  /*9fd10*/  LDL.LU.64 R18, [R1+0x8ef8] ;  /* 0x008ef80001127983 */ /* 0x000ea40000300a00 */
[----:B------:R-:W2:Y:S02]  /*9fd20*/  LDL.LU.64 R16, [R1+0x8ef0] ;  /* 0x008ef00001107983 */ /* 0x000ea40000300a00 */
[----:B------:R-:W-:-:S02]  /*9fd30*/  IMAD.MOV.U32 R4, RZ, RZ, R8 ;  /* 0x000000ffff047224 */ /* 0x000fc400078e0008 */
[----:B------:R-:W-:Y:S01]  /*9fd40*/  IMAD.MOV.U32 R3, RZ, RZ, R9 ;  /* 0x000000ffff037224 */ /* 0x000fe200078e0009 */
[----:B------:R0:W-:Y:S01]  /*9fd50*/  STL.64 [R1+0x8e38], R26 ;  /* 0x008e381a01007387 */ /* 0x0001e20000100a00 */
[----:B------:R1:W-:Y:S02]  /*9fd60*/  STL.64 [R1+0x8e30], R24 ;  /* 0x008e301801007387 */ /* 0x0003e40000100a00 */
[----:B0-----:R-:W-:Y:S02]  /*9fd70*/  IMAD.MOV.U32 R26, RZ, RZ, R2 ;  /* 0x000000ffff1a7224 */ /* 0x001fe400078e0002 */
[----:B-1----:R-:W-:Y:S02]  /*9fd80*/  IMAD.MOV.U32 R24, RZ, RZ, R4 ;  /* 0x000000ffff187224 */ /* 0x002fe400078e0004 */
[----:B------:R-:W-:Y:S02]  /*9fd90*/  IMAD.MOV.U32 R25, RZ, RZ, R3 ;  /* 0x000000ffff197224 */ /* 0x000fe400078e0003 */
[----:B------:R-:W-:-:S07]  /*9fda0*/  IMAD.MOV.U32 R27, RZ, RZ, R0 ;  /* 0x000000ffff1b7224 */ /* 0x000fce00078e0000 */
        /* <DEDUP_REMOVED lines=8> */
[----:B------:R-:W-:Y:S01]  /*9fe30*/  IMAD.MOV.U32 R9, RZ, RZ, R23 ;  /* 0x000000ffff097224 */ /* 0x000fe200078e0017 */
[----:B0-----:R-:W4:Y:S01]  /*9fe40*/  LDL.64 R6, [R1+0x788] ;  /* 0x0007880001067983 */ /* 0x001f220000100a00 */
[----:B--2---:R-:W-:Y:S03]  /*9fe50*/  HMMA.16816.F32 R24, R24, R22, R16 ;  /* 0x000000161818723c */ /* 0x004fe60000001810 */
[----:B------:R-:W2:Y:S04]  /*9fe60*/  LDL.LU.64 R18, [R1+0x8ed8] ;  /* 0x008ed80001127983 */ /* 0x000ea80000300a00 */
[----:B------:R-:W-:Y:S11]  /*9fe70*/  IMAD.MOV.U32 R16, RZ, RZ, R22 ;  /* 0x000000ffff107224 */ /* 0x000ff600078e0016 */
[----:B------:R-:W-:Y:S05]  /*9fe80*/  @!UPT UIADD3 URZ, URZ, URZ, URZ ;  /* 0x0000003f3f3ff290 */ /* 0x000fea000fffe03f */
[----:B------:R-:W-:Y:S01]  /*9fe90*/  STL.64 [R1+0x1b40], R24 ;  /* 0x001b401801007387 */ /* 0x000fe20000100a00 */
[----:B------:R-:W-:Y:S02]  /*9fea0*/  STL.64 [R1+0x1b48], R26 ;  /* 0x001b481a01007387 */ /* 0x000fe40000100a00 */
[----:B------:R-:W2:Y:S02]  /*9feb0*/  LDL.LU R20, [R1+0xfe0] ;  /* 0x000fe00001147983 */ /* 0x000ea40000300800 */
[----:B------:R-:W2:Y:S01]  /*9fec0*/  LDL.LU R21, [R1+0xfe4] ;  /* 0x000fe40001157983 */ /* 0x000ea20000300800 */
[----:B------:R-:W2:Y:S01]  /*9fed0*/  LDL.LU R22, [R1+0xfe8] ;  /* 0x000fe80001167983 */ /* 0x000ea20000300800 */
[----:B------:R-:W2:Y:S02]  /*9fee0*/  LDL.LU R23, [R1+0xfec] ;  /* 0x000fec0001177983 */ /* 0x000ea40000300800 */
[----:B---3--:R-:W-:Y:S02]  /*9fef0*/  STL.64 [R1+0x8e88], R10 ;  /* 0x008e880a01007387 */ /* 0x008fe40000100a00 */
[----:B------:R0:W-:Y:S01]  /*9ff00*/  STL [R1+0x8e80], R9 ;  /* 0x008e800901007387 */ /* 0x0001e20000100800 */
[----:B------:R-:W3:Y:S04]  /*9ff10*/  LDL.LU R8, [R1+0xff0] ;  /* 0x000ff00001087983 */ /* 0x000ee80000300800 */
[----:B0-----:R-:W3:Y:S01]  /*9ff20*/  LDL.LU R9, [R1+0xff4] ;  /* 0x000ff40001097983 */ /* 0x001ee20000300800 */
[----:B------:R-:W3:Y:S02]  /*9ff30*/  LDL.LU R10, [R1+0xff8] ;  /* 0x000ff800010a7983 */ /* 0x000ee40000300800 */
[----:B------:R-:W3:Y:S02]  /*9ff40*/  LDL.LU R11, [R1+0xffc] ;  /* 0x000ffc00010b7983 */ /* 0x000ee40000300800 */
[----:B------:R-:W2:Y:S01]  /*9ff50*/  LDL.LU R24, [R1+0xf50] ;  /* 0x000f500001187983 */ /* 0x000ea20000300800 */
[----:B------:R-:W2:Y:S01]  /*9ff60*/  LDL.LU R25, [R1+0xf54] ;  /* 0x000f540001197983 */ /* 0x000ea20000300800 */
[----:B------:R-:W2:Y:S02]  /*9ff70*/  LDL.LU R26, [R1+0xf58] ;  /* 0x000f5800011a7983 */ /* 0x000ea40000300800 */
[----:B------:R-:W2:Y:S02]  /*9ff80*/  LDL.LU R27, [R1+0xf5c] ;  /* 0x000f5c00011b7983 */ /* 0x000ea40000300800 */
[----:B--2---:R-:W-:Y:S01]  /*9ff90*/  STL.64 [R1+0x8e48], R26 ;  /* 0x008e481a01007387 */ /* 0x004fe20000100a00 */
[----:B------:R0:W-:Y:S03]  /*9ffa0*/  STL.64 [R1+0x8e40], R24 ;  /* 0x008e401801007387 */ /* 0x0001e60000100a00 */
[----:B0-----:R-:W3:Y:S01]  /*9ffb0*/  LDL.LU.64 R24, [R1+0x3a0] ;  /* 0x0003a00001187983 */ /* 0x001ee20000300a00 */
[----:B------:R-:W3:Y:S02]  /*9ffc0*/  LDL.LU.64 R26, [R1+0x3a8] ;  /* 0x0003a800011a7983 */ /* 0x000ee40000300a00 */
[----:B----4-:R-:W-:-:S02]  /*9ffd0*/  IMAD.MOV.U32 R17, RZ, RZ, R7 ;  /* 0x000000ffff117224 */ /* 0x010fc400078e0007 */
[----:B------:R-:W-:Y:S01]  /*9ffe0*/  IMAD.MOV.U32 R15, RZ, RZ, R6 ;  /* 0x000000ffff0f7224 */ /* 0x000fe200078e0006 */
[C---:B---3--:R-:W-:Y:S11]  /*9fff0*/  HMMA.16816.F32 R8, R24.reuse, R6, R8 ;  /* 0x000000061808723c */ /* 0x048ff60000001808 */
[----:B------:R-:W-:Y:S11]  /*a0000*/  @!UPT UIADD3 URZ, URZ, URZ, URZ ;  /* 0x0000003f3f3ff290 */ /* 0x000ff6000fffe03f */
[----:B------:R-:W-:Y:S01]  /*a0010*/  @!UPT UIADD3 URZ, URZ, URZ, URZ ;  /* 0x0000003f3f3ff290 */ /* 0x000fe2000fffe03f */
[----:B------:R-:W-:Y:S01]  /*a0020*/  STL.64 [R1+0x1b30], R8 ;  /* 0x001b300801007387 */ /* 0x000fe20000100a00 */
[----:B------:R-:W-:Y:S02]  /*a0030*/  STL.64 [R1+0x1b38], R10 ;  /* 0x001b380a01007387 */ /* 0x000fe40000100a00 */
[----:B------:R0:W-:Y:S02]  /*a0040*/  STL.64 [R1+0x8ec8], R18 ;  /* 0x008ec81201007387 */ /* 0x0001e40000100a00 */
[----:B------:R-:W-:Y:S01]  /*a0050*/  STL.64 [R1+0x8ec0], R16 ;  /* 0x008ec01001007387 */ /* 0x000fe20000100a00 */
        /* <DEDUP_REMOVED lines=9> */
[----:B------:R-:W3:Y:S02]  /*a00f0*/  LDL.LU R6, [R1+0xfd8] ;  /* 0x000fd80001067983 */ /* 0x000ee40000300800 */
[----:B------:R-:W3:Y:S01]  /*a0100*/  LDL.LU R7, [R1+0xfdc] ;  /* 0x000fdc0001077983 */ /* 0x000ee20000300800 */
[----:B------:R0:W-:Y:S01]  /*a0110*/  STL.64 [R1+0x8e90], R14 ;  /* 0x008e900e01007387 */ /* 0x0001e20000100a00 */
[----:B------:R-:W4:Y:S02]  /*a0120*/  LDL.LU R12, [R1+0xfb0] ;  /* 0x000fb000010c7983 */ /* 0x000f240000300800 */
[----:B------:R-:W4:Y:S01]  /*a0130*/  LDL.LU R13, [R1+0xfb4] ;  /* 0x000fb400010d7983 */ /* 0x000f220000300800 */
[----:B0-----:R-:W3:Y:S01]  /*a0140*/  LDL.LU R14, [R1+0xfb8] ;  /* 0x000fb800010e7983 */ /* 0x001ee20000300800 */
[----:B------:R-:W3:Y:S01]  /*a0150*/  LDL.LU R15, [R1+0xfbc] ;  /* 0x000fbc00010f7983 */ /* 0x000ee20000300800 */
[C---:B--2---:R-:W-:Y:S02]  /*a0160*/  HMMA.16816.F32 R20, R24.reuse, R18, R20 ;  /* 0x000000121814723c */ /* 0x044fe40000001814 */
[----:B---3--:R0:W-:Y:S01]  /*a0170*/  STL.64 [R1+0x8ea0], R14 ;  /* 0x008ea00e01007387 */ /* 0x0081e20000100a00 */
[----:B----4-:R-:W-:Y:S02]  /*a0180*/  STL.64 [R1+0x8e98], R12 ;  /* 0x008e980c01007387 */ /* 0x010fe40000100a00 */
[----:B------:R-:W2:Y:S01]  /*a0190*/  LDL.64 R10, [R1+0x748] ;  /* 0x00074800010a7983 */ /* 0x000ea20000100a00 */
[----:B0-----:R-:W3:Y:S11]  /*a01a0*/  LDL.64 R14, [R1+0x758] ;  /* 0x00075800010e7983 */ /* 0x001ef60000100a00 */
[----:B------:R-:W-:Y:S06]  /*a01b0*/  @!UPT UIADD3 URZ, URZ, URZ, URZ ;  /* 0x0000003f3f3ff290 */ /* 0x000fec000fffe03f */
[----:B------:R-:W-:Y:S02]  /*a01c0*/  STL.64 [R1+0x1b20], R20 ;  /* 0x001b201401007387 */ /* 0x000fe40000100a00 */
[----:B------:R0:W-:Y:S02]  /*a01d0*/  STL.64 [R1+0x1b28], R22 ;  /* 0x001b281601007387 */ /* 0x0001e40000100a00 */
[----:B0-----:R-:W4:Y:S01]  /*a01e0*/  LDL.LU.64 R22, [R1+0x8ed0] ;  /* 0x008ed00001167983 */ /* 0x001f220000300a00 */
[----:B------:R-:W-:Y:S02]  /*a01f0*/  IMAD.MOV.U32 R21, RZ, RZ, R18 ;  /* 0x000000ffff157224 */ /* 0x000fe400078e0012 */
[----:B------:R-:W-:Y:S02]  /*a0200*/  IMAD.MOV.U32 R20, RZ, RZ, R19 ;  /* 0x000000ffff147224 */ /* 0x000fe400078e0013 */
[----:B------:R-:W2:Y:S01]  /*a0210*/  LDL.LU.64 R18, [R1+0x8ec8] ;  /* 0x008ec80001127983 */ /* 0x000ea20000300a00 */
[----:B------:R-:W2:Y:S03]  /*a0220*/  LDL.LU.64 R16, [R1+0x8ec0] ;  /* 0x008ec00001107983 */ /* 0x000ea60000300a00 */
[----:B----4-:R0:W-:Y:S01]  /*a0230*/  STL.64 [R1+0x8e60], R22 ;  /* 0x008e601601007387 */ /* 0x0101e20000100a00 */
[----:B------:R1:W-:Y:S03]  /*a0240*/  STL.64 [R1+0x8e58], R20 ;  /* 0x008e581401007387 */ /* 0x0003e60000100a00 */
[----:B0-----:R-:W4:Y:S01]  /*a0250*/  LDL.64 R22, [R1+0x728] ;  /* 0x0007280001167983 */ /* 0x001f220000100a00 */
[C---:B--2---:R-:W-:Y:S03]  /*a0260*/  HMMA.16816.F32 R4, R24.reuse, R18, R4 ;  /* 0x000000121804723c */ /* 0x044fe60000001804 */
[----:B----4-:R0:W-:Y:S01]  /*a0270*/  STL.64 [R1+0x8e78], R22 ;  /* 0x008e781601007387 */ /* 0x0101e20000100a00 */
[----:B-1----:R-:W2:Y:S02]  /*a0280*/  LDL.LU R20, [R1+0xf90] ;  /* 0x000f900001147983 */ /* 0x002ea40000300800 */
[----:B------:R-:W2:Y:S01]  /*a0290*/  LDL.LU R21, [R1+0xf94] ;  /* 0x000f940001157983 */ /* 0x000ea20000300800 */
[----:B0-----:R-:W2:Y:S01]  /*a02a0*/  LDL.LU R22, [R1+0xf98] ;  /* 0x000f980001167983 */ /* 0x001ea20000300800 */
[----:B------:R-:W2:Y:S11]  /*a02b0*/  LDL.LU R23, [R1+0xf9c] ;  /* 0x000f9c0001177983 */ /* 0x000eb60000300800 */
[----:B------:R-:W-:Y:S04]  /*a02c0*/  @!UPT UIADD3 URZ, URZ, URZ, URZ ;  /* 0x0000003f3f3ff290 */ /* 0x000fe8000fffe03f */
[----:B------:R-:W-:Y:S02]  /*a02d0*/  STL.64 [R1+0x1b10], R4 ;  /* 0x001b100401007387 */ /* 0x000fe40000100a00 */
[----:B------:R0:W-:Y:S02]  /*a02e0*/  STL.64 [R1+0x1b18], R6 ;  /* 0x001b180601007387 */ /* 0x0001e40000100a00 */
[----:B0-----:R-:W3:Y:S01]  /*a02f0*/  LDL.LU.64 R6, [R1+0x8eb8] ;  /* 0x008eb80001067983 */ /* 0x001ee20000300a00 */
[----:B------:R-:W3:Y:S02]  /*a0300*/  LDL.LU.64 R4, [R1+0x8eb0] ;  /* 0x008eb00001047983 */ /* 0x000ee40000300a00 */
[----:B------:R-:W-:Y:S02]  /*a0310*/  STL.64 [R1+0x8d68], R18 ;  /* 0x008d681201007387 */ /* 0x000fe40000100a00 */
[----:B------:R0:W-:Y:S02]  /*a0320*/  STL.64 [R1+0x8e50], R16 ;  /* 0x008e501001007387 */ /* 0x0001e40000100a00 */
        /* <DEDUP_REMOVED lines=20> */
[----:B---3--:R0:W-:Y:S01]  /*a0470*/  STL.64 [R1+0x8dc0], R6 ;  /* 0x008dc00601007387 */ /* 0x0081e20000100a00 */
[----:B------:R-:W-:Y:S03]  /*a0480*/  STL.64 [R1+0x8db8], R4 ;  /* 0x008db80401007387 */ /* 0x000fe60000100a00 */
[----:B0-----:R-:W3:Y:S11]  /*a0490*/  LDL.64 R6, [R1+0x708] ;  /* 0x0007080001067983 */ /* 0x001ef60000100a00 */
[----:B------:R-:W-:Y:S07]  /*a04a0*/  @!UPT UIADD3 URZ, URZ, URZ, URZ ;  /* 0x0000003f3f3ff290 */ /* 0x000fee000fffe03f */
[----:B------:R0:W-:Y:S01]  /*a04b0*/  STL.64 [R1+0x1af0], R12 ;  /* 0x001af00c01007387 */ /* 0x0001e20000100a00 */
[----:B------:R1:W-:Y:S02]  /*a04c0*/  STL.64 [R1+0x1af8], R14 ;  /* 0x001af80e01007387 */ /* 0x0003e40000100a00 */
[----:B0-----:R-:W-:Y:S01]  /*a04d0*/  IMAD.MOV.U32 R13, RZ, RZ, R10 ;  /* 0x000000ffff0d7224 */ /* 0x001fe200078e000a */
[----:B-1----:R-:W4:Y:S01]  /*a04e0*/  LDL.LU.64 R14, [R1+0x8e90] ;  /* 0x008e9000010e7983 */ /* 0x002f220000300a00 */
[----:B------:R-:W-:Y:S02]  /*a04f0*/  IMAD.MOV.U32 R12, RZ, RZ, R11 ;  /* 0x000000ffff0c7224 */ /* 0x000fe400078e000b */
[----:B------:R-:W2:Y:S02]  /*a0500*/  LDL.LU.64 R10, [R1+0x8e88] ;  /* 0x008e8800010a7983 */ /* 0x000ea40000300a00 */
[----:B------:R-:W3:Y:S01]  /*a0510*/  LDL.LU R9, [R1+0x8e80] ;  /* 0x008e800001097983 */ /* 0x000ee20000300800 */
[C---:B--2---:R-:W-:Y:S11]  /*a0520*/  HMMA.16816.F32 R20, R24.reuse, R10, R20 ;  /* 0x0000000a1814723c */ /* 0x044ff60000001814 */
[----:B------:R-:W-:Y:S11]  /*a0530*/  @!UPT UIADD3 URZ, URZ, URZ, URZ ;  /* 0x0000003f3f3ff290 */ /* 0x000ff6000fffe03f */
[----:B------:R-:W-:Y:S01]  /*a0540*/  @!UPT UIADD3 URZ, URZ, URZ, URZ ;  /* 0x0000003f3f3ff290 */ /* 0x000fe2000fffe03f */
        /* <DEDUP_REMOVED lines=12> */
[----:B------:R-:W3:Y:S02]  /*a0610*/  LDL.LU.64 R20, [R1+0x8e58] ;  /* 0x008e580001147983 */ /* 0x000ee40000300a00 */
[----:B------:R-:W-:-:S02]  /*a0620*/  IMAD.MOV.U32 R4, RZ, RZ, R26 ;  /* 0x000000ffff047224 */ /* 0x000fc400078e001a */
[----:B------:R-:W-:Y:S02]  /*a0630*/  IMAD.MOV.U32 R3, RZ, RZ, R27 ;  /* 0x000000ffff037224 */ /* 0x000fe400078e001b */
[----:B------:R-:W-:Y:S02]  /*a0640*/  IMAD.MOV.U32 R8, RZ, RZ, R24 ;  /* 0x000000ffff087224 */ /* 0x000fe400078e0018 */
[----:B------:R-:W-:Y:S01]  /*a0650*/  IMAD.MOV.U32 R5, RZ, RZ, R25 ;  /* 0x000000ffff057224 */ /* 0x000fe200078e0019 */
[----:B--2---:R-:W-:Y:S11]  /*a0660*/  HMMA.16816.F32 R16, R24, R22, R16 ;  /* 0x000000161810723c */ /* 0x004ff60000001810 */
[----:B------:R-:W-:Y:S11]  /*a0670*/  @!UPT UIADD3 URZ, URZ, URZ, URZ ;  /* 0x0000003f3f3ff290 */ /* 0x000ff6000fffe03f */
[----:B------:R-:W-:Y:S01]  /*a0680*/  @!UPT UIADD3 URZ, URZ, URZ, URZ ;  /* 0x0000003f3f3ff290 */ /* 0x000fe2000fffe03f */
[----:B------:R0:W-:Y:S01]  /*a0690*/  STL.64 [R1+0x1ac0], R16 ;  /* 0x001ac01001007387 */ /* 0x0001e20000100a00 */
[----:B------:R3:W-:Y:S03]  /*a06a0*/  STL.64 [R1+0x1ac8], R18 ;  /* 0x001ac81201007387 */ /* 0x0007e60000100a00 */
[----:B0-----:R-:W2:Y:S01]  /*a06b0*/  LDL.LU.64 R16, [R1+0x8e50] ;  /* 0x008e500001107983 */ /* 0x001ea20000300a00 */
[----:B---3--:R-:W-:Y:S02]  /*a06c0*/  IMAD.MOV.U32 R18, RZ, RZ, R21 ;  /* 0x000000ffff127224 */ /* 0x008fe400078e0015 */
[----:B------:R-:W-:Y:S02]  /*a06d0*/  IMAD.MOV.U32 R19, RZ, RZ, R20 ;  /* 0x000000ffff137224 */ /* 0x000fe400078e0014 */
[----:B------:R-:W3:Y:S01]  /*a06e0*/  LDL.LU.64 R26, [R1+0x8e48] ;  /* 0x008e4800011a7983 */ /* 0x000ee20000300a00 */
[----:B------:R-:W3:Y:S02]  /*a06f0*/  LDL.LU.64 R24, [R1+0x8e40] ;  /* 0x008e400001187983 */ /* 0x000ee40000300a00 */
[----:B------:R-:W-:Y:S02]  /*a0700*/  STL.64 [R1+0x8d80], R18 ;  /* 0x008d801201007387 */ /* 0x000fe40000100a00 */
[----:B------:R0:W-:Y:S02]  /*a0710*/  STL.64 [R1+0x8d38], R22 ;  /* 0x008d381601007387 */ /* 0x0001e40000100a00 */
[----:B------:R-:W2:Y:S01]  /*a0720*/  LDL.LU.64 R20, [R1+0x240] ;  /* 0x0002400001147983 */ /* 0x000ea20000300a00 */
[----:B0-----:R-:W2:Y:S01]  /*a0730*/  LDL.LU.64 R22, [R1+0x248] ;  /* 0x0002480001167983 */ /* 0x001ea20000300a00 */
[----:B----4-:R-:W-:-:S03]  /*a0740*/  IMAD.MOV.U32 R18, RZ, RZ, R15 ;  /* 0x000000ffff127224 */ /* 0x010fc600078e000f */
[----:B--2---:R0:W-:Y:S01]  /*a0750*/  STL.64 [R1+0x8e18], R22 ;  /* 0x008e181601007387 */ /* 0x0041e20000100a00 */
[----:B------:R1:W-:Y:S02]  /*a0760*/  STL.64 [R1+0x8e10], R20 ;  /* 0x008e101401007387 */ /* 0x0003e40000100a00 */
[----:B0-----:R-:W-:Y:S02]  /*a0770*/  IMAD.MOV.U32 R22, RZ, RZ, R4 ;  /* 0x000000ffff167224 */ /* 0x001fe400078e0004 */
[----:B-1----:R-:W-:Y:S02]  /*a0780*/  IMAD.MOV.U32 R20, RZ, RZ, R8 ;  /* 0x000000ffff147224 */ /* 0x002fe400078e0008 */
[----:B------:R-:W-:Y:S02]  /*a0790*/  IMAD.MOV.U32 R21, RZ, RZ, R5 ;  /* 0x000000ffff157224 */ /* 0x000fe400078e0005 */
[----:B------:R-:W-:-:S07]  /*a07a0*/  IMAD.MOV.U32 R23, RZ, RZ, R3 ;  /* 0x000000ffff177224 */ /* 0x000fce00078e0003 */
[----:B---3--:R-:W-:Y:S01]  /*a07b0*/  HMMA.16816.F32 R24, R20, R6, R24 ;  /* 0x000000061418723c */ /* 0x008fe20000001818 */
[----:B------:R-:W-:Y:S02]  /*a07c0*/  IMAD.MOV.U32 R19, RZ, RZ, R17 ;  /* 0x000000ffff137224 */ /* 0x000fe400078e0011 */
[----:B------:R-:W-:Y:S11]  /*a07d0*/  IMAD.MOV.U32 R8, RZ, RZ, R6 ;  /* 0x000000ffff087224 */ /* 0x000ff600078e0006 */
[----:B------:R-:W-:Y:S09]  /*a07e0*/  @!UPT UIADD3 URZ, URZ, URZ, URZ ;  /* 0x0000003f3f3ff290 */ /* 0x000ff2000fffe03f */
[----:B------:R-:W-:Y:S01]  /*a07f0*/  STL.64 [R1+0x1ab0], R24 ;  /* 0x001ab01801007387 */ /* 0x000fe20000100a00 */
[----:B------:R0:W-:Y:S03]  /*a0800*/  STL.64 [R1+0x1ab8], R26 ;  /* 0x001ab81a01007387 */ /* 0x0001e60000100a00 */
[----:B0-----:R-:W2:Y:S01]  /*a0810*/  LDL.LU.64 R26, [R1+0x8e38] ;  /* 0x008e3800011a7983 */ /* 0x001ea20000300a00 */
[----:B------:R-:W3:Y:S02]  /*a0820*/  LDL.LU.64 R24, [R1+0x8e30] ;  /* 0x008e300001187983 */ /* 0x000ee40000300a00 */
[----:B------:R-:W4:Y:S02]  /*a0830*/  LDL.LU R15, [R1+0x8e28] ;  /* 0x008e2800010f7983 */ /* 0x000f240000300800 */
[----:B------:R0:W-:Y:S02]  /*a0840*/  STL.64 [R1+0x8d98], R18 ;  /* 0x008d981201007387 */ /* 0x0001e40000100a00 */
[----:B0-----:R-:W-:-:S02]  /*a0850*/  IMAD.MOV.U32 R18, RZ, RZ, R16 ;  /* 0x000000ffff127224 */ /* 0x001fc400078e0010 */
[----:B------:R-:W-:-:S05]  /*a0860*/  IMAD.MOV.U32 R19, RZ, RZ, R9 ;  /* 0x000000ffff137224 */ /* 0x000fca00078e0009 */
[----:B------:R-:W-:Y:S01]  /*a0870*/  STL.64 [R1+0x8db0], R18 ;  /* 0x008db01201007387 */ /* 0x000fe20000100a00 */
[----:B------:R-:W-:Y:S02]  /*a0880*/  STL.64 [R1+0x8d60], R10 ;  /* 0x008d600a01007387 */ /* 0x000fe40000100a00 */
[----:B------:R0:W-:Y:S02]  /*a0890*/  STL [R1+0x8d58], R8 ;  /* 0x008d580801007387 */ /* 0x0001e40000100800 */
[----:B0-----:R-:W3:Y:S01]  /*a08a0*/  LDL.LU R8, [R1+0xbb0] ;  /* 0x000bb00001087983 */ /* 0x001ee20000300800 */
[----:B------:R-:W3:Y:S02]  /*a08b0*/  LDL.LU R9, [R1+0xbb4] ;  /* 0x000bb40001097983 */ /* 0x000ee40000300800 */
[----:B------:R-:W3:Y:S02]  /*a08c0*/  LDL.LU R10, [R1+0xbb8] ;  /* 0x000bb800010a7983 */ /* 0x000ee40000300800 */
[----:B------:R-:W3:Y:S01]  /*a08d0*/  LDL.LU R11, [R1+0xbbc] ;  /* 0x000bbc00010b7983 */ /* 0x000ee20000300800 */
[----:B------:R-:W3:Y:S01]  /*a08e0*/  LDL.LU R16, [R1+0xc00] ;  /* 0x000c000001107983 */ /* 0x000ee20000300800 */
[----:B------:R-:W3:Y:S02]  /*a08f0*/  LDL.LU R17, [R1+0xc04] ;  /* 0x000c040001117983 */ /* 0x000ee40000300800 */
[----:B------:R-:W3:Y:S02]  /*a0900*/  LDL.LU R18, [R1+0xc08] ;  /* 0x000c080001127983 */ /* 0x000ee40000300800 */
[----:B------:R-:W3:Y:S02]  /*a0910*/  LDL.LU R19, [R1+0xc0c] ;  /* 0x000c0c0001137983 */ /* 0x000ee40000300800 */
[----:B------:R-:W-:-:S02]  /*a0920*/  IMAD.MOV.U32 R3, RZ, RZ, R7 ;  /* 0x000000ffff037224 */ /* 0x000fc400078e0007 */
[----:B--2---:R-:W-:Y:S02]  /*a0930*/  IMAD.MOV.U32 R6, RZ, RZ, R27 ;  /* 0x000000ffff067224 */ /* 0x004fe400078e001b */
[----:B------:R-:W-:Y:S02]  /*a0940*/  IMAD.MOV.U32 R7, RZ, RZ, R26 ;  /* 0x000000ffff077224 */ /* 0x000fe400078e001a */
[----:B------:R-:W-:Y:S02]  /*a0950*/  IMAD.MOV.U32 R26, RZ, RZ, R29 ;  /* 0x000000ffff1a7224 */ /* 0x000fe400078e001d */
[----:B------:R-:W-:Y:S01]  /*a0960*/  IMAD.MOV.U32 R27, RZ, RZ, R28 ;  /* 0x000000ffff1b7224 */ /* 0x000fe200078e001c */
[----:B---3--:R-:W-:Y:S01]  /*a0970*/  STL.64 [R1+0x8dd0], R18 ;  /* 0x008dd01201007387 */ /* 0x008fe20000100a00 */
[----:B------:R-:W-:Y:S03]  /*a0980*/  STL.64 [R1+0x8dc8], R16 ;  /* 0x008dc81001007387 */ /* 0x000fe60000100a00 */
[----:B------:R-:W-:Y:S02]  /*a0990*/  STL.64 [R1+0x8df8], R26 ;  /* 0x008df81a01007387 */ /* 0x000fe40000100a00 */
[----:B------:R0:W-:Y:S01]  /*a09a0*/  STL.64 [R1+0x8dd8], R6 ;  /* 0x008dd80601007387 */ /* 0x0001e20000100a00 */
[----:B------:R-:W2:Y:S01]  /*a09b0*/  LDL.LU R4, [R1+0xc30] ;  /* 0x000c300001047983 */ /* 0x000ea20000300800 */
[----:B------:R-:W2:Y:S03]  /*a09c0*/  LDL.LU R5, [R1+0xc34] ;  /* 0x000c340001057983 */ /* 0x000ea60000300800 */
[----:B0-----:R-:W3:Y:S01]  /*a09d0*/  LDL.LU R6, [R1+0xc38] ;  /* 0x000c380001067983 */ /* 0x001ee20000300800 */
[----:B------:R-:W3:Y:S02]  /*a09e0*/  LDL.LU R7, [R1+0xc3c] ;  /* 0x000c3c0001077983 */ /* 0x000ee40000300800 */
[----:B------:R-:W-:-:S02]  /*a09f0*/  IMAD.MOV.U32 R26, RZ, RZ, R25 ;  /* 0x000000ffff1a7224 */ /* 0x000fc400078e0019 */
[----:B------:R-:W-:-:S05]  /*a0a00*/  IMAD.MOV.U32 R27, RZ, RZ, R24 ;  /* 0x000000ffff1b7224 */ /* 0x000fca00078e0018 */
[----:B------:R0:W-:Y:S01]  /*a0a10*/  STL.64 [R1+0x8e20], R26 ;  /* 0x008e201a01007387 */ /* 0x0001e20000100a00 */
[----:B------:R-:W4:Y:S02]  /*a0a20*/  LDL.LU R24, [R1+0xf30] ;  /* 0x000f300001187983 */ /* 0x000f240000300800 */
[----:B------:R-:W4:Y:S01]  /*a0a30*/  LDL.LU R25, [R1+0xf34] ;  /* 0x000f340001197983 */ /* 0x000f220000300800 */
[----:B0-----:R-:W4:Y:S01]  /*a0a40*/  LDL.LU R26, [R1+0xf38] ;  /* 0x000f3800011a7983 */ /* 0x001f220000300800 */
[----:B------:R-:W4:Y:S03]  /*a0a50*/  LDL.LU R27, [R1+0xf3c] ;  /* 0x000f3c00011b7983 */ /* 0x000f260000300800 */
        /* <DEDUP_REMOVED lines=35> */
[----:B------:R-:W4:Y:S01]  /*a0c90*/  LDL.LU.64 R26, [R1+0x8e20] ;  /* 0x008e2000011a7983 */ /* 0x000f220000300a00 */
[----:B------:R-:W-:Y:S02]  /*a0ca0*/  STL.64 [R1+0x1a90], R20 ;  /* 0x001a901401007387 */ /* 0x000fe40000100a00 */
[----:B------:R0:W-:Y:S02]  /*a0cb0*/  STL.64 [R1+0x1a98], R22 ;  /* 0x001a981601007387 */ /* 0x0001e40000100a00 */
[----:B0-----:R-:W4:Y:S01]  /*a0cc0*/  LDL.LU.64 R22, [R1+0x8e18] ;  /* 0x008e180001167983 */ /* 0x001f220000300a00 */
[----:B------:R-:W4:Y:S02]  /*a0cd0*/  LDL.LU.64 R20, [R1+0x8e10] ;  /* 0x008e100001147983 */ /* 0x000f240000300a00 */
[----:B------:R-:W-:Y:S01]  /*a0ce0*/  STL.64 [R1+0x8d18], R14 ;  /* 0x008d180e01007387 */ /* 0x000fe20000100a00 */
        /* <DEDUP_REMOVED lines=25> */
[C---:B---3--:R-:W-:Y:S02]  /*a0e80*/  HMMA.16816.F32 R4, R20.reuse, R6, R16 ;  /* 0x000000061404723c */ /* 0x048fe40000001810 */
[----:B------:R-:W3:Y:S01]  /*a0e90*/  LDL.LU.64 R18, [R1+0x8dd0] ;  /* 0x008dd00001127983 */ /* 0x000ee20000300a00 */
[----:B------:R-:W3:Y:S11]  /*a0ea0*/  LDL.LU.64 R16, [R1+0x8dc8] ;  /* 0x008dc80001107983 */ /* 0x000ef60000300a00 */
[----:B------:R-:W-:Y:S09]  /*a0eb0*/  @!UPT UIADD3 URZ, URZ, URZ, URZ ;  /* 0x0000003f3f3ff290 */ /* 0x000ff2000fffe03f */
[----:B------:R-:W-:Y:S01]  /*a0ec0*/  STL.64 [R1+0x1a50], R4 ;  /* 0x001a500401007387 */ /* 0x000fe20000100a00 */
[----:B------:R0:W-:Y:S03]  /*a0ed0*/  STL.64 [R1+0x1a58], R6 ;  /* 0x001a580601007387 */ /* 0x0001e60000100a00 */
[----:B0-----:R-:W3:Y:S01]  /*a0ee0*/  LDL.LU.64 R6, [R1+0x8dc0] ;  /* 0x008dc00001067983 */ /* 0x001ee20000300a00 */
[----:B------:R-:W2:Y:S01]  /*a0ef0*/  LDL.LU.64 R4, [R1+0x8db8] ;  /* 0x008db80001047983 */ /* 0x000ea20000300a00 */
        /* <DEDUP_REMOVED lines=30> */
[----:B------:R-:W3:Y:S11]  /*a10e0*/  LDL.LU R8, [R1+0x8d58] ;  /* 0x008d580001087983 */ /* 0x000ef60000300800 */
[----:B------:R-:W-:Y:S09]  /*a10f0*/  @!UPT UIADD3 URZ, URZ, URZ, URZ ;  /* 0x0000003f3f3ff290 */ /* 0x000ff2000fffe03f */
[----:B------:R0:W-:Y:S01]  /*a1100*/  STL.64 [R1+0x1a00], R16 ;  /* 0x001a001001007387 */ /* 0x0001e20000100a00 */
[----:B------:R1:W-:Y:S03]  /*a1110*/  STL.64 [R1+0x1a08], R18 ;  /* 0x001a081201007387 */ /* 0x0003e60000100a00 */
[----:B0-----:R-:W2:Y:S04]  /*a1120*/  LDL.LU R16, [R1+0x490] ;  /* 0x0004900001107983 */ /* 0x001ea80000300800 */
[----:B--2---:R0:W-:Y:S01]  /*a1130*/  STL [R1+0x8bd8], R16 ;  /* 0x008bd81001007387 */ /* 0x0041e20000100800 */
[----:B------:R-:W2:Y:S03]  /*a1140*/  LDL.LU R17, [R1+0x494] ;  /* 0x0004940001117983 */ /* 0x000ea60000300800 */
[----:B--2---:R2:W-:Y:S01]  /*a1150*/  STL [R1+0x8bdc], R17 ;  /* 0x008bdc1101007387 */ /* 0x0045e20000100800 */
[----:B-1----:R-:W2:Y:S03]  /*a1160*/  LDL.LU R18, [R1+0x498] ;  /* 0x0004980001127983 */ /* 0x002ea60000300800 */
[----:B--2---:R1:W-:Y:S01]  /*a1170*/  STL [R1+0x8be0], R18 ;  /* 0x008be01201007387 */ /* 0x0043e20000100800 */
[----:B------:R-:W2:Y:S02]  /*a1180*/  LDL.LU R19, [R1+0x49c] ;  /* 0x00049c0001137983 */ /* 0x000ea40000300800 */
[----:B------:R-:W-:-:S02]  /*a1190*/  IMAD.MOV.U32 R6, RZ, RZ, R5 ;  /* 0x000000ffff067224 */ /* 0x000fc400078e0005 */
[----:B------:R-:W-:Y:S01]  /*a11a0*/  IMAD.MOV.U32 R7, RZ, RZ, R4 ;  /* 0x000000ffff077224 */ /* 0x000fe200078e0004 */
[----:B--2---:R2:W-:Y:S01]  /*a11b0*/  STL [R1+0x8c78], R19 ;  /* 0x008c781301007387 */ /* 0x0045e20000100800 */
[----:B0-----:R-:W3:Y:S02]  /*a11c0*/  LDL.LU R16, [R1+0xba0] ;  /* 0x000ba00001107983 */ /* 0x001ee40000300800 */
[----:B------:R-:W3:Y:S02]  /*a11d0*/  LDL.LU R17, [R1+0xba4] ;  /* 0x000ba40001117983 */ /* 0x000ee40000300800 */
[----:B-1----:R-:W3:Y:S01]  /*a11e0*/  LDL.LU R18, [R1+0xba8] ;  /* 0x000ba80001127983 */ /* 0x002ee20000300800 */
[----:B--2---:R-:W3:Y:S01]  /*a11f0*/  LDL.LU R19, [R1+0xbac] ;  /* 0x000bac0001137983 */ /* 0x004ee20000300800 */
[----:B------:R-:W-:Y:S02]  /*a1200*/  IMAD.MOV.U32 R14, RZ, RZ, R13 ;  /* 0x000000ffff0e7224 */ /* 0x000fe400078e000d */
[----:B------:R-:W-:Y:S01]  /*a1210*/  IMAD.MOV.U32 R15, RZ, RZ, R12 ;  /* 0x000000ffff0f7224 */ /* 0x000fe200078e000c */
[C---:B---3--:R-:W-:Y:S08]  /*a1220*/  HMMA.16816.F32 R16, R20.reuse, R6, R16 ;  /* 0x000000061410723c */ /* 0x048ff00000001810 */
[----:B----4-:R-:W-:Y:S11]  /*a1230*/  HMMA.16816.F32 R4, R20, R14, R24 ;  /* 0x0000000e1404723c */ /* 0x010ff60000001818 */
[----:B------:R-:W-:Y:S04]  /*a1240*/  @!UPT UIADD3 URZ, URZ, URZ, URZ ;  /* 0x0000003f3f3ff290 */ /* 0x000fe8000fffe03f */
[----:B------:R-:W-:Y:S01]  /*a1250*/  STL.64 [R1+0x19f0], R16 ;  /* 0x0019f01001007387 */ /* 0x000fe20000100a00 */
[----:B------:R-:W-:Y:S07]  /*a1260*/  STL.64 [R1+0x19f8], R18 ;  /* 0x0019f81201007387 */ /* 0x000fee0000100a00 */
[----:B------:R0:W-:Y:S02]  /*a1270*/  STL.64 [R1+0x19e0], R4 ;  /* 0x0019e00401007387 */ /* 0x0001e40000100a00 */
[----:B------:R1:W-:Y:S01]  /*a1280*/  STL.64 [R1+0x19e8], R6 ;  /* 0x0019e80601007387 */ /* 0x0003e20000100a00 */
[----:B0-----:R-:W2:Y:S01]  /*a1290*/  LDL.LU R4, [R1+0xb20] ;  /* 0x000b200001047983 */ /* 0x001ea20000300800 */
[----:B------:R-:W2:Y:S02]  /*a12a0*/  LDL.LU R5, [R1+0xb24] ;  /* 0x000b240001057983 */ /* 0x000ea40000300800 */
[----:B-1----:R-:W3:Y:S02]  /*a12b0*/  LDL.LU R6, [R1+0xb28] ;  /* 0x000b280001067983 */ /* 0x002ee40000300800 */
[----:B------:R-:W3:Y:S02]  /*a12c0*/  LDL.LU R7, [R1+0xb2c] ;  /* 0x000b2c0001077983 */ /* 0x000ee40000300800 */
[----:B------:R-:W-:-:S02]  /*a12d0*/  IMAD.MOV.U32 R14, RZ, RZ, R20 ;  /* 0x000000ffff0e7224 */ /* 0x000fc400078e0014 */
[----:B------:R-:W-:Y:S01]  /*a12e0*/  IMAD.MOV.U32 R12, RZ, RZ, R22 ;  /* 0x000000ffff0c7224 */ /* 0x000fe200078e0016 */
[----:B---3--:R0:W-:Y:S01]  /*a12f0*/  STL.64 [R1+0x8ce8], R6 ;  /* 0x008ce80601007387 */ /* 0x0081e20000100a00 */
[----:B--2---:R1:W-:Y:S03]  /*a1300*/  STL.64 [R1+0x8ce0], R4 ;  /* 0x008ce00401007387 */ /* 0x0043e60000100a00 */
[----:B0-----:R-:W2:Y:S01]  /*a1310*/  LDL.64 R6, [R1+0x7e8] ;  /* 0x0007e80001067983 */ /* 0x001ea20000100a00 */
[----:B-1----:R-:W-:Y:S02]  /*a1320*/  IMAD.MOV.U32 R4, RZ, RZ, R14 ;  /* 0x000000ffff047224 */ /* 0x002fe400078e000e */
[----:B------:R-:W-:Y:S02]  /*a1330*/  IMAD.MOV.U32 R14, RZ, RZ, R8 ;  /* 0x000000ffff0e7224 */ /* 0x000fe400078e0008 */
[----:B------:R-:W-:-:S02]  /*a1340*/  IMAD.MOV.U32 R15, RZ, RZ, R3 ;  /* 0x000000ffff0f7224 */ /* 0x000fc400078e0003 */
[----:B------:R-:W-:-:S04]  /*a1350*/  IMAD.MOV.U32 R13, RZ, RZ, R21 ;  /* 0x000000ffff0d7224 */ /* 0x000fc800078e0015 */
[----:B------:R-:W-:Y:S01]  /*a1360*/  IMAD.MOV.U32 R5, RZ, RZ, R13 ;  /* 0x000000ffff057224 */ /* 0x000fe200078e000d */
[----:B--2---:R0:W-:Y:S01]  /*a1370*/  STL.64 [R1+0x8cf8], R6 ;  /* 0x008cf80601007387 */ /* 0x0041e20000100a00 */
[----:B------:R1:W-:Y:S02]  /*a1380*/  STL.64 [R1+0x8d30], R14 ;  /* 0x008d300e01007387 */ /* 0x0003e40000100a00 */
[----:B0-----:R-:W-:Y:S02]  /*a1390*/  IMAD.MOV.U32 R6, RZ, RZ, R12 ;  /* 0x000000ffff067224 */ /* 0x001fe400078e000c */
[----:B------:R-:W2:Y:S01]  /*a13a0*/  LDL.LU R12, [R1+0xb60] ;  /* 0x000b6000010c7983 */ /* 0x000ea20000300800 */
[----:B------:R-:W2:Y:S02]  /*a13b0*/  LDL.LU R13, [R1+0xb64] ;  /* 0x000b6400010d7983 */ /* 0x000ea40000300800 */
[----:B-1----:R-:W3:Y:S02]  /*a13c0*/  LDL.LU R14, [R1+0xb68] ;  /* 0x000b6800010e7983 */ /* 0x002ee40000300800 */
[----:B------:R-:W3:Y:S02]  /*a13d0*/  LDL.LU R15, [R1+0xb6c] ;  /* 0x000b6c00010f7983 */ /* 0x000ee40000300800 */
[----:B------:R-:W-:-:S02]  /*a13e0*/  IMAD.MOV.U32 R9, RZ, RZ, R23 ;  /* 0x000000ffff097224 */ /* 0x000fc400078e0017 */
[----:B------:R-:W-:Y:S02]  /*a13f0*/  IMAD.MOV.U32 R22, RZ, RZ, R2 ;  /* 0x000000ffff167224 */ /* 0x000fe400078e0002 */
[----:B------:R-:W-:Y:S01]  /*a1400*/  IMAD.MOV.U32 R23, RZ, RZ, R0 ;  /* 0x000000ffff177224 */ /* 0x000fe200078e0000 */
[----:B---3--:R-:W-:Y:S01]  /*a1410*/  STL.64 [R1+0x8d48], R14 ;  /* 0x008d480e01007387 */ /* 0x008fe20000100a00 */
[----:B--2---:R-:W-:Y:S03]  /*a1420*/  STL.64 [R1+0x8d40], R12 ;  /* 0x008d400c01007387 */ /* 0x004fe60000100a00 */
[----:B------:R0:W-:Y:S02]  /*a1430*/  STL.64 [R1+0x8d50], R22 ;  /* 0x008d501601007387 */ /* 0x0001e40000100a00 */
[----:B------:R-:W2:Y:S01]  /*a1440*/  LDL.LU R20, [R1+0xb80] ;  /* 0x000b800001147983 */ /* 0x000ea20000300800 */
[----:B------:R-:W2:Y:S04]  /*a1450*/  LDL.LU R21, [R1+0xb84] ;  /* 0x000b840001157983 */ /* 0x000ea80000300800 */
[----:B0-----:R-:W2:Y:S01]  /*a1460*/  LDL.LU R22, [R1+0xb88] ;  /* 0x000b880001167983 */ /* 0x001ea20000300800 */
[----:B------:R-:W2:Y:S02]  /*a1470*/  LDL.LU R23, [R1+0xb8c] ;  /* 0x000b8c0001177983 */ /* 0x000ea40000300800 */
[----:B------:R-:W3:Y:S02]  /*a1480*/  LDL.LU R12, [R1+0xb70] ;  /* 0x000b7000010c7983 */ /* 0x000ee40000300800 */
[----:B------:R-:W3:Y:S01]  /*a1490*/  LDL.LU R13, [R1+0xb74] ;  /* 0x000b7400010d7983 */ /* 0x000ee20000300800 */
[----:B------:R-:W3:Y:S01]  /*a14a0*/  LDL.LU R14, [R1+0xb78] ;  /* 0x000b7800010e7983 */ /* 0x000ee20000300800 */
[----:B------:R-:W3:Y:S02]  /*a14b0*/  LDL.LU R15, [R1+0xb7c] ;  /* 0x000b7c00010f7983 */ /* 0x000ee40000300800 */
[----:B------:R-:W4:Y:S02]  /*a14c0*/  LDL.64 R26, [R1+0x7d8] ;  /* 0x0007d800011a7983 */ /* 0x000f240000100a00 */
[----:B----4-:R0:W-:Y:S01]  /*a14d0*/  STL.64 [R1+0x8cf0], R26 ;  /* 0x008cf01a01007387 */ /* 0x0101e20000100a00 */
[----:B------:R-:W4:Y:S02]  /*a14e0*/  LDL.LU R24, [R1+0xb30] ;  /* 0x000b300001187983 */ /* 0x000f240000300800 */
[----:B------:R-:W4:Y:S01]  /*a14f0*/  LDL.LU R25, [R1+0xb34] ;  /* 0x000b340001197983 */ /* 0x000f220000300800 */
[----:B0-----:R-:W2:Y:S01]  /*a1500*/  LDL.LU R26, [R1+0xb38] ;  /* 0x000b3800011a7983 */ /* 0x001ea20000300800 */
[----:B------:R-:W2:Y:S03]  /*a1510*/  LDL.LU R27, [R1+0xb3c] ;  /* 0x000b3c00011b7983 */ /* 0x000ea60000300800 */
        /* <DEDUP_REMOVED lines=12> */
[----:B------:R-:W4:Y:S01]  /*a15e0*/  LDL.64 R18, [R1+0x798] ;  /* 0x0007980001127983 */ /* 0x000f220000100a00 */
[----:B------:R-:W-:-:S07]  /*a15f0*/  IMAD.MOV.U32 R7, RZ, RZ, R9 ;  /* 0x000000ffff077224 */ /* 0x000fce00078e0009 */
[C---:B------:R-:W-:Y:S01]  /*a1600*/  HMMA.16816.F32 R20, R4.reuse, R10, R20 ;  /* 0x0000000a0414723c */ /* 0x040fe20000001814 */
[----:B----4-:R0:W-:Y:S04]  /*a1610*/  STL.64 [R1+0x8cc0], R18 ;  /* 0x008cc01201007387 */ /* 0x0101e80000100a00 */
[----:B0-----:R-:W4:Y:S04]  /*a1620*/  LDL.64 R18, [R1+0x7b8] ;  /* 0x0007b80001127983 */ /* 0x001f280000100a00 */
[----:B----4-:R0:W-:Y:S01]  /*a1630*/  STL.64 [R1+0x8cc8], R18 ;  /* 0x008cc81201007387 */ /* 0x0101e20000100a00 */
[----:B------:R-:W4:Y:S02]  /*a1640*/  LDL.LU R16, [R1+0xb10] ;  /* 0x000b100001107983 */ /* 0x000f240000300800 */
[----:B------:R-:W4:Y:S01]  /*a1650*/  LDL.LU R17, [R1+0xb14] ;  /* 0x000b140001117983 */ /* 0x000f220000300800 */
[----:B0-----:R-:W4:Y:S01]  /*a1660*/  LDL.LU R18, [R1+0xb18] ;  /* 0x000b180001127983 */ /* 0x001f220000300800 */
[----:B------:R-:W4:Y:S09]  /*a1670*/  LDL.LU R19, [R1+0xb1c] ;  /* 0x000b1c0001137983 */ /* 0x000f320000300800 */
[----:B------:R-:W-:Y:S02]  /*a1680*/  STL.64 [R1+0x19d0], R20 ;  /* 0x0019d01401007387 */ /* 0x000fe40000100a00 */
[----:B------:R0:W-:Y:S02]  /*a1690*/  STL.64 [R1+0x19d8], R22 ;  /* 0x0019d81601007387 */ /* 0x0001e40000100a00 */
[----:B0-----:R-:W3:Y:S01]  /*a16a0*/  LDL.LU.64 R22, [R1+0x8d50] ;  /* 0x008d500001167983 */ /* 0x001ee20000300a00 */
[----:B------:R0:W-:Y:S02]  /*a16b0*/  STL.64 [R1+0x8cb8], R10 ;  /* 0x008cb80a01007387 */ /* 0x0001e40000100a00 */
[----:B------:R-:W2:Y:S02]  /*a16c0*/  LDL R8, [R1+0x5e0] ;  /* 0x0005e00001087983 */ /* 0x000ea40000100800 */
[----:B------:R-:W2:Y:S01]  /*a16d0*/  LDL R9, [R1+0x5e4] ;  /* 0x0005e40001097983 */ /* 0x000ea20000100800 */
[----:B0-----:R-:W2:Y:S04]  /*a16e0*/  LDL R10, [R1+0x5e8] ;  /* 0x0005e800010a7983 */ /* 0x001ea80000100800 */
[----:B------:R-:W2:Y:S01]  /*a16f0*/  LDL R11, [R1+0x5ec] ;  /* 0x0005ec00010b7983 */ /* 0x000ea20000100800 */
        /* <DEDUP_REMOVED lines=27> */
[----:B------:R-:W2:Y:S02]  /*a18b0*/  LDL.LU.64 R24, [R1+0x8d08] ;  /* 0x008d080001187983 */ /* 0x000ea40000300a00 */
[----:B------:R-:W-:-:S02]  /*a18c0*/  IMAD.MOV.U32 R2, RZ, RZ, R14 ;  /* 0x000000ffff027224 */ /* 0x000fc400078e000e */
[----:B------:R-:W-:Y:S01]  /*a18d0*/  IMAD.MOV.U32 R0, RZ, RZ, R15 ;  /* 0x000000ffff007224 */ /* 0x000fe200078e000f */
[----:B------:R-:W2:Y:S11]  /*a18e0*/  LDL.LU.64 R12, [R1+0x8d00] ;  /* 0x008d0000010c7983 */ /* 0x000eb60000300a00 */
[----:B------:R-:W-:Y:S04]  /*a18f0*/  @!UPT UIADD3 URZ, URZ, URZ, URZ ;  /* 0x0000003f3f3ff290 */ /* 0x000fe8000fffe03f */
[----:B------:R-:W-:Y:S01]  /*a1900*/  STL.64 [R1+0x1960], R4 ;  /* 0x0019600401007387 */ /* 0x000fe20000100a00 */
[----:B------:R-:W-:Y:S02]  /*a1910*/  IMAD.MOV.U32 R15, RZ, RZ, R6 ;  /* 0x000000ffff0f7224 */ /* 0x000fe400078e0006 */
[----:B------:R-:W-:Y:S02]  /*a1920*/  IMAD.MOV.U32 R14, RZ, RZ, R7 ;  /* 0x000000ffff0e7224 */ /* 0x000fe400078e0007 */
[----:B------:R-:W3:Y:S03]  /*a1930*/  LDL.LU.64 R6, [R1+0x8cf8] ;  /* 0x008cf80001067983 */ /* 0x000ee60000300a00 */
[----:B------:R-:W-:Y:S02]  /*a1940*/  STL [R1+0x7b98], R14 ;  /* 0x007b980e01007387 */ /* 0x000fe40000100800 */
[----:B------:R-:W-:Y:S01]  /*a1950*/  STL [R1+0x7b60], R15 ;  /* 0x007b600f01007387 */ /* 0x000fe20000100800 */
[----:B--2---:R0:W-:Y:S01]  /*a1960*/  STL.64 [R1+0x8858], R12 ;  /* 0x0088580c01007387 */ /* 0x0041e20000100a00 */
[----:B---3--:R-:W-:Y:S01]  /*a1970*/  HMMA.16816.F32 R24, R8, R6, R24 ;  /* 0x000000060818723c */ /* 0x008fe20000001818 */
[----:B0-----:R-:W-:-:S02]  /*a1980*/  IMAD.MOV.U32 R12, RZ, RZ, R6 ;  /* 0x000000ffff0c7224 */ /* 0x001fc400078e0006 */
        /* <DEDUP_REMOVED lines=16> */
[C---:B----4-:R-:W-:Y:S11]  /*a1a90*/  HMMA.16816.F32 R16, R8.reuse, R26, R16 ;  /* 0x0000001a0810723c */ /* 0x050ff60000001810 */
[----:B------:R-:W-:Y:S11]  /*a1aa0*/  @!UPT UIADD3 URZ, URZ, URZ, URZ ;  /* 0x0000003f3f3ff290 */ /* 0x000ff6000fffe03f */
[----:B------:R-:W-:Y:S01]  /*a1ab0*/  @!UPT UIADD3 URZ, URZ, URZ, URZ ;  /* 0x0000003f3f3ff290 */ /* 0x000fe2000fffe03f */
[----:B------:R-:W-:Y:S01]  /*a1ac0*/  STL.64 [R1+0x1900], R16 ;  /* 0x0019001001007387 */ /* 0x000fe20000100a00 */
[----:B------:R0:W-:Y:S03]  /*a1ad0*/  STL.64 [R1+0x1908], R18 ;  /* 0x0019081201007387 */ /* 0x0001e60000100a00 */
[----:B0-----:R-:W3:Y:S01]  /*a1ae0*/  LDL.LU.64 R18, [R1+0x8cc8] ;  /* 0x008cc80001127983 */ /* 0x001ee20000300a00 */
[----:B------:R0:W-:Y:S02]  /*a1af0*/  STL.64 [R1+0x8ba8], R26 ;  /* 0x008ba81a01007387 */ /* 0x0001e40000100a00 */
[----:B------:R-:W3:Y:S02]  /*a1b00*/  LDL.LU R24, [R1+0xb00] ;  /* 0x000b000001187983 */ /* 0x000ee40000300800 */
[----:B------:R-:W3:Y:S01]  /*a1b10*/  LDL.LU R25, [R1+0xb04] ;  /* 0x000b040001197983 */ /* 0x000ee20000300800 */
[----:B0-----:R-:W3:Y:S01]  /*a1b20*/  LDL.LU R26, [R1+0xb08] ;  /* 0x000b0800011a7983 */ /* 0x001ee20000300800 */
[----:B------:R-:W3:Y:S02]  /*a1b30*/  LDL.LU R27, [R1+0xb0c] ;  /* 0x000b0c00011b7983 */ /* 0x000ee40000300800 */
[----:B---3--:R-:W-:Y:S01]  /*a1b40*/  HMMA.16816.F32 R24, R8, R18, R24 ;  /* 0x000000120818723c */ /* 0x008fe20000001818 */
[----:B------:R-:W-:Y:S11]  /*a1b50*/  IMAD.MOV.U32 R13, RZ, RZ, R19 ;  /* 0x000000ffff0d7224 */ /* 0x000ff600078e0013 */
[----:B------:R-:W-:Y:S11]  /*a1b60*/  @!UPT UIADD3 URZ, URZ, URZ, URZ ;  /* 0x0000003f3f3ff290 */ /* 0x000ff6000fffe03f */
[----:B------:R0:W-:Y:S01]  /*a1b70*/  STL.64 [R1+0x18e0], R24 ;  /* 0x0018e01801007387 */ /* 0x0001e20000100a00 */
[----:B------:R-:W-:Y:S02]  /*a1b80*/  STL.64 [R1+0x18e8], R26 ;  /* 0x0018e81a01007387 */ /* 0x000fe40000100a00 */
[----:B0-----:R-:W-:Y:S02]  /*a1b90*/  IMAD.MOV.U32 R24, RZ, RZ, R18 ;  /* 0x000000ffff187224 */ /* 0x001fe400078e0012 */
[----:B------:R-:W3:Y:S03]  /*a1ba0*/  LDL.LU.64 R18, [R1+0x8cc0] ;  /* 0x008cc00001127983 */ /* 0x000ee60000300a00 */
[----:B------:R0:W-:Y:S02]  /*a1bb0*/  STL [R1+0x8ca0], R24 ;  /* 0x008ca01801007387 */ /* 0x0001e40000100800 */
[----:B0-----:R-:W4:Y:S01]  /*a1bc0*/  LDL.LU R24, [R1+0xaf0] ;  /* 0x000af00001187983 */ /* 0x001f220000300800 */
[----:B------:R-:W4:Y:S02]  /*a1bd0*/  LDL.LU R25, [R1+0xaf4] ;  /* 0x000af40001197983 */ /* 0x000f240000300800 */
[----:B------:R-:W4:Y:S02]  /*a1be0*/  LDL.LU R26, [R1+0xaf8] ;  /* 0x000af800011a7983 */ /* 0x000f240000300800 */
[----:B------:R-:W4:Y:S02]  /*a1bf0*/  LDL.LU R27, [R1+0xafc] ;  /* 0x000afc00011b7983 */ /* 0x000f240000300800 */
[----:B------:R-:W-:-:S02]  /*a1c00*/  IMAD.MOV.U32 R14, RZ, RZ, R2 ;  /* 0x000000ffff0e7224 */ /* 0x000fc400078e0002 */
[----:B------:R-:W-:-:S05]  /*a1c10*/  IMAD.MOV.U32 R15, RZ, RZ, R0 ;  /* 0x000000ffff0f7224 */ /* 0x000fca00078e0000 */
[----:B------:R-:W-:Y:S01]  /*a1c20*/  STL.64 [R1+0x8c00], R14 ;  /* 0x008c000e01007387 */ /* 0x000fe20000100a00 */
[----:B------:R4:W-:Y:S02]  /*a1c30*/  STL.64 [R1+0x8bf8], R12 ;  /* 0x008bf80c01007387 */ /* 0x0009e40000100a00 */
[----:B--2---:R-:W-:Y:S01]  /*a1c40*/  STL.64 [R1+0x8b88], R6 ;  /* 0x008b880601007387 */ /* 0x004fe20000100a00 */
[C---:B----4-:R-:W-:Y:S08]  /*a1c50*/  HMMA.16816.F32 R12, R8.reuse, R6, R24 ;  /* 0x00000006080c723c */ /* 0x050ff00000001818 */
[----:B---3--:R-:W-:Y:S11]  /*a1c60*/  HMMA.16816.F32 R8, R8, R18, R20 ;  /* 0x000000120808723c */ /* 0x008ff60000001814 */
[----:B------:R-:W-:Y:S04]  /*a1c70*/  @!UPT UIADD3 URZ, URZ, URZ, URZ ;  /* 0x0000003f3f3ff290 */ /* 0x000fe8000fffe03f */
[----:B------:R-:W-:Y:S01]  /*a1c80*/  STL.64 [R1+0x18c0], R12 ;  /* 0x0018c00c01007387 */ /* 0x000fe20000100a00 */
[----:B------:R0:W-:Y:S07]  /*a1c90*/  STL.64 [R1+0x18c8], R14 ;  /* 0x0018c80e01007387 */ /* 0x0001ee0000100a00 */
[----:B------:R-:W-:Y:S02]  /*a1ca0*/  STL.64 [R1+0x18a0], R8 ;  /* 0x0018a00801007387 */ /* 0x000fe40000100a00 */
[----:B------:R-:W-:Y:S01]  /*a1cb0*/  STL.64 [R1+0x18a8], R10 ;  /* 0x0018a80a01007387 */ /* 0x000fe20000100a00 */
[----:B0-----:R-:W2:Y:S01]  /*a1cc0*/  LDL.64 R14, [R1+0x708] ;  /* 0x00070800010e7983 */ /* 0x001ea20000100a00 */
[----:B------:R-:W-:-:S02]  /*a1cd0*/  IMAD.MOV.U32 R7, RZ, RZ, R18 ;  /* 0x000000ffff077224 */ /* 0x000fc400078e0012 */
[----:B------:R-:W-:Y:S01]  /*a1ce0*/  IMAD.MOV.U32 R6, RZ, RZ, R19 ;  /* 0x000000ffff067224 */ /* 0x000fe200078e0013 */
[----:B--2---:R-:W-:Y:S04]  /*a1cf0*/  STL.64 [R1+0x8c28], R14 ;  /* 0x008c280e01007387 */ /* 0x004fe80000100a00 */
[----:B------:R-:W-:Y:S02]  /*a1d00*/  STL.64 [R1+0x8bf0], R6 ;  /* 0x008bf00601007387 */ /* 0x000fe40000100a00 */
[----:B------:R0:W-:Y:S02]  /*a1d10*/  STL.64 [R1+0x8be8], R4 ;  /* 0x008be80401007387 */ /* 0x0001e40000100a00 */
[----:B0-----:R-:W2:Y:S01]  /*a1d20*/  LDL.LU R4, [R1+0xa40] ;  /* 0x000a400001047983 */ /* 0x001ea20000300800 */
[----:B------:R-:W2:Y:S02]  /*a1d30*/  LDL.LU R5, [R1+0xa44] ;  /* 0x000a440001057983 */ /* 0x000ea40000300800 */
[----:B------:R-:W3:Y:S02]  /*a1d40*/  LDL.LU R6, [R1+0xa48] ;  /* 0x000a480001067983 */ /* 0x000ee40000300800 */
[----:B------:R-:W3:Y:S01]  /*a1d50*/  LDL.LU R7, [R1+0xa4c] ;  /* 0x000a4c0001077983 */ /* 0x000ee20000300800 */
[----:B------:R-:W4:Y:S04]  /*a1d60*/  LDL.64 R22, [R1+0x728] ;  /* 0x0007280001167983 */ /* 0x000f280000100a00 */
[----:B----4-:R0:W-:Y:S01]  /*a1d70*/  STL.64 [R1+0x8c48], R22 ;  /* 0x008c481601007387 */ /* 0x0101e20000100a00 */
[----:B------:R-:W4:Y:S02]  /*a1d80*/  LDL.LU R12, [R1+0xa60] ;  /* 0x000a6000010c7983 */ /* 0x000f240000300800 */
[----:B------:R-:W4:Y:S02]  /*a1d90*/  LDL.LU R13, [R1+0xa64] ;  /* 0x000a6400010d7983 */ /* 0x000f240000300800 */
[----:B------:R-:W2:Y:S01]  /*a1da0*/  LDL.LU R14, [R1+0xa68] ;  /* 0x000a6800010e7983 */ /* 0x000ea20000300800 */
[----:B------:R-:W2:Y:S01]  /*a1db0*/  LDL.LU R15, [R1+0xa6c] ;  /* 0x000a6c00010f7983 */ /* 0x000ea20000300800 */
[----:B------:R-:W2:Y:S02]  /*a1dc0*/  LDL.LU R20, [R1+0xa80] ;  /* 0x000a800001147983 */ /* 0x000ea40000300800 */
[----:B------:R-:W2:Y:S01]  /*a1dd0*/  LDL.LU R21, [R1+0xa84] ;  /* 0x000a840001157983 */ /* 0x000ea20000300800 */
        /* <DEDUP_REMOVED lines=10> */
[----:B------:R-:W3:Y:S02]  /*a1e80*/  LDL.LU R8, [R1+0xad0] ;  /* 0x000ad00001087983 */ /* 0x000ee40000300800 */
[----:B------:R-:W3:Y:S01]  /*a1e90*/  LDL.LU R9, [R1+0xad4] ;  /* 0x000ad40001097983 */ /* 0x000ee20000300800 */
[----:B------:R-:W3:Y:S01]  /*a1ea0*/  LDL.LU R10, [R1+0xad8] ;  /* 0x000ad800010a7983 */ /* 0x000ee20000300800 */
[----:B------:R-:W3:Y:S03]  /*a1eb0*/  LDL.LU R11, [R1+0xadc] ;  /* 0x000adc00010b7983 */ /* 0x000ee60000300800 */
[----:B--2---:R0:W-:Y:S01]  /*a1ec0*/  STL.64 [R1+0x8cb0], R26 ;  /* 0x008cb01a01007387 */ /* 0x0041e20000100a00 */
[----:B------:R-:W-:Y:S03]  /*a1ed0*/  STL.64 [R1+0x8ca8], R24 ;  /* 0x008ca81801007387 */ /* 0x000fe60000100a00 */
[----:B0-----:R-:W2:Y:S01]  /*a1ee0*/  LDL.64 R26, [R1+0x788] ;  /* 0x00078800011a7983 */ /* 0x001ea20000100a00 */
[----:B------:R0:W-:Y:S02]  /*a1ef0*/  STL.64 [R1+0x8c88], R18 ;  /* 0x008c881201007387 */ /* 0x0001e40000100a00 */
[----:B------:R-:W-:Y:S01]  /*a1f00*/  STL.64 [R1+0x8c80], R16 ;  /* 0x008c801001007387 */ /* 0x000fe20000100a00 */
[----:B0-----:R-:W2:Y:S04]  /*a1f10*/  LDL.64 R18, [R1+0x768] ;  /* 0x0007680001127983 */ /* 0x001ea80000100a00 */
[----:B--2---:R0:W-:Y:S04]  /*a1f20*/  STL.64 [R1+0x8c98], R18 ;  /* 0x008c981201007387 */ /* 0x0041e80000100a00 */
[----:B0-----:R-:W2:Y:S01]  /*a1f30*/  LDL.64 R18, [R1+0x778] ;  /* 0x0007780001127983 */ /* 0x001ea20000100a00 */
        /* <DEDUP_REMOVED lines=9> */
[----:B------:R-:W2:Y:S02]  /*a1fd0*/  LDL.LU R23, [R1+0xabc] ;  /* 0x000abc0001177983 */ /* 0x000ea40000300800 */
[----:B------:R-:W-:Y:S02]  /*a1fe0*/  STL.64 [R1+0x8c40], R14 ;  /* 0x008c400e01007387 */ /* 0x000fe40000100a00 */
[----:B----4-:R0:W-:Y:S02]  /*a1ff0*/  STL.64 [R1+0x8c38], R12 ;  /* 0x008c380c01007387 */ /* 0x0101e40000100a00 */
        /* <DEDUP_REMOVED lines=18> */
[----:B0-----:R-:W3:Y:S01]  /*a2120*/  LDL.LU.64 R4, [R1+0x5e0] ;  /* 0x0005e00001047983 */ /* 0x001ee20000300a00 */
        /* <DEDUP_REMOVED lines=11> */
[C---:B----4-:R-:W-:Y:S11]  /*a21e0*/  HMMA.16816.F32 R24, R4.reuse, R18, R24 ;  /* 0x000000120418723c */ /* 0x050ff60000001818 */
[----:B------:R-:W-:Y:S11]  /*a21f0*/  @!UPT UIADD3 URZ, URZ, URZ, URZ ;  /* 0x0000003f3f3ff290 */ /* 0x000ff6000fffe03f */
[----:B------:R-:W-:Y:S01]  /*a2200*/  @!UPT UIADD3 URZ, URZ, URZ, URZ ;  /* 0x0000003f3f3ff290 */ /* 0x000fe2000fffe03f */
[----:B------:R0:W-:Y:S01]  /*a2210*/  STL.64 [R1+0x1860], R24 ;  /* 0x0018601801007387 */ /* 0x0001e20000100a00 */
[----:B------:R1:W-:Y:S03]  /*a2220*/  STL.64 [R1+0x1868], R26 ;  /* 0x0018681a01007387 */ /* 0x0003e60000100a00 */
[----:B0-----:R-:W4:Y:S01]  /*a2230*/  LDL.LU R24, [R1+0x8ca0] ;  /* 0x008ca00001187983 */ /* 0x001f220000300800 */
        /* <DEDUP_REMOVED lines=13> */
[----:B------:R-:W-:Y:S11]  /*a2310*/  IMAD.MOV.U32 R29, RZ, RZ, R23 ;  /* 0x000000ffff1d7224 */ /* 0x000ff600078e0017 */
[----:B------:R-:W-:Y:S11]  /*a2320*/  @!UPT UIADD3 URZ, URZ, URZ, URZ ;  /* 0x0000003f3f3ff290 */ /* 0x000ff6000fffe03f */
[----:B------:R0:W-:Y:S01]  /*a2330*/  STL.64 [R1+0x1820], R16 ;  /* 0x0018201001007387 */ /* 0x0001e20000100a00 */
[----:B------:R1:W-:Y:S02]  /*a2340*/  STL.64 [R1+0x1828], R18 ;  /* 0x0018281201007387 */ /* 0x0003e40000100a00 */
[----:B0-----:R-:W-:Y:S01]  /*a2350*/  IMAD.MOV.U32 R16, RZ, RZ, R22 ;  /* 0x000000ffff107224 */ /* 0x001fe200078e0016 */
[----:B-1----:R-:W2:Y:S01]  /*a2360*/  LDL.LU R19, [R1+0x8c78] ;  /* 0x008c780001137983 */ /* 0x002ea20000300800 */
        /* <DEDUP_REMOVED lines=9> */
[----:B------:R-:W3:Y:S02]  /*a2400*/  LDL.LU.64 R22, [R1+0x8c58] ;  /* 0x008c580001167983 */ /* 0x000ee40000300a00 */
[----:B------:R-:W3:Y:S02]  /*a2410*/  LDL.LU.64 R20, [R1+0x8c50] ;  /* 0x008c500001147983 */ /* 0x000ee40000300a00 */
[C---:B---3--:R-:W-:Y:S11]  /*a2420*/  HMMA.16816.F32 R20, R4.reuse, R10, R20 ;  /* 0x0000000a0414723c */ /* 0x048ff60000001814 */
[----:B------:R-:W-:Y:S11]  /*a2430*/  @!UPT UIADD3 URZ, URZ, URZ, URZ ;  /* 0x0000003f3f3ff290 */ /* 0x000ff6000fffe03f */
[----:B------:R-:W-:Y:S01]  /*a2440*/  @!UPT UIADD3 URZ, URZ, URZ, URZ ;  /* 0x0000003f3f3ff290 */ /* 0x000fe2000fffe03f */
[----:B------:R-:W-:Y:S01]  /*a2450*/  STL.64 [R1+0x1030], R20 ;  /* 0x0010301401007387 */ /* 0x000fe20000100a00 */
[----:B------:R0:W-:Y:S03]  /*a2460*/  STL.64 [R1+0x1038], R22 ;  /* 0x0010381601007387 */ /* 0x0001e60000100a00 */
        /* <DEDUP_REMOVED lines=11> */
[----:B------:R-:W-:Y:S02]  /*a2520*/  IMAD.MOV.U32 R2, RZ, RZ, R6 ;  /* 0x000000ffff027224 */ /* 0x000fe400078e0006 */
[----:B------:R-:W-:Y:S01]  /*a2530*/  IMAD.MOV.U32 R0, RZ, RZ, R7 ;  /* 0x000000ffff007224 */ /* 0x000fe200078e0007 */
[----:B--2---:R-:W-:Y:S11]  /*a2540*/  HMMA.16816.F32 R12, R4, R22, R12 ;  /* 0x00000016040c723c */ /* 0x004ff6000000180c */
[----:B------:R-:W-:Y:S11]  /*a2550*/  @!UPT UIADD3 URZ, URZ, URZ, URZ ;  /* 0x0000003f3f3ff290 */ /* 0x000ff6000fffe03f */
[----:B------:R-:W-:Y:S01]  /*a2560*/  @!UPT UIADD3 URZ, URZ, URZ, URZ ;  /* 0x0000003f3f3ff290 */ /* 0x000fe2000fffe03f */
[----:B------:R0:W-:Y:S01]  /*a2570*/  STL.64 [R1+0xf60], R12 ;  /* 0x000f600c01007387 */ /* 0x0001e20000100a00 */
[----:B------:R1:W-:Y:S02]  /*a2580*/  STL.64 [R1+0xf68], R14 ;  /* 0x000f680e01007387 */ /* 0x0003e40000100a00 */
[----:B0-----:R-:W-:Y:S01]  /*a2590*/  IMAD.MOV.U32 R13, RZ, RZ, R4 ;  /* 0x000000ffff0d7224 */ /* 0x001fe200078e0004 */
[----:B-1----:R-:W2:Y:S01]  /*a25a0*/  LDL.LU.64 R14, [R1+0x8c28] ;  /* 0x008c2800010e7983 */ /* 0x002ea20000300a00 */
[----:B------:R-:W-:Y:S02]  /*a25b0*/  IMAD.MOV.U32 R12, RZ, RZ, R5 ;  /* 0x000000ffff0c7224 */ /* 0x000fe400078e0005 */
[----:B------:R-:W2:Y:S02]  /*a25c0*/  LDL.LU.64 R6, [R1+0x8c20] ;  /* 0x008c200001067983 */ /* 0x000ea40000300a00 */
[----:B------:R-:W2:Y:S01]  /*a25d0*/  LDL.LU.64 R4, [R1+0x8c18] ;  /* 0x008c180001047983 */ /* 0x000ea20000300a00 */
[----:B------:R0:W-:Y:S01]  /*a25e0*/  STL.64 [R1+0x8ad0], R22 ;  /* 0x008ad01601007387 */ /* 0x0001e20000100a00 */
[----:B------:R-:W-:-:S02]  /*a25f0*/  IMAD.MOV.U32 R20, RZ, RZ, R13 ;  /* 0x000000ffff147224 */ /* 0x000fc400078e000d */
[----:B------:R-:W-:Y:S02]  /*a2600*/  IMAD.MOV.U32 R21, RZ, RZ, R12 ;  /* 0x000000ffff157224 */ /* 0x000fe400078e000c */
[----:B0-----:R-:W-:Y:S02]  /*a2610*/  IMAD.MOV.U32 R22, RZ, RZ, R2 ;  /* 0x000000ffff167224 */ /* 0x001fe400078e0002 */
[----:B------:R-:W-:-:S07]  /*a2620*/  IMAD.MOV.U32 R23, RZ, RZ, R0 ;  /* 0x000000ffff177224 */ /* 0x000fce00078e0000 */
        /* <DEDUP_REMOVED lines=10> */
[----:B--2---:R-:W-:Y:S01]  /*a26d0*/  HMMA.16816.F32 R20, R20, R14, R4 ;  /* 0x0000000e1414723c */ /* 0x004fe20000001804 */
[----:B------:R-:W2:Y:S01]  /*a26e0*/  LDL.LU.64 R6, [R1+0x8bf0] ;  /* 0x008bf00001067983 */ /* 0x000ea20000300a00 */
[----:B------:R-:W2:Y:S11]  /*a26f0*/  LDL.LU.64 R4, [R1+0x8be8] ;  /* 0x008be80001047983 */ /* 0x000eb60000300a00 */
[----:B------:R-:W-:Y:S10]  /*a2700*/  @!UPT UIADD3 URZ, URZ, URZ, URZ ;  /* 0x0000003f3f3ff290 */ /* 0x000ff4000fffe03f */
        /* <DEDUP_REMOVED lines=9> */
[----:B------:R-:W-:Y:S02]  /*a27a0*/  IMAD.MOV.U32 R10, RZ, RZ, R18 ;  /* 0x000000ffff0a7224 */ /* 0x000fe400078e0012 */
        /* <DEDUP_REMOVED lines=13> */
[----:B------:R-:W-:Y:S02]  /*a2880*/  STL.64 [R1+0x8b10], R20 ;  /* 0x008b101401007387 */ /* 0x000fe40000100a00 */
[----:B------:R-:W2:Y:S02]  /*a2890*/  LDL.LU R16, [R1+0x8bd8] ;  /* 0x008bd80001107983 */ /* 0x000ea40000300800 */
[----:B------:R0:W-:Y:S02]  /*a28a0*/  STL.64 [R1+0x8b20], R10 ;  /* 0x008b200a01007387 */ /* 0x0001e40000100a00 */
[----:B0-----:R-:W-:Y:S02]  /*a28b0*/  IMAD.MOV.U32 R10, RZ, RZ, R28 ;  /* 0x000000ffff0a7224 */ /* 0x001fe400078e001c */
[----:B------:R-:W-:-:S05]  /*a28c0*/  IMAD.MOV.U32 R11, RZ, RZ, R27 ;  /* 0x000000ffff0b7224 */ /* 0x000fca00078e001b */
[----:B------:R0:W-:Y:S01]  /*a28d0*/  STL.64 [R1+0x8b38], R10 ;  /* 0x008b380a01007387 */ /* 0x0001e20000100a00 */
[----:B------:R-:W2:Y:S02]  /*a28e0*/  LDL.LU R20, [R1+0x9a0] ;  /* 0x0009a00001147983 */ /* 0x000ea40000300800 */
[----:B------:R-:W2:Y:S02]  /*a28f0*/  LDL.LU R21, [R1+0x9a4] ;  /* 0x0009a40001157983 */ /* 0x000ea40000300800 */
[----:B------:R-:W2:Y:S01]  /*a2900*/  LDL.LU R22, [R1+0x9a8] ;  /* 0x0009a80001167983 */ /* 0x000ea20000300800 */
[----:B------:R-:W2:Y:S01]  /*a2910*/  LDL.LU R23, [R1+0x9ac] ;  /* 0x0009ac0001177983 */ /* 0x000ea20000300800 */
        /* <DEDUP_REMOVED lines=31> */
[----:B------:R-:W-:-:S02]  /*a2b10*/  IMAD.MOV.U32 R26, RZ, RZ, R5 ;  /* 0x000000ffff1a7224 */ /* 0x000fc400078e0005 */
[----:B------:R-:W-:Y:S02]  /*a2b20*/  IMAD.MOV.U32 R27, RZ, RZ, R4 ;  /* 0x000000ffff1b7224 */ /* 0x000fe400078e0004 */
[----:B----4-:R-:W-:Y:S02]  /*a2b30*/  IMAD.MOV.U32 R6, RZ, RZ, R24 ;  /* 0x000000ffff067224 */ /* 0x010fe400078e0018 */
[----:B---3--:R-:W-:Y:S01]  /*a2b40*/  IMAD.MOV.U32 R7, RZ, RZ, R13 ;  /* 0x000000ffff077224 */ /* 0x008fe200078e000d */
[----:B--2---:R-:W-:Y:S01]  /*a2b50*/  STL.64 [R1+0x8b98], R10 ;  /* 0x008b980a01007387 */ /* 0x004fe20000100a00 */
[----:B------:R-:W-:Y:S02]  /*a2b60*/  STL.64 [R1+0x8b90], R8 ;  /* 0x008b900801007387 */ /* 0x000fe40000100a00 */
[----:B------:R-:W-:Y:S02]  /*a2b70*/  STL.64 [R1+0x8bc0], R26 ;  /* 0x008bc01a01007387 */ /* 0x000fe40000100a00 */
[----:B------:R0:W-:Y:S01]  /*a2b80*/  STL.64 [R1+0x8ba0], R6 ;  /* 0x008ba00601007387 */ /* 0x0001e20000100a00 */
[----:B------:R-:W2:Y:S01]  /*a2b90*/  LDL.LU R4, [R1+0xa10] ;  /* 0x000a100001047983 */ /* 0x000ea20000300800 */
[----:B------:R-:W2:Y:S03]  /*a2ba0*/  LDL.LU R5, [R1+0xa14] ;  /* 0x000a140001057983 */ /* 0x000ea60000300800 */
[----:B0-----:R-:W3:Y:S01]  /*a2bb0*/  LDL.LU R6, [R1+0xa18] ;  /* 0x000a180001067983 */ /* 0x001ee20000300800 */
[----:B------:R-:W3:Y:S03]  /*a2bc0*/  LDL.LU R7, [R1+0xa1c] ;  /* 0x000a1c0001077983 */ /* 0x000ee60000300800 */
        /* <DEDUP_REMOVED lines=19> */
[----:B0-----:R-:W4:Y:S01]  /*a2d00*/  LDL.LU R20, [R1+0x9e0] ;  /* 0x0009e00001147983 */ /* 0x001f220000300800 */
[----:B------:R-:W4:Y:S02]  /*a2d10*/  LDL.LU R21, [R1+0x9e4] ;  /* 0x0009e40001157983 */ /* 0x000f240000300800 */
[----:B------:R-:W4:Y:S02]  /*a2d20*/  LDL.LU R22, [R1+0x9e8] ;  /* 0x0009e80001167983 */ /* 0x000f240000300800 */
[----:B------:R-:W4:Y:S01]  /*a2d30*/  LDL.LU R23, [R1+0x9ec] ;  /* 0x0009ec0001177983 */ /* 0x000f220000300800 */
[----:B------:R0:W-:Y:S02]  /*a2d40*/  STL.64 [R1+0x8ab8], R14 ;  /* 0x008ab80e01007387 */ /* 0x0001e40000100a00 */
[----:B0-----:R-:W-:-:S02]  /*a2d50*/  IMAD.MOV.U32 R14, RZ, RZ, R2 ;  /* 0x000000ffff0e7224 */ /* 0x001fc400078e0002 */
[----:B------:R-:W-:-:S05]  /*a2d60*/  IMAD.MOV.U32 R15, RZ, RZ, R0 ;  /* 0x000000ffff0f7224 */ /* 0x000fca00078e0000 */
[----:B------:R0:W-:Y:S01]  /*a2d70*/  STL.64 [R1+0x8ac8], R14 ;  /* 0x008ac80e01007387 */ /* 0x0001e20000100a00 */
[----:B------:R-:W3:Y:S02]  /*a2d80*/  LDL.LU R12, [R1+0x960] ;  /* 0x00096000010c7983 */ /* 0x000ee40000300800 */
[----:B------:R-:W3:Y:S01]  /*a2d90*/  LDL.LU R13, [R1+0x964] ;  /* 0x00096400010d7983 */ /* 0x000ee20000300800 */
[----:B0-----:R-:W3:Y:S01]  /*a2da0*/  LDL.LU R14, [R1+0x968] ;  /* 0x00096800010e7983 */ /* 0x001ee20000300800 */
[----:B------:R-:W3:Y:S02]  /*a2db0*/  LDL.LU R15, [R1+0x96c] ;  /* 0x00096c00010f7983 */ /* 0x000ee40000300800 */
[----:B------:R-:W-:-:S07]  /*a2dc0*/  IMAD.MOV.U32 R27, RZ, RZ, R3 ;  /* 0x000000ffff1b7224 */ /* 0x000fce00078e0003 */
[C---:B--2---:R-:W-:Y:S01]  /*a2dd0*/  HMMA.16816.F32 R24, R16.reuse, R26, R4 ;  /* 0x0000001a1018723c */ /* 0x044fe20000001804 */
[----:B---3--:R-:W-:Y:S01]  /*a2de0*/  STL.64 [R1+0x8ae0], R14 ;  /* 0x008ae00e01007387 */ /* 0x008fe20000100a00 */
[----:B------:R0:W-:Y:S03]  /*a2df0*/  STL.64 [R1+0x8ad8], R12 ;  /* 0x008ad80c01007387 */ /* 0x0001e60000100a00 */
        /* <DEDUP_REMOVED lines=23> */
[----:B0-----:R-:W2:Y:S01]  /*a2f70*/  LDL.LU.64 R26, [R1+0x7e8] ;  /* 0x0007e800011a7983 */ /* 0x001ea20000300a00 */
[C---:B---3--:R-:W-:Y:S03]  /*a2f80*/  HMMA.16816.F32 R4, R16.reuse, R6, R8 ;  /* 0x000000061004723c */ /* 0x048fe60000001808 */
[----:B--2---:R0:W-:Y:S01]  /*a2f90*/  STL.64 [R1+0x8ac0], R26 ;  /* 0x008ac01a01007387 */ /* 0x0041e20000100a00 */
[----:B------:R-:W2:Y:S02]  /*a2fa0*/  LDL.LU R24, [R1+0x950] ;  /* 0x0009500001187983 */ /* 0x000ea40000300800 */
[----:B------:R-:W2:Y:S01]  /*a2fb0*/  LDL.LU R25, [R1+0x954] ;  /* 0x0009540001197983 */ /* 0x000ea20000300800 */
[----:B0-----:R-:W2:Y:S01]  /*a2fc0*/  LDL.LU R26, [R1+0x958] ;  /* 0x00095800011a7983 */ /* 0x001ea20000300800 */
[----:B------:R-:W2:Y:S02]  /*a2fd0*/  LDL.LU R27, [R1+0x95c] ;  /* 0x00095c00011b7983 */ /* 0x000ea40000300800 */
[----:B------:R-:W3:Y:S02]  /*a2fe0*/  LDL.LU.64 R10, [R1+0x8b98] ;  /* 0x008b9800010a7983 */ /* 0x000ee40000300a00 */
[----:B------:R-:W3:Y:S11]  /*a2ff0*/  LDL.LU.64 R8, [R1+0x8b90] ;  /* 0x008b900001087983 */ /* 0x000ef60000300a00 */
        /* <DEDUP_REMOVED lines=8> */
[----:B0-----:R-:W4:Y:S02]  /*a3080*/  LDL.LU.64 R10, [R1+0x8b80] ;  /* 0x008b8000010a7983 */ /* 0x001f240000300a00 */
[C---:B----4-:R-:W-:Y:S02]  /*a3090*/  HMMA.16816.F32 R8, R16.reuse, R10, R20 ;  /* 0x0000000a1008723c */ /* 0x050fe40000001814 */
        /* <DEDUP_REMOVED lines=71> */
[----:B------:R-:W4:Y:S11]  /*a3510*/  LDL.LU.64 R26, [R1+0x8ac0] ;  /* 0x008ac000011a7983 */ /* 0x000f360000300a00 */
[----:B------:R-:W-:Y:S10]  /*a3520*/  @!UPT UIADD3 URZ, URZ, URZ, URZ ;  /* 0x0000003f3f3ff290 */ /* 0x000ff4000fffe03f */
[----:B------:R-:W-:Y:S01]  /*a3530*/  STL.64 [R1+0xd80], R12 ;  /* 0x000d800c01007387 */ /* 0x000fe20000100a00 */
[----:B------:R0:W-:Y:S03]  /*a3540*/  STL.64 [R1+0xd88], R14 ;  /* 0x000d880e01007387 */ /* 0x0001e60000100a00 */
[----:B0-----:R-:W3:Y:S02]  /*a3550*/  LDL.LU.64 R14, [R1+0x8ab8] ;  /* 0x008ab800010e7983 */ /* 0x001ee40000300a00 */
[----:B---3--:R-:W-:Y:S02]  /*a3560*/  HMMA.16816.F32 R16, R16, R14, R20 ;  /* 0x0000000e1010723c */ /* 0x008fe40000001814 */
[----:B------:R-:W-:Y:S01]  /*a3570*/  STL [R1+0x89d8], R14 ;  /* 0x0089d80e01007387 */ /* 0x000fe20000100800 */
[----:B------:R-:W-:Y:S11]  /*a3580*/  STL [R1+0x89d4], R15 ;  /* 0x0089d40f01007387 */ /* 0x000ff60000100800 */
[----:B------:R-:W-:Y:S09]  /*a3590*/  @!UPT UIADD3 URZ, URZ, URZ, URZ ;  /* 0x0000003f3f3ff290 */ /* 0x000ff2000fffe03f */
[----:B------:R0:W-:Y:S01]  /*a35a0*/  STL.64 [R1+0xd60], R16 ;  /* 0x000d601001007387 */ /* 0x0001e20000100a00 */
[----:B------:R1:W-:Y:S03]  /*a35b0*/  STL.64 [R1+0xd68], R18 ;  /* 0x000d681201007387 */ /* 0x0003e60000100a00 */
[----:B0-----:R-:W2:Y:S01]  /*a35c0*/  LDL.LU R16, [R1+0x1e0] ;  /* 0x0001e00001107983 */ /* 0x001ea20000300800 */
[----:B------:R-:W2:Y:S02]  /*a35d0*/  LDL.LU R17, [R1+0x1e4] ;  /* 0x0001e40001117983 */ /* 0x000ea40000300800 */
[----:B-1----:R-:W3:Y:S02]  /*a35e0*/  LDL.LU R18, [R1+0x1e8] ;  /* 0x0001e80001127983 */ /* 0x002ee40000300800 */
[----:B------:R-:W3:Y:S02]  /*a35f0*/  LDL.LU R19, [R1+0x1ec] ;  /* 0x0001ec0001137983 */ /* 0x000ee40000300800 */
[----:B---3--:R-:W-:Y:S01]  /*a3600*/  STL.64 [R1+0x89b0], R18 ;  /* 0x0089b01201007387 */ /* 0x008fe20000100a00 */
[----:B--2---:R0:W-:Y:S03]  /*a3610*/  STL.64 [R1+0x89a8], R16 ;  /* 0x0089a81001007387 */ /* 0x0041e60000100a00 */
[----:B0-----:R-:W4:Y:S01]  /*a3620*/  LDL.LU R16, [R1+0x340] ;  /* 0x0003400001107983 */ /* 0x001f220000300800 */
[----:B------:R-:W4:Y:S02]  /*a3630*/  LDL.LU R17, [R1+0x344] ;  /* 0x0003440001117983 */ /* 0x000f240000300800 */
[----:B------:R-:W4:Y:S02]  /*a3640*/  LDL.LU R18, [R1+0x348] ;  /* 0x0003480001127983 */ /* 0x000f240000300800 */
[----:B------:R-:W4:Y:S02]  /*a3650*/  LDL.LU R19, [R1+0x34c] ;  /* 0x00034c0001137983 */ /* 0x000f240000300800 */
[----:B----4-:R-:W-:Y:S11]  /*a3660*/  HMMA.16816.F32 R8, R16, R26, R8 ;  /* 0x0000001a1008723c */ /* 0x010ff60000001808 */
[----:B------:R-:W-:Y:S11]  /*a3670*/  @!UPT UIADD3 URZ, URZ, URZ, URZ ;  /* 0x0000003f3f3ff290 */ /* 0x000ff6000fffe03f */
[----:B------:R-:W-:Y:S01]  /*a3680*/  @!UPT UIADD3 URZ, URZ, URZ, URZ ;  /* 0x0000003f3f3ff290 */ /* 0x000fe2000fffe03f */
[----:B------:R0:W-:Y:S01]  /*a3690*/  STL.64 [R1+0xd50], R8 ;  /* 0x000d500801007387 */ /* 0x0001e20000100a00 */
[----:B------:R1:W-:Y:S03]  /*a36a0*/  STL.64 [R1+0xd58], R10 ;  /* 0x000d580a01007387 */ /* 0x0003e60000100a00 */
[----:B0-----:R-:W2:Y:S01]  /*a36b0*/  LDL.LU R8, [R1+0x8d0] ;  /* 0x0008d00001087983 */ /* 0x001ea20000300800 */
[----:B------:R-:W2:Y:S02]  /*a36c0*/  LDL.LU R9, [R1+0x8d4] ;  /* 0x0008d40001097983 */ /* 0x000ea40000300800 */
[----:B-1----:R-:W3:Y:S02]  /*a36d0*/  LDL.LU R10, [R1+0x8d8] ;  /* 0x0008d800010a7983 */ /* 0x002ee40000300800 */
[----:B------:R-:W3:Y:S01]  /*a36e0*/  LDL.LU R11, [R1+0x8dc] ;  /* 0x0008dc00010b7983 */ /* 0x000ee20000300800 */
[----:B------:R-:W4:Y:S01]  /*a36f0*/  LDL.LU R12, [R1+0x920] ;  /* 0x00092000010c7983 */ /* 0x000f220000300800 */
[----:B------:R-:W4:Y:S02]  /*a3700*/  LDL.LU R13, [R1+0x924] ;  /* 0x00092400010d7983 */ /* 0x000f240000300800 */
[----:B------:R-:W4:Y:S02]  /*a3710*/  LDL.LU R14, [R1+0x928] ;  /* 0x00092800010e7983 */ /* 0x000f240000300800 */
[----:B------:R-:W-:-:S02]  /*a3720*/  IMAD.MOV.U32 R5, RZ, RZ, R26 ;  /* 0x000000ffff057224 */ /* 0x000fc400078e001a */
[----:B------:R-:W-:Y:S01]  /*a3730*/  IMAD.MOV.U32 R4, RZ, RZ, R27 ;  /* 0x000000ffff047224 */ /* 0x000fe200078e001b */
[----:B------:R-:W4:Y:S01]  /*a3740*/  LDL.LU R15, [R1+0x92c] ;  /* 0x00092c00010f7983 */ /* 0x000f220000300800 */
[----:B------:R-:W4:Y:S03]  /*a3750*/  LDL.LU.64 R26, [R1+0x7d8] ;  /* 0x0007d800011a7983 */ /* 0x000f260000300a00 */
        /* <DEDUP_REMOVED lines=12> */
[----:B---3--:R0:W-:Y:S01]  /*a3820*/  STL.64 [R1+0x8a98], R10 ;  /* 0x008a980a01007387 */ /* 0x0081e20000100a00 */
[----:B--2---:R1:W-:Y:S03]  /*a3830*/  STL.64 [R1+0x8a90], R8 ;  /* 0x008a900801007387 */ /* 0x0043e60000100a00 */
[----:B0-----:R-:W2:Y:S04]  /*a3840*/  LDL.LU.64 R10, [R1+0x7b8] ;  /* 0x0007b800010a7983 */ /* 0x001ea80000300a00 */
[----:B--2---:R0:W-:Y:S01]  /*a3850*/  STL.64 [R1+0x8aa8], R10 ;  /* 0x008aa80a01007387 */ /* 0x0041e20000100a00 */
[----:B-1----:R-:W2:Y:S02]  /*a3860*/  LDL.LU R8, [R1+0x910] ;  /* 0x0009100001087983 */ /* 0x002ea40000300800 */
[----:B------:R-:W2:Y:S01]  /*a3870*/  LDL.LU R9, [R1+0x914] ;  /* 0x0009140001097983 */ /* 0x000ea20000300800 */
[----:B0-----:R-:W2:Y:S01]  /*a3880*/  LDL.LU R10, [R1+0x918] ;  /* 0x00091800010a7983 */ /* 0x001ea20000300800 */
[----:B------:R-:W2:Y:S02]  /*a3890*/  LDL.LU R11, [R1+0x91c] ;  /* 0x00091c00010b7983 */ /* 0x000ea40000300800 */
[----:B------:R-:W3:Y:S01]  /*a38a0*/  LDL.LU.64 R22, [R1+0x788] ;  /* 0x0007880001167983 */ /* 0x000ee20000300a00 */
[----:B----4-:R-:W-:Y:S01]  /*a38b0*/  HMMA.16816.F32 R12, R16, R26, R12 ;  /* 0x0000001a100c723c */ /* 0x010fe2000000180c */
[----:B---3--:R0:W-:Y:S04]  /*a38c0*/  STL.64 [R1+0x8a78], R22 ;  /* 0x008a781601007387 */ /* 0x0081e80000100a00 */
[----:B0-----:R-:W3:Y:S04]  /*a38d0*/  LDL.LU.64 R22, [R1+0x798] ;  /* 0x0007980001167983 */ /* 0x001ee80000300a00 */
[----:B---3--:R0:W-:Y:S01]  /*a38e0*/  STL.64 [R1+0x8aa0], R22 ;  /* 0x008aa01601007387 */ /* 0x0081e20000100a00 */
[----:B------:R-:W3:Y:S02]  /*a38f0*/  LDL.LU R20, [R1+0x900] ;  /* 0x0009000001147983 */ /* 0x000ee40000300800 */
[----:B------:R-:W3:Y:S01]  /*a3900*/  LDL.LU R21, [R1+0x904] ;  /* 0x0009040001157983 */ /* 0x000ee20000300800 */
[----:B0-----:R-:W3:Y:S01]  /*a3910*/  LDL.LU R22, [R1+0x908] ;  /* 0x0009080001167983 */ /* 0x001ee20000300800 */
[----:B------:R-:W3:Y:S02]  /*a3920*/  LDL.LU R23, [R1+0x90c] ;  /* 0x00090c0001177983 */ /* 0x000ee40000300800 */
[----:B------:R-:W-:Y:S02]  /*a3930*/  STL [R1+0x89e0], R4 ;  /* 0x0089e00401007387 */ /* 0x000fe40000100800 */
[----:B------:R-:W-:Y:S05]  /*a3940*/  STL [R1+0x89dc], R5 ;  /* 0x0089dc0501007387 */ /* 0x000fea0000100800 */
[----:B------:R0:W-:Y:S01]  /*a3950*/  STL.64 [R1+0xd40], R12 ;  /* 0x000d400c01007387 */ /* 0x0001e20000100a00 */
[----:B------:R-:W-:Y:S02]  /*a3960*/  STL.64 [R1+0xd48], R14 ;  /* 0x000d480e01007387 */ /* 0x000fe40000100a00 */
[----:B0-----:R-:W-:-:S02]  /*a3970*/  IMAD.MOV.U32 R13, RZ, RZ, R26 ;  /* 0x000000ffff0d7224 */ /* 0x001fc400078e001a */
[----:B------:R-:W-:Y:S02]  /*a3980*/  IMAD.MOV.U32 R12, RZ, RZ, R27 ;  /* 0x000000ffff0c7224 */ /* 0x000fe400078e001b */
[----:B------:R-:W2:Y:S03]  /*a3990*/  LDL.LU.64 R26, [R1+0x8ab0] ;  /* 0x008ab000011a7983 */ /* 0x000ea60000300a00 */
[----:B------:R0:W-:Y:S02]  /*a39a0*/  STL [R1+0x89e8], R12 ;  /* 0x0089e80c01007387 */ /* 0x0001e40000100800 */
[----:B------:R1:W-:Y:S01]  /*a39b0*/  STL [R1+0x89e4], R13 ;  /* 0x0089e40d01007387 */ /* 0x0003e20000100800 */
[----:B0-----:R-:W4:Y:S01]  /*a39c0*/  LDL.LU R12, [R1+0x8c0] ;  /* 0x0008c000010c7983 */ /* 0x001f220000300800 */
[----:B-1----:R-:W4:Y:S02]  /*a39d0*/  LDL.LU R13, [R1+0x8c4] ;  /* 0x0008c400010d7983 */ /* 0x002f240000300800 */
[----:B------:R-:W4:Y:S02]  /*a39e0*/  LDL.LU R14, [R1+0x8c8] ;  /* 0x0008c800010e7983 */ /* 0x000f240000300800 */
[----:B------:R-:W4:Y:S01]  /*a39f0*/  LDL.LU R15, [R1+0x8cc] ;  /* 0x0008cc00010f7983 */ /* 0x000f220000300800 */
[C---:B--2---:R-:W-:Y:S01]  /*a3a00*/  HMMA.16816.F32 R8, R16.reuse, R26, R8 ;  /* 0x0000001a1008723c */ /* 0x044fe20000001808 */
[----:B------:R-:W-:Y:S11]  /*a3a10*/  IMAD.MOV.U32 R0, RZ, RZ, R26 ;  /* 0x000000ffff007224 */ /* 0x000ff600078e001a */
[----:B------:R-:W-:Y:S11]  /*a3a20*/  @!UPT UIADD3 URZ, URZ, URZ, URZ ;  /* 0x0000003f3f3ff290 */ /* 0x000ff6000fffe03f */
[----:B------:R-:W-:Y:S01]  /*a3a30*/  STL.64 [R1+0xd30], R8 ;  /* 0x000d300801007387 */ /* 0x000fe20000100a00 */
[----:B------:R0:W-:Y:S03]  /*a3a40*/  STL.64 [R1+0xd38], R10 ;  /* 0x000d380a01007387 */ /* 0x0001e60000100a00 */
[----:B0-----:R-:W3:Y:S01]  /*a3a50*/  LDL.LU.64 R10, [R1+0x8aa8] ;  /* 0x008aa800010a7983 */ /* 0x001ee20000300a00 */
[----:B------:R-:W-:Y:S02]  /*a3a60*/  STL [R1+0x89ec], R0 ;  /* 0x0089ec0001007387 */ /* 0x000fe40000100800 */
[----:B------:R-:W-:Y:S02]  /*a3a70*/  IMAD.MOV.U32 R29, RZ, RZ, R27 ;  /* 0x000000ffff1d7224 */ /* 0x000fe400078e001b */
[----:B------:R-:W2:Y:S01]  /*a3a80*/  LDL.LU.64 R24, [R1+0x180] ;  /* 0x0001800001187983 */ /* 0x000ea20000300a00 */
[----:B------:R-:W2:Y:S01]  /*a3a90*/  LDL.LU.64 R26, [R1+0x188] ;  /* 0x00018800011a7983 */ /* 0x000ea20000300a00 */
[----:B---3--:R-:W-:Y:S03]  /*a3aa0*/  HMMA.16816.F32 R20, R16, R10, R20 ;  /* 0x0000000a1014723c */ /* 0x008fe60000001814 */
[----:B--2---:R-:W-:Y:S01]  /*a3ab0*/  STL [R1+0x7800], R26 ;  /* 0x0078001a01007387 */ /* 0x004fe20000100800 */
[----:B------:R-:W-:Y:S02]  /*a3ac0*/  STL [R1+0x75b0], R27 ;  /* 0x0075b01b01007387 */ /* 0x000fe40000100800 */
[----:B------:R-:W-:-:S02]  /*a3ad0*/  IMAD.MOV.U32 R3, RZ, RZ, R10 ;  /* 0x000000ffff037224 */ /* 0x000fc400078e000a */
[----:B------:R-:W-:Y:S11]  /*a3ae0*/  IMAD.MOV.U32 R2, RZ, RZ, R11 ;  /* 0x000000ffff027224 */ /* 0x000ff600078e000b */
[----:B------:R-:W-:Y:S04]  /*a3af0*/  @!UPT UIADD3 URZ, URZ, URZ, URZ ;  /* 0x0000003f3f3ff290 */ /* 0x000fe8000fffe03f */
[----:B------:R-:W-:Y:S01]  /*a3b00*/  STL.64 [R1+0xd10], R20 ;  /* 0x000d101401007387 */ /* 0x000fe20000100a00 */
[----:B------:R0:W-:Y:S03]  /*a3b10*/  STL.64 [R1+0xd18], R22 ;  /* 0x000d181601007387 */ /* 0x0001e60000100a00 */
[----:B0-----:R-:W2:Y:S01]  /*a3b20*/  LDL.LU.64 R22, [R1+0x8aa0] ;  /* 0x008aa00001167983 */ /* 0x001ea20000300a00 */
        /* <DEDUP_REMOVED lines=8> */
[----:B------:R-:W3:Y:S02]  /*a3bb0*/  LDL.LU.64 R8, [R1+0x8a80] ;  /* 0x008a800001087983 */ /* 0x000ee40000300a00 */
[----:B------:R2:W-:Y:S02]  /*a3bc0*/  STL.64 [R1+0x8948], R6 ;  /* 0x0089480601007387 */ /* 0x0005e40000100a00 */
[----:B--2---:R-:W-:Y:S02]  /*a3bd0*/  IMAD.MOV.U32 R7, RZ, RZ, R22 ;  /* 0x000000ffff077224 */ /* 0x004fe400078e0016 */
[----:B------:R-:W-:Y:S01]  /*a3be0*/  IMAD.MOV.U32 R6, RZ, RZ, R23 ;  /* 0x000000ffff067224 */ /* 0x000fe200078e0017 */
[C---:B---3--:R-:W-:Y:S01]  /*a3bf0*/  HMMA.16816.F32 R8, R16.reuse, R22, R8 ;  /* 0x000000161008723c */ /* 0x048fe20000001808 */
[----:B------:R-:W2:Y:S11]  /*a3c00*/  LDL.LU.64 R22, [R1+0x8a78] ;  /* 0x008a780001167983 */ /* 0x000eb60000300a00 */
[----:B------:R-:W-:Y:S11]  /*a3c10*/  @!UPT UIADD3 URZ, URZ, URZ, URZ ;  /* 0x0000003f3f3ff290 */ /* 0x000ff6000fffe03f */
[----:B------:R-:W-:Y:S01]  /*a3c20*/  STL.64 [R1+0xce0], R8 ;  /* 0x000ce00801007387 */ /* 0x000fe20000100a00 */
[----:B------:R0:W-:Y:S02]  /*a3c30*/  STL [R1+0xce8], R10 ;  /* 0x000ce80a01007387 */ /* 0x0001e40000100800 */
[----:B------:R-:W-:Y:S02]  /*a3c40*/  IMAD.MOV.U32 R26, RZ, RZ, R11 ;  /* 0x000000ffff1a7224 */ /* 0x000fe400078e000b */
[----:B0-----:R-:W2:Y:S01]  /*a3c50*/  LDL.LU.64 R10, [R1+0x8a70] ;  /* 0x008a7000010a7983 */ /* 0x001ea20000300a00 */
[----:B------:R-:W2:Y:S02]  /*a3c60*/  LDL.LU.64 R8, [R1+0x8a68] ;  /* 0x008a680001087983 */ /* 0x000ea40000300a00 */
[----:B------:R0:W-:Y:S02]  /*a3c70*/  STL.64 [R1+0x8a58], R6 ;  /* 0x008a580601007387 */ /* 0x0001e40000100a00 */
[----:B------:R-:W3:Y:S01]  /*a3c80*/  LDL.LU R4, [R1+0x8b0] ;  /* 0x0008b00001047983 */ /* 0x000ee20000300800 */
[----:B------:R-:W3:Y:S04]  /*a3c90*/  LDL.LU R5, [R1+0x8b4] ;  /* 0x0008b40001057983 */ /* 0x000ee80000300800 */
[----:B0-----:R-:W3:Y:S01]  /*a3ca0*/  LDL.LU R6, [R1+0x8b8] ;  /* 0x0008b80001067983 */ /* 0x001ee20000300800 */
[----:B------:R-:W3:Y:S02]  /*a3cb0*/  LDL.LU R7, [R1+0x8bc] ;  /* 0x0008bc0001077983 */ /* 0x000ee40000300800 */
[----:B------:R-:W-:Y:S01]  /*a3cc0*/  STL [R1+0x7804], R26 ;  /* 0x0078041a01007387 */ /* 0x000fe20000100800 */
[C---:B--2---:R-:W-:Y:S11]  /*a3cd0*/  HMMA.16816.F32 R8, R16.reuse, R22, R8 ;  /* 0x000000161008723c */ /* 0x044ff60000001808 */
[----:B------:R-:W-:Y:S11]  /*a3ce0*/  @!UPT UIADD3 URZ, URZ, URZ, URZ ;  /* 0x0000003f3f3ff290 */ /* 0x000ff6000fffe03f */
[----:B------:R-:W-:Y:S01]  /*a3cf0*/  @!UPT UIADD3 URZ, URZ, URZ, URZ ;  /* 0x0000003f3f3ff290 */ /* 0x000fe2000fffe03f */
[----:B------:R-:W-:Y:S01]  /*a3d00*/  STL.64 [R1+0xcd0], R8 ;  /* 0x000cd00801007387 */ /* 0x000fe20000100a00 */
[----:B------:R0:W-:Y:S03]  /*a3d10*/  STL.64 [R1+0xcd8], R10 ;  /* 0x000cd80a01007387 */ /* 0x0001e60000100a00 */
[----:B0-----:R-:W2:Y:S01]  /*a3d20*/  LDL.LU.64 R10, [R1+0x8a60] ;  /* 0x008a6000010a7983 */ /* 0x001ea20000300a00 */
[----:B------:R-:W-:Y:S02]  /*a3d30*/  IMAD.MOV.U32 R9, RZ, RZ, R22 ;  /* 0x000000ffff097224 */ /* 0x000fe400078e0016 */
[----:B------:R-:W-:Y:S01]  /*a3d40*/  IMAD.MOV.U32 R8, RZ, RZ, R23 ;  /* 0x000000ffff087224 */ /* 0x000fe200078e0017 */
[----:B--2---:R-:W-:Y:S04]  /*a3d50*/  STL.64 [R1+0x8a30], R10 ;  /* 0x008a300a01007387 */ /* 0x004fe80000100a00 */
[----:B------:R-:W-:Y:S02]  /*a3d60*/  STL.64 [R1+0x8a28], R8 ;  /* 0x008a280801007387 */ /* 0x000fe40000100a00 */
[----:B------:R-:W2:Y:S02]  /*a3d70*/  LDL.LU.64 R22, [R1+0x728] ;  /* 0x0007280001167983 */ /* 0x000ea40000300a00 */
[----:B--2---:R0:W-:Y:S04]  /*a3d80*/  STL.64 [R1+0x8a20], R22 ;  /* 0x008a201601007387 */ /* 0x0041e80000100a00 */
[----:B0-----:R-:W4:Y:S02]  /*a3d90*/  LDL.LU.64 R22, [R1+0x778] ;  /* 0x0007780001167983 */ /* 0x001f240000300a00 */
[C---:B----4-:R-:W-:Y:S07]  /*a3da0*/  HMMA.16816.F32 R8, R16.reuse, R22, R12 ;  /* 0x000000161008723c */ /* 0x050fee000000180c */
[----:B------:R-:W-:Y:S11]  /*a3db0*/  IMAD.MOV.U32 R15, RZ, RZ, R22 ;  /* 0x000000ffff0f7224 */ /* 0x000ff600078e0016 */
[----:B------:R-:W-:Y:S05]  /*a3dc0*/  @!UPT UIADD3 URZ, URZ, URZ, URZ ;  /* 0x0000003f3f3ff290 */ /* 0x000fea000fffe03f */
[----:B------:R-:W-:Y:S01]  /*a3dd0*/  STL.64 [R1+0xca0], R8 ;  /* 0x000ca00801007387 */ /* 0x000fe20000100a00 */
[----:B------:R-:W-:Y:S02]  /*a3de0*/  STL [R1+0xca8], R10 ;  /* 0x000ca80a01007387 */ /* 0x000fe40000100800 */
[----:B------:R0:W-:Y:S02]  /*a3df0*/  STL [R1+0x8a50], R15 ;  /* 0x008a500f01007387 */ /* 0x0001e40000100800 */
[----:B------:R-:W-:Y:S01]  /*a3e00*/  IMAD.MOV.U32 R26, RZ, RZ, R11 ;  /* 0x000000ffff1a7224 */ /* 0x000fe200078e000b */
[----:B0-----:R-:W3:Y:S01]  /*a3e10*/  LDL.LU.64 R14, [R1+0x768] ;  /* 0x00076800010e7983 */ /* 0x001ee20000300a00 */
[----:B------:R-:W2:Y:S02]  /*a3e20*/  LDL.LU.64 R10, [R1+0x748] ;  /* 0x00074800010a7983 */ /* 0x000ea40000300a00 */
[----:B------:R-:W-:Y:S01]  /*a3e30*/  IMAD.MOV.U32 R28, RZ, RZ, R23 ;  /* 0x000000ffff1c7224 */ /* 0x000fe200078e0017 */
[----:B--2---:R0:W-:Y:S01]  /*a3e40*/  STL.64 [R1+0x8a48], R10 ;  /* 0x008a480a01007387 */ /* 0x0041e20000100a00 */
[----:B------:R-:W2:Y:S02]  /*a3e50*/  LDL.LU R8, [R1+0x8a0] ;  /* 0x0008a00001087983 */ /* 0x000ea40000300800 */
[----:B------:R-:W2:Y:S01]  /*a3e60*/  LDL.LU R9, [R1+0x8a4] ;  /* 0x0008a40001097983 */ /* 0x000ea20000300800 */
[----:B0-----:R-:W2:Y:S01]  /*a3e70*/  LDL.LU R10, [R1+0x8a8] ;  /* 0x0008a800010a7983 */ /* 0x001ea20000300800 */
[----:B------:R-:W2:Y:S02]  /*a3e80*/  LDL.LU R11, [R1+0x8ac] ;  /* 0x0008ac00010b7983 */ /* 0x000ea40000300800 */
[----:B------:R-:W4:Y:S02]  /*a3e90*/  LDL.LU R20, [R1+0x880] ;  /* 0x0008800001147983 */ /* 0x000f240000300800 */
[----:B------:R-:W4:Y:S01]  /*a3ea0*/  LDL.LU R21, [R1+0x884] ;  /* 0x0008840001157983 */ /* 0x000f220000300800 */
[----:B------:R-:W2:Y:S01]  /*a3eb0*/  LDL.LU R22, [R1+0x888] ;  /* 0x0008880001167983 */ /* 0x000ea20000300800 */
        /* <DEDUP_REMOVED lines=8> */
[----:B------:R0:W-:Y:S01]  /*a3f40*/  STL [R1+0x7e04], R26 ;  /* 0x007e041a01007387 */ /* 0x0001e20000100800 */
[----:B------:R-:W-:Y:S03]  /*a3f50*/  STL.64 [R1+0x8860], R24 ;  /* 0x0088601801007387 */ /* 0x000fe60000100a00 */
[----:B0-----:R-:W3:Y:S07]  /*a3f60*/  LDL.LU.64 R26, [R1+0x758] ;  /* 0x00075800011a7983 */ /* 0x001eee0000300a00 */
[----:B------:R-:W-:Y:S02]  /*a3f70*/  STL.64 [R1+0xc70], R4 ;  /* 0x000c700401007387 */ /* 0x000fe40000100a00 */
[----:B------:R0:W-:Y:S02]  /*a3f80*/  STL.64 [R1+0xc78], R6 ;  /* 0x000c780601007387 */ /* 0x0001e40000100a00 */
[----:B0-----:R-:W4:Y:S01]  /*a3f90*/  LDL.LU.64 R6, [R1+0x8a58] ;  /* 0x008a580001067983 */ /* 0x001f220000300a00 */
[----:B------:R-:W-:-:S02]  /*a3fa0*/  IMAD.MOV.U32 R5, RZ, RZ, R14 ;  /* 0x000000ffff057224 */ /* 0x000fc400078e000e */
[----:B------:R-:W-:Y:S02]  /*a3fb0*/  IMAD.MOV.U32 R14, RZ, RZ, R15 ;  /* 0x000000ffff0e7224 */ /* 0x000fe400078e000f */
[----:B------:R-:W2:Y:S01]  /*a3fc0*/  LDL.LU R15, [R1+0x8a50] ;  /* 0x008a5000010f7983 */ /* 0x000ea20000300800 */
[C---:B---3--:R-:W-:Y:S01]  /*a3fd0*/  HMMA.16816.F32 R8, R16.reuse, R26, R8 ;  /* 0x0000001a1008723c */ /* 0x048fe20000001808 */
[----:B------:R-:W-:Y:S11]  /*a3fe0*/  IMAD.MOV.U32 R4, RZ, RZ, R27 ;  /* 0x000000ffff047224 */ /* 0x000ff600078e001b */
[----:B------:R-:W-:Y:S11]  /*a3ff0*/  @!UPT UIADD3 URZ, URZ, URZ, URZ ;  /* 0x0000003f3f3ff290 */ /* 0x000ff6000fffe03f */
[----:B------:R-:W-:Y:S01]  /*a4000*/  STL.64 [R1+0xc50], R8 ;  /* 0x000c500801007387 */ /* 0x000fe20000100a00 */
[----:B------:R0:W-:Y:S03]  /*a4010*/  STL.64 [R1+0xc58], R10 ;  /* 0x000c580a01007387 */ /* 0x0001e60000100a00 */
[----:B0-----:R-:W2:Y:S01]  /*a4020*/  LDL.LU.64 R10, [R1+0x8a48] ;  /* 0x008a4800010a7983 */ /* 0x001ea20000300a00 */
[----:B----4-:R-:W-:Y:S02]  /*a4030*/  STL.64 [R1+0x89f8], R6 ;  /* 0x0089f80601007387 */ /* 0x010fe40000100a00 */
[----:B------:R0:W-:Y:S02]  /*a4040*/  STL.64 [R1+0x89f0], R4 ;  /* 0x0089f00401007387 */ /* 0x0001e40000100a00 */
[----:B0-----:R-:W3:Y:S01]  /*a4050*/  LDL.LU R4, [R1+0x860] ;  /* 0x0008600001047983 */ /* 0x001ee20000300800 */
[----:B------:R-:W3:Y:S02]  /*a4060*/  LDL.LU R5, [R1+0x864] ;  /* 0x0008640001057983 */ /* 0x000ee40000300800 */
[----:B------:R-:W4:Y:S02]  /*a4070*/  LDL.LU R6, [R1+0x868] ;  /* 0x0008680001067983 */ /* 0x000f240000300800 */
[----:B------:R-:W4:Y:S02]  /*a4080*/  LDL.LU R7, [R1+0x86c] ;  /* 0x00086c0001077983 */ /* 0x000f240000300800 */
        /* <DEDUP_REMOVED lines=11> */
[----:B--2---:R-:W-:Y:S01]  /*a4140*/  HMMA.16816.F32 R20, R16, R10, R20 ;  /* 0x0000000a1014723c */ /* 0x004fe20000001814 */
[----:B------:R-:W-:-:S02]  /*a4150*/  IMAD.MOV.U32 R0, RZ, RZ, R10 ;  /* 0x000000ffff007224 */ /* 0x000fc400078e000a */
[----:B------:R-:W-:Y:S01]  /*a4160*/  IMAD.MOV.U32 R12, RZ, RZ, R11 ;  /* 0x000000ffff0c7224 */ /* 0x000fe200078e000b */
[----:B---3--:R0:W-:Y:S01]  /*a4170*/  STL.64 [R1+0x8870], R26 ;  /* 0x0088701a01007387 */ /* 0x0081e20000100a00 */
[----:B----4-:R-:W-:Y:S03]  /*a4180*/  STL.64 [R1+0x8868], R24 ;  /* 0x0088681801007387 */ /* 0x010fe60000100a00 */
[----:B0-----:R-:W2:Y:S01]  /*a4190*/  LDL.LU R26, [R1+0x708] ;  /* 0x00070800011a7983 */ /* 0x001ea20000300800 */
[----:B------:R-:W2:Y:S11]  /*a41a0*/  LDL.LU R27, [R1+0x70c] ;  /* 0x00070c00011b7983 */ /* 0x000eb60000300800 */
[----:B------:R-:W-:Y:S03]  /*a41b0*/  @!UPT UIADD3 URZ, URZ, URZ, URZ ;  /* 0x0000003f3f3ff290 */ /* 0x000fe6000fffe03f */
[----:B------:R-:W-:Y:S02]  /*a41c0*/  STL.64 [R1+0xc30], R20 ;  /* 0x000c301401007387 */ /* 0x000fe40000100a00 */
[----:B------:R0:W-:Y:S02]  /*a41d0*/  STL.64 [R1+0xc38], R22 ;  /* 0x000c381601007387 */ /* 0x0001e40000100a00 */
[----:B0-----:R-:W3:Y:S01]  /*a41e0*/  LDL.LU.64 R22, [R1+0x8a40] ;  /* 0x008a400001167983 */ /* 0x001ee20000300a00 */
[----:B------:R-:W3:Y:S02]  /*a41f0*/  LDL.LU.64 R20, [R1+0x8a38] ;  /* 0x008a380001147983 */ /* 0x000ee40000300a00 */
[----:B------:R-:W3:Y:S02]  /*a4200*/  LDL.LU.64 R10, [R1+0x8a30] ;  /* 0x008a3000010a7983 */ /* 0x000ee40000300a00 */
[----:B------:R-:W4:Y:S01]  /*a4210*/  LDL.LU.64 R8, [R1+0x8a28] ;  /* 0x008a280001087983 */ /* 0x000f220000300a00 */
[C---:B---3--:R-:W-:Y:S11]  /*a4220*/  HMMA.16816.F32 R20, R16.reuse, R10, R20 ;  /* 0x0000000a1014723c */ /* 0x048ff60000001814 */
[----:B------:R-:W-:Y:S11]  /*a4230*/  @!UPT UIADD3 URZ, URZ, URZ, URZ ;  /* 0x0000003f3f3ff290 */ /* 0x000ff6000fffe03f */
[----:B------:R-:W-:Y:S01]  /*a4240*/  @!UPT UIADD3 URZ, URZ, URZ, URZ ;  /* 0x0000003f3f3ff290 */ /* 0x000fe2000fffe03f */
[----:B------:R-:W-:Y:S01]  /*a4250*/  STL.64 [R1+0xc20], R20 ;  /* 0x000c201401007387 */ /* 0x000fe20000100a00 */
[----:B------:R0:W-:Y:S03]  /*a4260*/  STL.64 [R1+0xc28], R22 ;  /* 0x000c281601007387 */ /* 0x0001e60000100a00 */
[----:B0-----:R-:W3:Y:S01]  /*a4270*/  LDL.LU.64 R22, [R1+0x8a20] ;  /* 0x008a200001167983 */ /* 0x001ee20000300a00 */
[----:B------:R0:W-:Y:S01]  /*a4280*/  STL.64 [R1+0x88b0], R10 ;  /* 0x0088b00a01007387 */ /* 0x0001e20000100a00 */
[C---:B---3--:R-:W-:Y:S01]  /*a4290*/  HMMA.16816.F32 R4, R16.reuse, R22, R4 ;  /* 0x000000161004723c */ /* 0x048fe20000001804 */
[----:B0-----:R-:W-:Y:S02]  /*a42a0*/  IMAD.MOV.U32 R11, RZ, RZ, R22 ;  /* 0x000000ffff0b7224 */ /* 0x001fe400078e0016 */
[----:B------:R-:W-:Y:S11]  /*a42b0*/  IMAD.MOV.U32 R10, RZ, RZ, R23 ;  /* 0x000000ffff0a7224 */ /* 0x000ff600078e0017 */
[----:B------:R-:W-:Y:S09]  /*a42c0*/  @!UPT UIADD3 URZ, URZ, URZ, URZ ;  /* 0x0000003f3f3ff290 */ /* 0x000ff2000fffe03f */
[----:B------:R-:W-:Y:S01]  /*a42d0*/  STL.64 [R1+0xc00], R4 ;  /* 0x000c000401007387 */ /* 0x000fe20000100a00 */
[----:B------:R0:W-:Y:S03]  /*a42e0*/  STL.64 [R1+0xc08], R6 ;  /* 0x000c080601007387 */ /* 0x0001e60000100a00 */
[----:B0-----:R-:W3:Y:S01]  /*a42f0*/  LDL.LU.64 R6, [R1+0x8a18] ;  /* 0x008a180001067983 */ /* 0x001ee20000300a00 */
[----:B------:R-:W3:Y:S02]  /*a4300*/  LDL.LU.64 R4, [R1+0x8a10] ;  /* 0x008a100001047983 */ /* 0x000ee40000300a00 */
[----:B------:R-:W3:Y:S02]  /*a4310*/  LDL.LU.64 R22, [R1+0x8a08] ;  /* 0x008a080001167983 */ /* 0x000ee40000300a00 */
[----:B------:R-:W2:Y:S01]  /*a4320*/  LDL.LU.64 R20, [R1+0x8a00] ;  /* 0x008a000001147983 */ /* 0x000ea20000300a00 */
[----:B---3--:R-:W-:Y:S01]  /*a4330*/  HMMA.16816.F32 R4, R16, R22, R4 ;  /* 0x000000161004723c */ /* 0x008fe20000001804 */
[----:B------:R-:W-:-:S02]  /*a4340*/  IMAD.MOV.U32 R25, RZ, RZ, R22 ;  /* 0x000000ffff197224 */ /* 0x000fc400078e0016 */
[----:B------:R-:W-:Y:S11]  /*a4350*/  IMAD.MOV.U32 R24, RZ, RZ, R23 ;  /* 0x000000ffff187224 */ /* 0x000ff600078e0017 */
[----:B------:R-:W-:Y:S10]  /*a4360*/  @!UPT UIADD3 URZ, URZ, URZ, URZ ;  /* 0x0000003f3f3ff290 */ /* 0x000ff4000fffe03f */
[----:B------:R-:W-:Y:S02]  /*a4370*/  IMAD.MOV.U32 R22, RZ, RZ, R7 ;  /* 0x000000ffff167224 */ /* 0x000fe400078e0007 */
[----:B------:R-:W-:Y:S01]  /*a4380*/  IMAD.MOV.U32 R23, RZ, RZ, R6 ;  /* 0x000000ffff177224 */ /* 0x000fe200078e0006 */
[----:B------:R0:W-:Y:S01]  /*a4390*/  STL.64 [R1+0xbf0], R4 ;  /* 0x000bf00401007387 */ /* 0x0001e20000100a00 */
[----:B------:R-:W3:Y:S03]  /*a43a0*/  LDL.LU.64 R6, [R1+0x89f8] ;  /* 0x0089f80001067983 */ /* 0x000ee60000300a00 */
[----:B0-----:R-:W3:Y:S01]  /*a43b0*/  LDL.LU.64 R4, [R1+0x89f0] ;  /* 0x0089f00001047983 */ /* 0x001ee20000300a00 */
[----:B------:R-:W-:Y:S02]  /*a43c0*/  STL [R1+0x7774], R22 ;  /* 0x0077741601007387 */ /* 0x000fe40000100800 */
[----:B------:R-:W-:Y:S02]  /*a43d0*/  STL [R1+0x7770], R23 ;  /* 0x0077701701007387 */ /* 0x000fe40000100800 */
[----:B--2---:R0:W-:Y:S02]  /*a43e0*/  STL.64 [R1+0x89b8], R20 ;  /* 0x0089b81401007387 */ /* 0x0041e40000100a00 */
[----:B0-----:R-:W2:Y:S01]  /*a43f0*/  LDL.LU R20, [R1+0x850] ;  /* 0x0008500001147983 */ /* 0x001ea20000300800 */
[----:B------:R-:W2:Y:S02]  /*a4400*/  LDL.LU R21, [R1+0x854] ;  /* 0x0008540001157983 */ /* 0x000ea40000300800 */
[----:B------:R-:W2:Y:S02]  /*a4410*/  LDL.LU R22, [R1+0x858] ;  /* 0x0008580001167983 */ /* 0x000ea40000300800 */
[----:B------:R-:W2:Y:S01]  /*a4420*/  LDL.LU R23, [R1+0x85c] ;  /* 0x00085c0001177983 */ /* 0x000ea20000300800 */
[----:B------:R0:W-:Y:S01]  /*a4430*/  STL.64 [R1+0x8880], R26 ;  /* 0x0088801a01007387 */ /* 0x0001e20000100a00 */
[----:B--2---:R-:W-:Y:S07]  /*a4440*/  HMMA.16816.F32 R20, R16, R26, R20 ;  /* 0x0000001a1014723c */ /* 0x004fee0000001814 */
[----:B0-----:R-:W-:-:S02]  /*a4450*/  IMAD.MOV.U32 R26, RZ, RZ, R25 ;  /* 0x000000ffff1a7224 */ /* 0x001fc400078e0019 */
[----:B------:R-:W-:Y:S11]  /*a4460*/  IMAD.MOV.U32 R27, RZ, RZ, R24 ;  /* 0x000000ffff1b7224 */ /* 0x000ff600078e0018 */
[----:B------:R-:W-:Y:S03]  /*a4470*/  @!UPT UIADD3 URZ, URZ, URZ, URZ ;  /* 0x0000003f3f3ff290 */ /* 0x000fe6000fffe03f */
[----:B------:R-:W-:Y:S01]  /*a4480*/  STL.64 [R1+0xbc0], R20 ;  /* 0x000bc01401007387 */ /* 0x000fe20000100a00 */
[----:B------:R-:W-:Y:S02]  /*a4490*/  STL.64 [R1+0xbc8], R22 ;  /* 0x000bc81601007387 */ /* 0x000fe40000100a00 */
        /* <DEDUP_REMOVED lines=11> */
[----:B------:R-:W-:Y:S02]  /*a4550*/  STL.64 [R1+0x88b8], R24 ;  /* 0x0088b81801007387 */ /* 0x000fe40000100a00 */
[----:B------:R-:W2:Y:S02]  /*a4560*/  LDL.LU R0, [R1+0x89ec] ;  /* 0x0089ec0001007983 */ /* 0x000ea40000300800 */
[----:B------:R-:W2:Y:S01]  /*a4570*/  LDL.LU R12, [R1+0x89e8] ;  /* 0x0089e800010c7983 */ /* 0x000ea20000300800 */
[----:B------:R0:W-:Y:S02]  /*a4580*/  STL.64 [R1+0x88c8], R10 ;  /* 0x0088c80a01007387 */ /* 0x0001e40000100a00 */
[----:B0-----:R-:W-:-:S02]  /*a4590*/  IMAD.MOV.U32 R10, RZ, RZ, R13 ;  /* 0x000000ffff0a7224 */ /* 0x001fc400078e000d */
[----:B---3--:R-:W-:Y:S01]  /*a45a0*/  IMAD.MOV.U32 R11, RZ, RZ, R4 ;  /* 0x000000ffff0b7224 */ /* 0x008fe200078e0004 */
[----:B------:R-:W3:Y:S01]  /*a45b0*/  LDL.LU R13, [R1+0x89e4] ;  /* 0x0089e400010d7983 */ /* 0x000ee20000300800 */
[----:B------:R-:W2:Y:S03]  /*a45c0*/  LDL.LU R4, [R1+0x89e0] ;  /* 0x0089e00001047983 */ /* 0x000ea60000300800 */
[----:B------:R0:W-:Y:S01]  /*a45d0*/  STL.64 [R1+0x88e0], R10 ;  /* 0x0088e00a01007387 */ /* 0x0001e20000100a00 */
[----:B------:R-:W2:Y:S02]  /*a45e0*/  LDL.LU R24, [R1+0xc10] ;  /* 0x000c100001187983 */ /* 0x000ea40000300800 */
[----:B------:R-:W2:Y:S02]  /*a45f0*/  LDL.LU R25, [R1+0xc14] ;  /* 0x000c140001197983 */ /* 0x000ea40000300800 */
[----:B------:R-:W2:Y:S01]  /*a4600*/  LDL.LU R26, [R1+0xc18] ;  /* 0x000c1800011a7983 */ /* 0x000ea20000300800 */
[----:B------:R-:W2:Y:S01]  /*a4610*/  LDL.LU R27, [R1+0xc1c] ;  /* 0x000c1c00011b7983 */ /* 0x000ea20000300800 */
[----:B0-----:R-:W-:-:S02]  /*a4620*/  IMAD.MOV.U32 R10, RZ, RZ, R5 ;  /* 0x000000ffff0a7224 */ /* 0x001fc400078e0005 */
        /* <DEDUP_REMOVED lines=21> */
[----:B----4-:R-:W-:-:S02]  /*a4780*/  IMAD.MOV.U32 R10, RZ, RZ, R9 ;  /* 0x000000ffff0a7224 */ /* 0x010fc400078e0009 */
[----:B------:R-:W-:-:S05]  /*a4790*/  IMAD.MOV.U32 R11, RZ, RZ, R8 ;  /* 0x000000ffff0b7224 */ /* 0x000fca00078e0008 */
[----:B------:R0:W-:Y:S02]  /*a47a0*/  STL.64 [R1+0x8928], R10 ;  /* 0x0089280a01007387 */ /* 0x0001e40000100a00 */
[----:B0-----:R-:W-:Y:S02]  /*a47b0*/  IMAD.MOV.U32 R10, RZ, RZ, R7 ;  /* 0x000000ffff0a7224 */ /* 0x001fe400078e0007 */
[----:B------:R-:W-:Y:S01]  /*a47c0*/  IMAD.MOV.U32 R11, RZ, RZ, R6 ;  /* 0x000000ffff0b7224 */ /* 0x000fe200078e0006 */
[----:B--2---:R-:W-:Y:S01]  /*a47d0*/  STL.64 [R1+0x8908], R26 ;  /* 0x0089081a01007387 */ /* 0x004fe20000100a00 */
[----:B------:R0:W-:Y:S03]  /*a47e0*/  STL.64 [R1+0x8900], R24 ;  /* 0x0089001801007387 */ /* 0x0001e60000100a00 */
[----:B0-----:R-:W2:Y:S01]  /*a47f0*/  LDL.LU R24, [R1+0x350] ;  /* 0x0003500001187983 */ /* 0x001ea20000300800 */
[----:B------:R-:W2:Y:S02]  /*a4800*/  LDL.LU R25, [R1+0x354] ;  /* 0x0003540001197983 */ /* 0x000ea40000300800 */
[----:B------:R-:W4:Y:S02]  /*a4810*/  LDL.LU R26, [R1+0x358] ;  /* 0x00035800011a7983 */ /* 0x000f240000300800 */
[----:B------:R-:W4:Y:S01]  /*a4820*/  LDL.LU R27, [R1+0x35c] ;  /* 0x00035c00011b7983 */ /* 0x000f220000300800 */
[----:B------:R0:W-:Y:S01]  /*a4830*/  STL.64 [R1+0x8940], R10 ;  /* 0x0089400a01007387 */ /* 0x0001e20000100a00 */
[----:B------:R-:W2:Y:S02]  /*a4840*/  LDL.LU R8, [R1+0x7f0] ;  /* 0x0007f00001087983 */ /* 0x000ea40000300800 */
[----:B------:R-:W2:Y:S01]  /*a4850*/  LDL.LU R9, [R1+0x7f4] ;  /* 0x0007f40001097983 */ /* 0x000ea20000300800 */
[----:B0-----:R-:W2:Y:S01]  /*a4860*/  LDL.LU R10, [R1+0x7f8] ;  /* 0x0007f800010a7983 */ /* 0x001ea20000300800 */
[----:B------:R-:W2:Y:S02]  /*a4870*/  LDL.LU R11, [R1+0x7fc] ;  /* 0x0007fc00010b7983 */ /* 0x000ea40000300800 */
[----:B------:R-:W-:-:S02]  /*a4880*/  IMAD.MOV.U32 R6, RZ, RZ, R3 ;  /* 0x000000ffff067224 */ /* 0x000fc400078e0003 */
        /* <DEDUP_REMOVED lines=16> */
[----:B------:R-:W2:Y:S01]  /*a4990*/  LDL.LU R20, [R1+0x840] ;  /* 0x0008400001147983 */ /* 0x000ea20000300800 */
[----:B------:R-:W2:Y:S02]  /*a49a0*/  LDL.LU R21, [R1+0x844] ;  /* 0x0008440001157983 */ /* 0x000ea40000300800 */
[----:B------:R-:W2:Y:S02]  /*a49b0*/  LDL.LU R22, [R1+0x848] ;  /* 0x0008480001167983 */ /* 0x000ea40000300800 */
[----:B------:R-:W2:Y:S01]  /*a49c0*/  LDL.LU R23, [R1+0x84c] ;  /* 0x00084c0001177983 */ /* 0x000ea20000300800 */
[----:B------:R3:W-:Y:S04]  /*a49d0*/  STL.64 [R1+0x8978], R6 ;  /* 0x0089780601007387 */ /* 0x0007e80000100a00 */
[----:B0-----:R-:W2:Y:S01]  /*a49e0*/  LDL.LU R8, [R1+0x810] ;  /* 0x0008100001087983 */ /* 0x001ea20000300800 */
[----:B------:R-:W2:Y:S02]  /*a49f0*/  LDL.LU R9, [R1+0x814] ;  /* 0x0008140001097983 */ /* 0x000ea40000300800 */
[----:B------:R-:W2:Y:S02]  /*a4a00*/  LDL.LU R10, [R1+0x818] ;  /* 0x00081800010a7983 */ /* 0x000ea40000300800 */
[----:B------:R-:W2:Y:S02]  /*a4a10*/  LDL.LU R11, [R1+0x81c] ;  /* 0x00081c00010b7983 */ /* 0x000ea40000300800 */
[----:B---3--:R-:W-:-:S02]  /*a4a20*/  IMAD.MOV.U32 R6, RZ, RZ, R13 ;  /* 0x000000ffff067224 */ /* 0x008fc400078e000d */
[----:B------:R-:W-:Y:S01]  /*a4a30*/  IMAD.MOV.U32 R7, RZ, RZ, R12 ;  /* 0x000000ffff077224 */ /* 0x000fe200078e000c */
[----:B--2---:R-:W-:Y:S01]  /*a4a40*/  STL.64 [R1+0x8988], R10 ;  /* 0x0089880a01007387 */ /* 0x004fe20000100a00 */
[----:B------:R0:W-:Y:S03]  /*a4a50*/  STL.64 [R1+0x8980], R8 ;  /* 0x0089800801007387 */ /* 0x0001e60000100a00 */
[----:B------:R-:W-:Y:S01]  /*a4a60*/  STL.64 [R1+0x8990], R6 ;  /* 0x0089900601007387 */ /* 0x000fe20000100a00 */
        /* <DEDUP_REMOVED lines=16> */
[----:B------:R-:W4:Y:S04]  /*a4b70*/  LDL.LU R27, [R1+0x4ac] ;  /* 0x0004ac00011b7983 */ /* 0x000f280000300800 */
        /* <DEDUP_REMOVED lines=8> */
[----:B------:R-:W4:Y:S01]  /*a4c00*/  LDL.LU.64 R20, [R1+0x89b8] ;  /* 0x0089b80001147983 */ /* 0x000f220000300a00 */
[----:B------:R0:W-:Y:S03]  /*a4c10*/  STL.64 [R1+0xba8], R18 ;  /* 0x000ba81201007387 */ /* 0x0001e60000100a00 */
[----:B0-----:R-:W2:Y:S01]  /*a4c20*/  LDL.LU.64 R18, [R1+0x89b0] ;  /* 0x0089b00001127983 */ /* 0x001ea20000300a00 */
[----:B------:R-:W2:Y:S02]  /*a4c30*/  LDL.LU.64 R16, [R1+0x89a8] ;  /* 0x0089a80001107983 */ /* 0x000ea40000300a00 */
[----:B------:R0:W-:Y:S02]  /*a4c40*/  STL.64 [R1+0x8888], R22 ;  /* 0x0088881601007387 */ /* 0x0001e40000100a00 */
[----:B0-----:R-:W3:Y:S01]  /*a4c50*/  LDL.LU R22, [R1+0xc88] ;  /* 0x000c880001167983 */ /* 0x001ee20000300800 */
[----:B------:R-:W3:Y:S02]  /*a4c60*/  LDL.LU R23, [R1+0xc8c] ;  /* 0x000c8c0001177983 */ /* 0x000ee40000300800 */
[----:B------:R-:W-:-:S02]  /*a4c70*/  IMAD.MOV.U32 R6, RZ, RZ, R5 ;  /* 0x000000ffff067224 */ /* 0x000fc400078e0005 */
        /* <DEDUP_REMOVED lines=12> */
[----:B------:R-:W4:Y:S02]  /*a4d40*/  LDL.LU.64 R10, [R1+0x89a0] ;  /* 0x0089a000010a7983 */ /* 0x000f240000300a00 */
[----:B------:R-:W4:Y:S05]  /*a4d50*/  LDL.LU.64 R8, [R1+0x8998] ;  /* 0x0089980001087983 */ /* 0x000f2a0000300a00 */
        /* <DEDUP_REMOVED lines=25> */
[----:B------:R-:W4:Y:S11]  /*a4ef0*/  LDL.LU.64 R10, [R1+0x8940] ;  /* 0x00894000010a7983 */ /* 0x000f360000300a00 */
[----:B------:R-:W-:Y:S10]  /*a4f00*/  @!UPT UIADD3 URZ, URZ, URZ, URZ ;  /* 0x0000003f3f3ff290 */ /* 0x000ff4000fffe03f */
[----:B------:R0:W-:Y:S01]  /*a4f10*/  STL.64 [R1+0xaa0], R4 ;  /* 0x000aa00401007387 */ /* 0x0001e20000100a00 */
[----:B------:R-:W-:Y:S03]  /*a4f20*/  STL.64 [R1+0xaa8], R6 ;  /* 0x000aa80601007387 */ /* 0x000fe60000100a00 */
[----:B0-----:R-:W2:Y:S01]  /*a4f30*/  LDL.64 R4, [R1+0x190] ;  /* 0x0001900001047983 */ /* 0x001ea20000100a00 */
[C---:B----4-:R-:W-:Y:S03]  /*a4f40*/  HMMA.16816.F32 R8, R16.reuse, R10, R24 ;  /* 0x0000000a1008723c */ /* 0x050fe60000001818 */
[----:B------:R-:W4:Y:S01]  /*a4f50*/  LDL.LU.64 R26, [R1+0x8938] ;  /* 0x00893800011a7983 */ /* 0x000f220000300a00 */
[----:B------:R-:W4:Y:S11]  /*a4f60*/  LDL.LU.64 R24, [R1+0x8930] ;  /* 0x0089300001187983 */ /* 0x000f360000300a00 */
[----:B------:R-:W-:Y:S08]  /*a4f70*/  @!UPT UIADD3 URZ, URZ, URZ, URZ ;  /* 0x0000003f3f3ff290 */ /* 0x000ff0000fffe03f */
        /* <DEDUP_REMOVED lines=41> */
[----:B------:R0:W-:Y:S04]  /*a5210*/  STL.64 [R1+0xa08], R26 ;  /* 0x000a081a01007387 */ /* 0x0001e80000100a00 */
[----:B0-----:R-:W2:Y:S01]  /*a5220*/  LDL.LU.64 R26, [R1+0x88a8] ;  /* 0x0088a800011a7983 */ /* 0x001ea20000300a00 */
[----:B------:R-:W-:Y:S02]  /*a5230*/  IMAD.MOV.U32 R8, RZ, RZ, R24 ;  /* 0x000000ffff087224 */ /* 0x000fe400078e0018 */
[----:B------:R-:W-:Y:S02]  /*a5240*/  IMAD.MOV.U32 R9, RZ, RZ, R25 ;  /* 0x000000ffff097224 */ /* 0x000fe400078e0019 */
[C---:B--2---:R-:W-:Y:S01]  /*a5250*/  HMMA.16816.F32 R24, R16.reuse, R26, R20 ;  /* 0x0000001a1018723c */ /* 0x044fe20000001814 */
[----:B------:R-:W2:Y:S01]  /*a5260*/  LDL.LU.64 R22, [R1+0x88a0] ;  /* 0x0088a00001167983 */ /* 0x000ea20000300a00 */
[----:B------:R-:W2:Y:S11]  /*a5270*/  LDL.LU.64 R20, [R1+0x8898] ;  /* 0x0088980001147983 */ /* 0x000eb60000300a00 */
[----:B------:R-:W-:Y:S10]  /*a5280*/  @!UPT UIADD3 URZ, URZ, URZ, URZ ;  /* 0x0000003f3f3ff290 */ /* 0x000ff4000fffe03f */
        /* <DEDUP_REMOVED lines=8> */
[----:B0-----:R-:W3:Y:S01]  /*a5310*/  LDL.LU.64 R26, [R1+0x8880] ;  /* 0x00888000011a7983 */ /* 0x001ee20000300a00 */
[----:B------:R-:W-:-:S07]  /*a5320*/  IMAD.MOV.U32 R15, RZ, RZ, R29 ;  /* 0x000000ffff0f7224 */ /* 0x000fce00078e001d */
[C---:B---3--:R-:W-:Y:S01]  /*a5330*/  HMMA.16816.F32 R24, R16.reuse, R26, R12 ;  /* 0x0000001a1018723c */ /* 0x048fe2000000180c */
[----:B------:R-:W3:Y:S11]  /*a5340*/  LDL.LU.64 R14, [R1+0x8878] ;  /* 0x00887800010e7983 */ /* 0x000ef60000300a00 */
[----:B------:R-:W-:Y:S11]  /*a5350*/  @!UPT UIADD3 URZ, URZ, URZ, URZ ;  /* 0x0000003f3f3ff290 */ /* 0x000ff6000fffe03f */
[----:B------:R-:W-:Y:S01]  /*a5360*/  STL.64 [R1+0x9d0], R24 ;  /* 0x0009d01801007387 */ /* 0x000fe20000100a00 */
[----:B------:R0:W-:Y:S03]  /*a5370*/  STL.64 [R1+0x9d8], R26 ;  /* 0x0009d81a01007387 */ /* 0x0001e60000100a00 */
[----:B0-----:R-:W3:Y:S01]  /*a5380*/  LDL.LU.64 R26, [R1+0x8870] ;  /* 0x00887000011a7983 */ /* 0x001ee20000300a00 */
[----:B------:R-:W3:Y:S02]  /*a5390*/  LDL.LU.64 R24, [R1+0x8868] ;  /* 0x0088680001187983 */ /* 0x000ee40000300a00 */
[----:B---3--:R-:W-:Y:S01]  /*a53a0*/  HMMA.16816.F32 R16, R16, R14, R24 ;  /* 0x0000000e1010723c */ /* 0x008fe20000001818 */
[----:B------:R-:W3:Y:S01]  /*a53b0*/  LDL.LU.64 R24, [R1+0x8860] ;  /* 0x0088600001187983 */ /* 0x000ee20000300a00 */
[----:B------:R-:W4:Y:S11]  /*a53c0*/  LDL.LU.64 R12, [R1+0x8858] ;  /* 0x00885800010c7983 */ /* 0x000f360000300a00 */
[----:B------:R-:W-:Y:S11]  /*a53d0*/  @!UPT UIADD3 URZ, URZ, URZ, URZ ;  /* 0x0000003f3f3ff290 */ /* 0x000ff6000fffe03f */
[----:B------:R-:W-:Y:S02]  /*a53e0*/  IMAD.MOV.U32 R27, RZ, RZ, R16 ;  /* 0x000000ffff1b7224 */ /* 0x000fe400078e0010 */
[----:B------:R-:W-:Y:S02]  /*a53f0*/  IMAD.MOV.U32 R29, RZ, RZ, R17 ;  /* 0x000000ffff1d7224 */ /* 0x000fe400078e0011 */
[----:B------:R-:W3:Y:S01]  /*a5400*/  LDL.LU.64 R16, [R1+0x8850] ;  /* 0x0088500001107983 */ /* 0x000ee20000300a00 */
[----:B------:R-:W-:Y:S02]  /*a5410*/  STL [R1+0x7e08], R27 ;  /* 0x007e081b01007387 */ /* 0x000fe40000100800 */
[----:B------:R-:W3:Y:S02]  /*a5420*/  LDL.LU.64 R20, [R1+0xe0] ;  /* 0x0000e00001147983 */ /* 0x000ee40000300a00 */
[----:B--2---:R-:W-:Y:S02]  /*a5430*/  STL.64 [R1+0x8790], R22 ;  /* 0x0087901601007387 */ /* 0x004fe40000100a00 */
[----:B------:R-:W-:-:S02]  /*a5440*/  IMAD.MOV.U32 R10, RZ, RZ, R18 ;  /* 0x000000ffff0a7224 */ /* 0x000fc400078e0012 */
[----:B------:R-:W-:Y:S01]  /*a5450*/  IMAD.MOV.U32 R11, RZ, RZ, R19 ;  /* 0x000000ffff0b7224 */ /* 0x000fe200078e0013 */
[----:B---3--:R0:W-:Y:S04]  /*a5460*/  STL.64 [R1+0x8788], R20 ;  /* 0x0087881401007387 */ /* 0x0081e80000100a00 */
[----:B0-----:R-:W2:Y:S01]  /*a5470*/  LDL.LU R20, [R1+0xcb0] ;  /* 0x000cb00001147983 */ /* 0x001ea20000300800 */
[----:B------:R-:W2:Y:S02]  /*a5480*/  LDL.LU R21, [R1+0xcb4] ;  /* 0x000cb40001157983 */ /* 0x000ea40000300800 */
[----:B------:R-:W2:Y:S02]  /*a5490*/  LDL.LU R22, [R1+0xcb8] ;  /* 0x000cb80001167983 */ /* 0x000ea40000300800 */
[----:B------:R-:W2:Y:S01]  /*a54a0*/  LDL.LU R23, [R1+0xcbc] ;  /* 0x000cbc0001177983 */ /* 0x000ea20000300800 */
[----:B------:R-:W-:Y:S01]  /*a54b0*/  STL [R1+0x76c8], R29 ;  /* 0x0076c81d01007387 */ /* 0x000fe20000100800 */
[----:B------:R-:W-:Y:S02]  /*a54c0*/  STL.64 [R1+0x75c0], R10 ;  /* 0x0075c00a01007387 */ /* 0x000fe40000100a00 */
[----:B------:R0:W-:Y:S02]  /*a54d0*/  STL.64 [R1+0x7758], R8 ;  /* 0x0077580801007387 */ /* 0x0001e40000100a00 */
[----:B0-----:R-:W3:Y:S04]  /*a54e0*/  LDL.LU.64 R8, [R1+0x100] ;  /* 0x0001000001087983 */ /* 0x001ee80000300a00 */
[----:B---3--:R0:W-:Y:S01]  /*a54f0*/  STL.64 [R1+0x87b0], R8 ;  /* 0x0087b00801007387 */ /* 0x0081e20000100a00 */
[----:B------:R-:W2:Y:S02]  /*a5500*/  LDL R10, [R1+0x6d8] ;  /* 0x0006d800010a7983 */ /* 0x000ea40000100800 */
[----:B------:R-:W2:Y:S01]  /*a5510*/  LDL R11, [R1+0x6dc] ;  /* 0x0006dc00010b7983 */ /* 0x000ea20000100800 */
[----:B0-----:R-:W2:Y:S04]  /*a5520*/  LDL R8, [R1+0x6d0] ;  /* 0x0006d00001087983 */ /* 0x001ea80000100800 */
[----:B------:R-:W2:Y:S01]  /*a5530*/  LDL R9, [R1+0x6d4] ;  /* 0x0006d40001097983 */ /* 0x000ea20000100800 */
[----:B------:R-:W-:-:S02]  /*a5540*/  IMAD.MOV.U32 R27, RZ, RZ, R4 ;  /* 0x000000ffff1b7224 */ /* 0x000fc400078e0004 */
[----:B------:R-:W-:Y:S02]  /*a5550*/  IMAD.MOV.U32 R26, RZ, RZ, R5 ;  /* 0x000000ffff1a7224 */ /* 0x000fe400078e0005 */
[----:B------:R-:W-:Y:S02]  /*a5560*/  IMAD.MOV.U32 R6, RZ, RZ, R3 ;  /* 0x000000ffff067224 */ /* 0x000fe400078e0003 */
[----:B------:R-:W-:Y:S02]  /*a5570*/  IMAD.MOV.U32 R7, RZ, RZ, R28 ;  /* 0x000000ffff077224 */ /* 0x000fe400078e001c */
[----:B------:R-:W-:Y:S02]  /*a5580*/  IMAD.MOV.U32 R14, RZ, RZ, R17 ;  /* 0x000000ffff0e7224 */ /* 0x000fe400078e0011 */
[----:B------:R-:W-:Y:S01]  /*a5590*/  IMAD.MOV.U32 R15, RZ, RZ, R16 ;  /* 0x000000ffff0f7224 */ /* 0x000fe200078e0010 */
[----:B--2---:R-:W-:Y:S07]  /*a55a0*/  HMMA.16816.F32 R20, R8, R4, R20 ;  /* 0x000000040814723c */ /* 0x004fee0000001814 */
[----:B------:R-:W-:-:S02]  /*a55b0*/  IMAD.MOV.U32 R4, RZ, RZ, R0 ;  /* 0x000000ffff047224 */ /* 0x000fc400078e0000 */
[----:B------:R-:W-:Y:S11]  /*a55c0*/  IMAD.MOV.U32 R5, RZ, RZ, R2 ;  /* 0x000000ffff057224 */ /* 0x000ff600078e0002 */
[----:B------:R-:W-:Y:S03]  /*a55d0*/  @!UPT UIADD3 URZ, URZ, URZ, URZ ;  /* 0x0000003f3f3ff290 */ /* 0x000fe6000fffe03f */
[----:B------:R-:W-:Y:S01]  /*a55e0*/  STL.64 [R1+0x9a0], R20 ;  /* 0x0009a01401007387 */ /* 0x000fe20000100a00 */
[----:B------:R-:W-:Y:S02]  /*a55f0*/  STL.64 [R1+0x9a8], R22 ;  /* 0x0009a81601007387 */ /* 0x000fe40000100a00 */
[----:B------:R-:W2:Y:S02]  /*a5600*/  LDL.LU R0, [R1+0x884c] ;  /* 0x00884c0001007983 */ /* 0x000ea40000300800 */
[----:B------:R-:W3:Y:S01]  /*a5610*/  LDL.LU R2, [R1+0x8848] ;  /* 0x0088480001027983 */ /* 0x000ee20000300800 */
[----:B------:R-:W2:Y:S01]  /*a5620*/  LDL.LU R3, [R1+0x8844] ;  /* 0x0088440001037983 */ /* 0x000ea20000300800 */
[----:B------:R-:W2:Y:S02]  /*a5630*/  LDL.LU R28, [R1+0x8840] ;  /* 0x00884000011c7983 */ /* 0x000ea40000300800 */
[----:B------:R-:W2:Y:S02]  /*a5640*/  LDL.64 R16, [R1+0x170] ;  /* 0x0001700001107983 */ /* 0x000ea40000100a00 */
[----:B--2---:R0:W-:Y:S04]  /*a5650*/  STL.64 [R1+0x8838], R16 ;  /* 0x0088381001007387 */ /* 0x0041e80000100a00 */
[----:B0-----:R-:W2:Y:S01]  /*a5660*/  LDL.LU R16, [R1+0xcc0] ;  /* 0x000cc00001107983 */ /* 0x001ea20000300800 */
[----:B------:R-:W2:Y:S02]  /*a5670*/  LDL.LU R17, [R1+0xcc4] ;  /* 0x000cc40001117983 */ /* 0x000ea40000300800 */
[----:B------:R-:W2:Y:S02]  /*a5680*/  LDL.LU R18, [R1+0xcc8] ;  /* 0x000cc80001127983 */ /* 0x000ea40000300800 */
[----:B------:R-:W2:Y:S01]  /*a5690*/  LDL.LU R19, [R1+0xccc] ;  /* 0x000ccc0001137983 */ /* 0x000ea20000300800 */
[----:B------:R-:W-:Y:S01]  /*a56a0*/  STL.64 [R1+0x8818], R14 ;  /* 0x0088180e01007387 */ /* 0x000fe20000100a00 */
[----:B----4-:R0:W-:Y:S03]  /*a56b0*/  STL.64 [R1+0x8810], R12 ;  /* 0x0088100c01007387 */ /* 0x0101e60000100a00 */
[----:B0-----:R-:W4:Y:S04]  /*a56c0*/  LDL R12, [R1+0x160] ;  /* 0x00016000010c7983 */ /* 0x001f280000100800 */
[----:B------:R-:W4:Y:S04]  /*a56d0*/  LDL R13, [R1+0x164] ;  /* 0x00016400010d7983 */ /* 0x000f280000100800 */
[----:B----4-:R0:W-:Y:S04]  /*a56e0*/  STL.64 [R1+0x8828], R12 ;  /* 0x0088280c01007387 */ /* 0x0101e80000100a00 */
[----:B0-----:R-:W4:Y:S01]  /*a56f0*/  LDL.LU R12, [R1+0xcf0] ;  /* 0x000cf000010c7983 */ /* 0x001f220000300800 */
[----:B------:R-:W4:Y:S02]  /*a5700*/  LDL.LU R13, [R1+0xcf4] ;  /* 0x000cf400010d7983 */ /* 0x000f240000300800 */
[----:B------:R-:W4:Y:S02]  /*a5710*/  LDL.LU R14, [R1+0xcf8] ;  /* 0x000cf800010e7983 */ /* 0x000f240000300800 */
[----:B------:R-:W4:Y:S01]  /*a5720*/  LDL.LU R15, [R1+0xcfc] ;  /* 0x000cfc00010f7983 */ /* 0x000f220000300800 */
[----:B------:R-:W-:Y:S01]  /*a5730*/  STL.64 [R1+0x87f8], R6 ;  /* 0x0087f80601007387 */ /* 0x000fe20000100a00 */
[----:B------:R0:W-:Y:S03]  /*a5740*/  STL.64 [R1+0x87f0], R4 ;  /* 0x0087f00401007387 */ /* 0x0001e60000100a00 */
[----:B0-----:R-:W2:Y:S04]  /*a5750*/  LDL.64 R4, [R1+0x140] ;  /* 0x0001400001047983 */ /* 0x001ea80000100a00 */
[----:B--2---:R0:W-:Y:S04]  /*a5760*/  STL.64 [R1+0x8808], R4 ;  /* 0x0088080401007387 */ /* 0x0041e80000100a00 */
[----:B0-----:R-:W2:Y:S01]  /*a5770*/  LDL.64 R4, [R1+0x150] ;  /* 0x0001500001047983 */ /* 0x001ea20000100a00 */
[----:B------:R-:W-:Y:S03]  /*a5780*/  HMMA.16816.F32 R16, R8, R24, R16 ;  /* 0x000000180810723c */ /* 0x000fe60000001810 */
[----:B--2---:R0:W-:Y:S04]  /*a5790*/  STL.64 [R1+0x8820], R4 ;  /* 0x0088200401007387 */ /* 0x0041e80000100a00 */
[----:B0-----:R-:W2:Y:S01]  /*a57a0*/  LDL.LU R4, [R1+0xd20] ;  /* 0x000d200001047983 */ /* 0x001ea20000300800 */
[----:B------:R-:W2:Y:S02]  /*a57b0*/  LDL.LU R5, [R1+0xd24] ;  /* 0x000d240001057983 */ /* 0x000ea40000300800 */
[----:B------:R-:W2:Y:S02]  /*a57c0*/  LDL.LU R6, [R1+0xd28] ;  /* 0x000d280001067983 */ /* 0x000ea40000300800 */
[----:B------:R-:W2:Y:S01]  /*a57d0*/  LDL.LU R7, [R1+0xd2c] ;  /* 0x000d2c0001077983 */ /* 0x000ea20000300800 */
[----:B------:R-:W2:Y:S04]  /*a57e0*/  LDL.64 R20, [R1+0x120] ;  /* 0x0001200001147983 */ /* 0x000ea80000100a00 */
[----:B--2---:R0:W-:Y:S01]  /*a57f0*/  STL.64 [R1+0x8800], R20 ;  /* 0x0088001401007387 */ /* 0x0041e20000100a00 */
[----:B------:R-:W-:Y:S02]  /*a5800*/  STL [R1+0x8758], R26 ;  /* 0x0087581a01007387 */ /* 0x000fe40000100800 */
[----:B------:R-:W-:Y:S02]  /*a5810*/  STL [R1+0x8754], R27 ;  /* 0x0087541b01007387 */ /* 0x000fe40000100800 */
[----:B0-----:R-:W-:-:S02]  /*a5820*/  IMAD.MOV.U32 R20, RZ, RZ, R28 ;  /* 0x000000ffff147224 */ /* 0x001fc400078e001c */
[----:B------:R-:W-:Y:S02]  /*a5830*/  IMAD.MOV.U32 R21, RZ, RZ, R3 ;  /* 0x000000ffff157224 */ /* 0x000fe400078e0003 */
[----:B------:R-:W-:Y:S02]  /*a5840*/  IMAD.MOV.U32 R28, RZ, RZ, R16 ;  /* 0x000000ffff1c7224 */ /* 0x000fe400078e0010 */
[----:B------:R-:W-:Y:S02]  /*a5850*/  IMAD.MOV.U32 R3, RZ, RZ, R17 ;  /* 0x000000ffff037224 */ /* 0x000fe400078e0011 */
[----:B------:R-:W4:Y:S01]  /*a5860*/  LDL.LU.64 R16, [R1+0x8838] ;  /* 0x0088380001107983 */ /* 0x000f220000300a00 */
[----:B------:R-:W-:Y:S02]  /*a5870*/  IMAD.MOV.U32 R23, RZ, RZ, R0 ;  /* 0x000000ffff177224 */ /* 0x000fe400078e0000 */
[----:B---3--:R-:W-:Y:S02]  /*a5880*/  IMAD.MOV.U32 R22, RZ, RZ, R2 ;  /* 0x000000ffff167224 */ /* 0x008fe400078e0002 */
[----:B------:R-:W-:-:S02]  /*a5890*/  IMAD.MOV.U32 R0, RZ, RZ, R19 ;  /* 0x000000ffff007224 */ /* 0x000fc400078e0013 */
[----:B------:R-:W-:Y:S01]  /*a58a0*/  IMAD.MOV.U32 R2, RZ, RZ, R18 ;  /* 0x000000ffff027224 */ /* 0x000fe200078e0012 */
[----:B------:R0:W-:Y:S02]  /*a58b0*/  STL.64 [R1+0x8710], R24 ;  /* 0x0087101801007387 */ /* 0x0001e40000100a00 */
[----:B------:R-:W-:Y:S02]  /*a58c0*/  STL [R1+0x76d8], R0 ;  /* 0x0076d80001007387 */ /* 0x000fe40000100800 */
[----:B------:R-:W-:Y:S01]  /*a58d0*/  STL [R1+0x76d4], R2 ;  /* 0x0076d40201007387 */ /* 0x000fe20000100800 */
[----:B------:R-:W-:Y:S02]  /*a58e0*/  STL [R1+0x76d0], R3 ;  /* 0x0076d00301007387 */ /* 0x000fe40000100800 */
[----:B------:R-:W-:Y:S02]  /*a58f0*/  STL [R1+0x76cc], R28 ;  /* 0x0076cc1c01007387 */ /* 0x000fe40000100800 */
[----:B------:R-:W2:Y:S01]  /*a5900*/  LDL.LU.64 R18, [R1+0x8830] ;  /* 0x0088300001127983 */ /* 0x000ea20000300a00 */
[----:B----4-:R-:W-:Y:S01]  /*a5910*/  HMMA.16816.F32 R12, R8, R16, R12 ;  /* 0x00000010080c723c */ /* 0x010fe2000000180c */
[----:B0-----:R-:W-:-:S02]  /*a5920*/  IMAD.MOV.U32 R25, RZ, RZ, R16 ;  /* 0x000000ffff197224 */ /* 0x001fc400078e0010 */
[----:B------:R-:W-:Y:S11]  /*a5930*/  IMAD.MOV.U32 R24, RZ, RZ, R17 ;  /* 0x000000ffff187224 */ /* 0x000ff600078e0011 */
[----:B------:R-:W-:Y:S09]  /*a5940*/  @!UPT UIADD3 URZ, URZ, URZ, URZ ;  /* 0x0000003f3f3ff290 */ /* 0x000ff2000fffe03f */
[----:B------:R-:W-:Y:S01]  /*a5950*/  STL.64 [R1+0x988], R14 ;  /* 0x0009880e01007387 */ /* 0x000fe20000100a00 */
[----:B------:R-:W-:Y:S02]  /*a5960*/  IMAD.MOV.U32 R16, RZ, RZ, R12 ;  /* 0x000000ffff107224 */ /* 0x000fe400078e000c */
[----:B------:R-:W-:Y:S02]  /*a5970*/  IMAD.MOV.U32 R17, RZ, RZ, R13 ;  /* 0x000000ffff117224 */ /* 0x000fe400078e000d */
[----:B------:R-:W3:Y:S01]  /*a5980*/  LDL.LU.64 R12, [R1+0x8828] ;  /* 0x00882800010c7983 */ /* 0x000ee20000300a00 */
[----:B------:R0:W-:Y:S02]  /*a5990*/  STL [R1+0x8760], R24 ;  /* 0x0087601801007387 */ /* 0x0001e40000100800 */
[----:B------:R1:W-:Y:S01]  /*a59a0*/  STL [R1+0x875c], R25 ;  /* 0x00875c1901007387 */ /* 0x0003e20000100800 */
[----:B0-----:R-:W4:Y:S01]  /*a59b0*/  LDL.LU R24, [R1+0xe30] ;  /* 0x000e300001187983 */ /* 0x001f220000300800 */
[----:B-1----:R-:W4:Y:S02]  /*a59c0*/  LDL.LU R25, [R1+0xe34] ;  /* 0x000e340001197983 */ /* 0x002f240000300800 */
[----:B------:R-:W4:Y:S02]  /*a59d0*/  LDL.LU R26, [R1+0xe38] ;  /* 0x000e3800011a7983 */ /* 0x000f240000300800 */
[----:B------:R-:W4:Y:S01]  /*a59e0*/  LDL.LU R27, [R1+0xe3c] ;  /* 0x000e3c00011b7983 */ /* 0x000f220000300800 */
[----:B------:R-:W-:Y:S01]  /*a59f0*/  STL [R1+0x754c], R17 ;  /* 0x00754c1101007387 */ /* 0x000fe20000100800 */
[----:B------:R0:W-:Y:S02]  /*a5a00*/  STL [R1+0x7548], R16 ;  /* 0x0075481001007387 */ /* 0x0001e40000100800 */
[----:B--2---:R-:W-:Y:S01]  /*a5a10*/  STL.64 [R1+0x87b8], R18 ;  /* 0x0087b81201007387 */ /* 0x004fe20000100a00 */
[----:B0-----:R-:W4:Y:S01]  /*a5a20*/  LDL.64 R16, [R1+0x130] ;  /* 0x0001300001107983 */ /* 0x001f220000100a00 */
[C---:B---3--:R-:W-:Y:S03]  /*a5a30*/  HMMA.16816.F32 R12, R8.reuse, R12, R4 ;  /* 0x0000000c080c723c */ /* 0x048fe60000001804 */
        /* <DEDUP_REMOVED lines=18> */
[----:B------:R0:W-:Y:S01]  /*a5b60*/  STL.64 [R1+0x950], R20 ;  /* 0x0009501401007387 */ /* 0x0001e20000100a00 */
[----:B------:R-:W-:Y:S03]  /*a5b70*/  STL.64 [R1+0x958], R22 ;  /* 0x0009581601007387 */ /* 0x000fe60000100a00 */
[----:B0-----:R-:W2:Y:S01]  /*a5b80*/  LDL.LU.64 R20, [R1+0x8800] ;  /* 0x0088000001147983 */ /* 0x001ea20000300a00 */
[----:B------:R-:W2:Y:S02]  /*a5b90*/  LDL.LU.64 R6, [R1+0x87f8] ;  /* 0x0087f80001067983 */ /* 0x000ea40000300a00 */
[----:B------:R-:W2:Y:S01]  /*a5ba0*/  LDL.LU.64 R4, [R1+0x87f0] ;  /* 0x0087f00001047983 */ /* 0x000ea20000300a00 */
[C---:B----4-:R-:W-:Y:S11]  /*a5bb0*/  HMMA.16816.F32 R24, R8.reuse, R16, R24 ;  /* 0x000000100818723c */ /* 0x050ff60000001818 */
[----:B------:R-:W-:Y:S11]  /*a5bc0*/  @!UPT UIADD3 URZ, URZ, URZ, URZ ;  /* 0x0000003f3f3ff290 */ /* 0x000ff6000fffe03f */
[----:B------:R-:W-:Y:S01]  /*a5bd0*/  @!UPT UIADD3 URZ, URZ, URZ, URZ ;  /* 0x0000003f3f3ff290 */ /* 0x000fe2000fffe03f */
[----:B------:R-:W-:Y:S01]  /*a5be0*/  STL.64 [R1+0x940], R24 ;  /* 0x0009401801007387 */ /* 0x000fe20000100a00 */
[----:B------:R0:W-:Y:S02]  /*a5bf0*/  STL.64 [R1+0x948], R26 ;  /* 0x0009481a01007387 */ /* 0x0001e40000100a00 */
[----:B0-----:R-:W-:Y:S02]  /*a5c00*/  IMAD.MOV.U32 R26, RZ, RZ, R16 ;  /* 0x000000ffff1a7224 */ /* 0x001fe400078e0010 */
[----:B------:R-:W-:Y:S02]  /*a5c10*/  IMAD.MOV.U32 R27, RZ, RZ, R17 ;  /* 0x000000ffff1b7224 */ /* 0x000fe400078e0011 */
[----:B------:R-:W3:Y:S01]  /*a5c20*/  LDL.64 R16, [R1+0x110] ;  /* 0x0001100001107983 */ /* 0x000ee20000100a00 */
[----:B--2---:R-:W-:Y:S03]  /*a5c30*/  HMMA.16816.F32 R8, R8, R20, R4 ;  /* 0x000000140808723c */ /* 0x004fe60000001804 */
[----:B------:R-:W2:Y:S01]  /*a5c40*/  LDL.LU.64 R6, [R1+0x87e8] ;  /* 0x0087e80001067983 */ /* 0x000ea20000300a00 */
[----:B------:R-:W4:Y:S02]  /*a5c50*/  LDL.LU.64 R4, [R1+0x87e0] ;  /* 0x0087e00001047983 */ /* 0x000f240000300a00 */
[----:B------:R-:W-:-:S02]  /*a5c60*/  IMAD.MOV.U32 R24, RZ, RZ, R20 ;  /* 0x000000ffff187224 */ /* 0x000fc400078e0014 */
[----:B------:R-:W-:Y:S11]  /*a5c70*/  IMAD.MOV.U32 R25, RZ, RZ, R21 ;  /* 0x000000ffff197224 */ /* 0x000ff600078e0015 */
[----:B------:R-:W-:Y:S04]  /*a5c80*/  @!UPT UIADD3 URZ, URZ, URZ, URZ ;  /* 0x0000003f3f3ff290 */ /* 0x000fe8000fffe03f */
[----:B------:R-:W-:Y:S01]  /*a5c90*/  STL.64 [R1+0x938], R10 ;  /* 0x0009380a01007387 */ /* 0x000fe20000100a00 */
[----:B------:R-:W2:Y:S03]  /*a5ca0*/  LDL.64 R20, [R1+0xf0] ;  /* 0x0000f00001147983 */ /* 0x000ea60000100a00 */
[----:B--2---:R0:W-:Y:S04]  /*a5cb0*/  STL.64 [R1+0x87a8], R20 ;  /* 0x0087a81401007387 */ /* 0x0041e80000100a00 */
[----:B0-----:R-:W2:Y:S01]  /*a5cc0*/  LDL.LU R20, [R1+0xf80] ;  /* 0x000f800001147983 */ /* 0x001ea20000300800 */
[----:B------:R-:W2:Y:S02]  /*a5cd0*/  LDL.LU R21, [R1+0xf84] ;  /* 0x000f840001157983 */ /* 0x000ea40000300800 */
[----:B------:R-:W2:Y:S02]  /*a5ce0*/  LDL.LU R22, [R1+0xf88] ;  /* 0x000f880001167983 */ /* 0x000ea40000300800 */
[----:B------:R-:W2:Y:S02]  /*a5cf0*/  LDL.LU R23, [R1+0xf8c] ;  /* 0x000f8c0001177983 */ /* 0x000ea40000300800 */
[----:B--2---:R-:W-:Y:S01]  /*a5d00*/  STL.64 [R1+0x87c8], R22 ;  /* 0x0087c81601007387 */ /* 0x004fe20000100a00 */
[----:B------:R0:W-:Y:S03]  /*a5d10*/  STL.64 [R1+0x87c0], R20 ;  /* 0x0087c01401007387 */ /* 0x0001e60000100a00 */
[----:B0-----:R-:W2:Y:S01]  /*a5d20*/  LDL.LU.64 R20, [R1+0x6d0] ;  /* 0x0006d00001147983 */ /* 0x001ea20000300a00 */
[----:B------:R-:W2:Y:S02]  /*a5d30*/  LDL.LU.64 R22, [R1+0x6d8] ;  /* 0x0006d80001167983 */ /* 0x000ea40000300a00 */
[----:B------:R-:W-:Y:S02]  /*a5d40*/  STL.64 [R1+0x8770], R26 ;  /* 0x0087701a01007387 */ /* 0x000fe40000100a00 */
[----:B------:R0:W-:Y:S02]  /*a5d50*/  STL.64 [R1+0x8768], R24 ;  /* 0x0087681801007387 */ /* 0x0001e40000100a00 */
[----:B0-----:R-:W2:Y:S04]  /*a5d60*/  LDL.64 R24, [R1+0xd0] ;  /* 0x0000d00001187983 */ /* 0x001ea80000100a00 */
[----:B--2---:R0:W-:Y:S04]  /*a5d70*/  STL.64 [R1+0x8780], R24 ;  /* 0x0087801801007387 */ /* 0x0041e80000100a00 */
[----:B0-----:R-:W2:Y:S01]  /*a5d80*/  LDL.LU R24, [R1+0x1000] ;  /* 0x0010000001187983 */ /* 0x001ea20000300800 */
[----:B------:R-:W2:Y:S02]  /*a5d90*/  LDL.LU R25, [R1+0x1004] ;  /* 0x0010040001197983 */ /* 0x000ea40000300800 */
[----:B------:R-:W2:Y:S02]  /*a5da0*/  LDL.LU R26, [R1+0x1008] ;  /* 0x00100800011a7983 */ /* 0x000ea40000300800 */
[----:B------:R-:W2:Y:S02]  /*a5db0*/  LDL.LU R27, [R1+0x100c] ;  /* 0x00100c00011b7983 */ /* 0x000ea40000300800 */
[----:B------:R-:W-:-:S02]  /*a5dc0*/  IMAD.MOV.U32 R12, RZ, RZ, R8 ;  /* 0x000000ffff0c7224 */ /* 0x000fc400078e0008 */
[----:B------:R-:W-:Y:S01]  /*a5dd0*/  IMAD.MOV.U32 R13, RZ, RZ, R9 ;  /* 0x000000ffff0d7224 */ /* 0x000fe200078e0009 */
[----:B--2---:R-:W-:Y:S01]  /*a5de0*/  STL.64 [R1+0x87a0], R26 ;  /* 0x0087a01a01007387 */ /* 0x004fe20000100a00 */
[----:B------:R4:W-:Y:S02]  /*a5df0*/  STL.64 [R1+0x8798], R24 ;  /* 0x0087981801007387 */ /* 0x0009e40000100a00 */
[----:B----4-:R-:W-:Y:S02]  /*a5e00*/  IMAD.MOV.U32 R24, RZ, RZ, R4 ;  /* 0x000000ffff187224 */ /* 0x010fe400078e0004 */
[----:B------:R-:W-:Y:S01]  /*a5e10*/  IMAD.MOV.U32 R25, RZ, RZ, R5 ;  /* 0x000000ffff197224 */ /* 0x000fe200078e0005 */
[----:B------:R-:W3:Y:S01]  /*a5e20*/  LDL.LU R4, [R1+0x87dc] ;  /* 0x0087dc0001047983 */ /* 0x000ee20000300800 */
[----:B------:R-:W3:Y:S02]  /*a5e30*/  LDL.LU R5, [R1+0x87d8] ;  /* 0x0087d80001057983 */ /* 0x000ee40000300800 */
[----:B------:R-:W-:-:S02]  /*a5e40*/  IMAD.MOV.U32 R26, RZ, RZ, R6 ;  /* 0x000000ffff1a7224 */ /* 0x000fc400078e0006 */
[----:B------:R-:W-:Y:S01]  /*a5e50*/  IMAD.MOV.U32 R27, RZ, RZ, R7 ;  /* 0x000000ffff1b7224 */ /* 0x000fe200078e0007 */
[----:B------:R-:W3:Y:S01]  /*a5e60*/  LDL.LU R6, [R1+0x87d4] ;  /* 0x0087d40001067983 */ /* 0x000ee20000300800 */
[----:B------:R-:W3:Y:S02]  /*a5e70*/  LDL.LU R7, [R1+0x87d0] ;  /* 0x0087d00001077983 */ /* 0x000ee40000300800 */
[----:B------:R0:W-:Y:S02]  /*a5e80*/  STL.64 [R1+0x7828], R12 ;  /* 0x0078280c01007387 */ /* 0x0001e40000100a00 */
[----:B0-----:R-:W2:Y:S01]  /*a5e90*/  LDL.64 R12, [R1+0x160] ;  /* 0x00016000010c7983 */ /* 0x001ea20000100a00 */
[----:B------:R-:W-:Y:S02]  /*a5ea0*/  IMAD.MOV.U32 R2, RZ, RZ, R22 ;  /* 0x000000ffff027224 */ /* 0x000fe400078e0016 */
[----:B------:R-:W-:Y:S02]  /*a5eb0*/  IMAD.MOV.U32 R0, RZ, RZ, R23 ;  /* 0x000000ffff007224 */ /* 0x000fe400078e0017 */
[----:B------:R-:W-:Y:S01]  /*a5ec0*/  IMAD.MOV.U32 R3, RZ, RZ, R21 ;  /* 0x000000ffff037224 */ /* 0x000fe200078e0015 */
[----:B---3--:R-:W-:Y:S07]  /*a5ed0*/  HMMA.16816.F32 R8, R20, R16, R4 ;  /* 0x000000101408723c */ /* 0x008fee0000001804 */
[----:B------:R-:W-:Y:S01]  /*a5ee0*/  IMAD.MOV.U32 R6, RZ, RZ, R20 ;  /* 0x000000ffff067224 */ /* 0x000fe200078e0014 */
[----:B--2---:R0:W-:Y:S01]  /*a5ef0*/  STL.64 [R1+0x86e0], R12 ;  /* 0x0086e00c01007387 */ /* 0x0041e20000100a00 */
[----:B------:R1:W-:Y:S02]  /*a5f00*/  STL.64 [R1+0x8778], R14 ;  /* 0x0087780e01007387 */ /* 0x0003e40000100a00 */
[----:B------:R-:W-:-:S02]  /*a5f10*/  IMAD.MOV.U32 R5, RZ, RZ, R16 ;  /* 0x000000ffff057224 */ /* 0x000fc400078e0010 */
[----:B------:R-:W-:Y:S01]  /*a5f20*/  IMAD.MOV.U32 R4, RZ, RZ, R17 ;  /* 0x000000ffff047224 */ /* 0x000fe200078e0011 */
[----:B0-----:R-:W2:Y:S01]  /*a5f30*/  LDL.LU R12, [R1+0x1020] ;  /* 0x00102000010c7983 */ /* 0x001ea20000300800 */
[----:B------:R-:W2:Y:S02]  /*a5f40*/  LDL.LU R13, [R1+0x1024] ;  /* 0x00102400010d7983 */ /* 0x000ea40000300800 */
[----:B-1----:R-:W2:Y:S02]  /*a5f50*/  LDL.LU R14, [R1+0x1028] ;  /* 0x00102800010e7983 */ /* 0x002ea40000300800 */
[----:B------:R-:W2:Y:S01]  /*a5f60*/  LDL.LU R15, [R1+0x102c] ;  /* 0x00102c00010f7983 */ /* 0x000ea20000300800 */
[----:B------:R-:W3:Y:S01]  /*a5f70*/  LDL.LU.64 R22, [R1+0x87c8] ;  /* 0x0087c80001167983 */ /* 0x000ee20000300a00 */
[----:B------:R-:W3:Y:S02]  /*a5f80*/  LDL.LU.64 R20, [R1+0x87c0] ;  /* 0x0087c00001147983 */ /* 0x000ee40000300a00 */
[----:B------:R-:W4:Y:S02]  /*a5f90*/  LDL.LU.64 R18, [R1+0x87b8] ;  /* 0x0087b80001127983 */ /* 0x000f240000300a00 */
[----:B------:R-:W-:Y:S01]  /*a5fa0*/  IMAD.MOV.U32 R17, RZ, RZ, R8 ;  /* 0x000000ffff117224 */ /* 0x000fe200078e0008 */
[----:B------:R-:W-:Y:S01]  /*a5fb0*/  STL.64 [R1+0x928], R10 ;  /* 0x0009280a01007387 */ /* 0x000fe20000100a00 */
[----:B------:R-:W-:-:S02]  /*a5fc0*/  IMAD.MOV.U32 R16, RZ, RZ, R9 ;  /* 0x000000ffff107224 */ /* 0x000fc400078e0009 */
[----:B------:R-:W3:Y:S02]  /*a5fd0*/  LDL.LU.64 R8, [R1+0x87b0] ;  /* 0x0087b00001087983 */ /* 0x000ee40000300a00 */
[----:B------:R0:W-:Y:S02]  /*a5fe0*/  STL.64 [R1+0x8730], R4 ;  /* 0x0087300401007387 */ /* 0x0001e40000100a00 */
[----:B------:R-:W-:Y:S02]  /*a5ff0*/  IMAD.MOV.U32 R7, RZ, RZ, R0 ;  /* 0x000000ffff077224 */ /* 0x000fe400078e0000 */
[----:B0-----:R-:W-:Y:S02]  /*a6000*/  IMAD.MOV.U32 R4, RZ, RZ, R6 ;  /* 0x000000ffff047224 */ /* 0x001fe400078e0006 */
[----:B------:R-:W-:Y:S02]  /*a6010*/  IMAD.MOV.U32 R5, RZ, RZ, R3 ;  /* 0x000000ffff057224 */ /* 0x000fe400078e0003 */
[----:B------:R-:W-:-:S07]  /*a6020*/  IMAD.MOV.U32 R6, RZ, RZ, R2 ;  /* 0x000000ffff067224 */ /* 0x000fce00078e0002 */
[C---:B---3--:R-:W-:Y:S01]  /*a6030*/  HMMA.16816.F32 R20, R4.reuse, R8, R20 ;  /* 0x000000080414723c */ /* 0x048fe20000001814 */
[----:B----4-:R-:W-:Y:S01]  /*a6040*/  STL.64 [R1+0x8678], R18 ;  /* 0x0086781201007387 */ /* 0x010fe20000100a00 */
[----:B------:R0:W-:Y:S03]  /*a6050*/  STL.64 [R1+0x8670], R16 ;  /* 0x0086701001007387 */ /* 0x0001e60000100a00 */
[----:B0-----:R-:W3:Y:S11]  /*a6060*/  LDL.64 R16, [R1+0xc0] ;  /* 0x0000c00001107983 */ /* 0x001ef60000100a00 */
[----:B------:R-:W-:Y:S07]  /*a6070*/  @!UPT UIADD3 URZ, URZ, URZ, URZ ;  /* 0x0000003f3f3ff290 */ /* 0x000fee000fffe03f */
[----:B------:R0:W-:Y:S01]  /*a6080*/  STL.64 [R1+0x910], R20 ;  /* 0x0009101401007387 */ /* 0x0001e20000100a00 */
[----:B------:R-:W-:Y:S03]  /*a6090*/  STL.64 [R1+0x918], R22 ;  /* 0x0009181601007387 */ /* 0x000fe60000100a00 */
[----:B0-----:R-:W4:Y:S02]  /*a60a0*/  LDL.LU.64 R20, [R1+0x87a8] ;  /* 0x0087a80001147983 */ /* 0x001f240000300a00 */
[C---:B----4-:R-:W-:Y:S01]  /*a60b0*/  HMMA.16816.F32 R24, R4.reuse, R20, R24 ;  /* 0x000000140418723c */ /* 0x050fe20000001818 */
[----:B------:R-:W-:Y:S02]  /*a60c0*/  IMAD.MOV.U32 R2, RZ, RZ, R20 ;  /* 0x000000ffff027224 */ /* 0x000fe400078e0014 */
[----:B------:R-:W-:Y:S11]  /*a60d0*/  IMAD.MOV.U32 R0, RZ, RZ, R21 ;  /* 0x000000ffff007224 */ /* 0x000ff600078e0015 */
[----:B------:R-:W-:Y:S09]  /*a60e0*/  @!UPT UIADD3 URZ, URZ, URZ, URZ ;  /* 0x0000003f3f3ff290 */ /* 0x000ff2000fffe03f */
[----:B------:R-:W-:Y:S01]  /*a60f0*/  STL.64 [R1+0x900], R24 ;  /* 0x0009001801007387 */ /* 0x000fe20000100a00 */
[----:B------:R0:W-:Y:S03]  /*a6100*/  STL.64 [R1+0x908], R26 ;  /* 0x0009081a01007387 */ /* 0x0001e60000100a00 */
[----:B0-----:R-:W4:Y:S01]  /*a6110*/  LDL.LU.64 R26, [R1+0x87a0] ;  /* 0x0087a000011a7983 */ /* 0x001f220000300a00 */
[----:B------:R-:W4:Y:S02]  /*a6120*/  LDL.LU.64 R24, [R1+0x8798] ;  /* 0x0087980001187983 */ /* 0x000f240000300a00 */
[----:B------:R-:W2:Y:S02]  /*a6130*/  LDL.LU.64 R22, [R1+0x8790] ;  /* 0x0087900001167983 */ /* 0x000ea40000300a00 */
[----:B------:R-:W4:Y:S02]  /*a6140*/  LDL.LU.64 R20, [R1+0x8788] ;  /* 0x0087880001147983 */ /* 0x000f240000300a00 */
[C---:B----4-:R-:W-:Y:S11]  /*a6150*/  HMMA.16816.F32 R24, R4.reuse, R20, R24 ;  /* 0x000000140418723c */ /* 0x050ff60000001818 */
[----:B------:R-:W-:Y:S11]  /*a6160*/  @!UPT UIADD3 URZ, URZ, URZ, URZ ;  /* 0x0000003f3f3ff290 */ /* 0x000ff6000fffe03f */
[----:B------:R-:W-:Y:S01]  /*a6170*/  @!UPT UIADD3 URZ, URZ, URZ, URZ ;  /* 0x0000003f3f3ff290 */ /* 0x000fe2000fffe03f */
[----:B------:R0:W-:Y:S01]  /*a6180*/  STL.64 [R1+0x8f0], R24 ;  /* 0x0008f01801007387 */ /* 0x0001e20000100a00 */
[----:B------:R-:W-:Y:S03]  /*a6190*/  STL.64 [R1+0x8f8], R26 ;  /* 0x0008f81a01007387 */ /* 0x000fe60000100a00 */
[----:B0-----:R-:W4:Y:S01]  /*a61a0*/  LDL.LU.64 R24, [R1+0x8780] ;  /* 0x0087800001187983 */ /* 0x001f220000300a00 */
[----:B--2---:R-:W-:Y:S02]  /*a61b0*/  STL.64 [R1+0x8640], R22 ;  /* 0x0086401601007387 */ /* 0x004fe40000100a00 */
[----:B------:R0:W-:Y:S02]  /*a61c0*/  STL.64 [R1+0x8638], R20 ;  /* 0x0086381401007387 */ /* 0x0001e40000100a00 */
[----:B0-----:R-:W3:Y:S01]  /*a61d0*/  LDL.LU R20, [R1+0x1040] ;  /* 0x0010400001147983 */ /* 0x001ee20000300800 */
[----:B------:R-:W3:Y:S02]  /*a61e0*/  LDL.LU R21, [R1+0x1044] ;  /* 0x0010440001157983 */ /* 0x000ee40000300800 */
[----:B------:R-:W3:Y:S02]  /*a61f0*/  LDL.LU R22, [R1+0x1048] ;  /* 0x0010480001167983 */ /* 0x000ee40000300800 */
[----:B------:R-:W3:Y:S01]  /*a6200*/  LDL.LU R23, [R1+0x104c] ;  /* 0x00104c0001177983 */ /* 0x000ee20000300800 */
[----:B----4-:R-:W-:Y:S01]  /*a6210*/  HMMA.16816.F32 R12, R4, R24, R12 ;  /* 0x00000018040c723c */ /* 0x010fe2000000180c */
[----:B------:R-:W-:-:S02]  /*a6220*/  IMAD.MOV.U32 R10, RZ, RZ, R24 ;  /* 0x000000ffff0a7224 */ /* 0x000fc400078e0018 */
[----:B------:R-:W-:Y:S11]  /*a6230*/  IMAD.MOV.U32 R3, RZ, RZ, R25 ;  /* 0x000000ffff037224 */ /* 0x000ff600078e0019 */
[----:B------:R-:W-:Y:S09]  /*a6240*/  @!UPT UIADD3 URZ, URZ, URZ, URZ ;  /* 0x0000003f3f3ff290 */ /* 0x000ff2000fffe03f */
[----:B------:R-:W-:Y:S01]  /*a6250*/  STL.64 [R1+0x8e0], R12 ;  /* 0x0008e00c01007387 */ /* 0x000fe20000100a00 */
[----:B------:R0:W-:Y:S03]  /*a6260*/  STL.64 [R1+0x8e8], R14 ;  /* 0x0008e80e01007387 */ /* 0x0001e60000100a00 */
[----:B0-----:R-:W2:Y:S01]  /*a6270*/  LDL.LU.64 R14, [R1+0x8778] ;  /* 0x00877800010e7983 */ /* 0x001ea20000300a00 */
[----:B------:R-:W4:Y:S02]  /*a6280*/  LDL.LU.64 R26, [R1+0x8770] ;  /* 0x00877000011a7983 */ /* 0x000f240000300a00 */
[----:B------:R-:W2:Y:S01]  /*a6290*/  LDL.LU.64 R24, [R1+0x8768] ;  /* 0x0087680001187983 */ /* 0x000ea20000300a00 */
[----:B---3--:R-:W-:Y:S01]  /*a62a0*/  HMMA.16816.F32 R20, R4, R16, R20 ;  /* 0x000000100414723c */ /* 0x008fe20000001814 */
[----:B------:R-:W-:Y:S11]  /*a62b0*/  IMAD.MOV.U32 R11, RZ, RZ, R17 ;  /* 0x000000ffff0b7224 */ /* 0x000ff600078e0011 */
[----:B------:R-:W-:Y:S11]  /*a62c0*/  @!UPT UIADD3 URZ, URZ, URZ, URZ ;  /* 0x0000003f3f3ff290 */ /* 0x000ff6000fffe03f */
[----:B------:R0:W-:Y:S01]  /*a62d0*/  STL.64 [R1+0x8d0], R20 ;  /* 0x0008d01401007387 */ /* 0x0001e20000100a00 */
[----:B------:R-:W-:Y:S02]  /*a62e0*/  STL.64 [R1+0x8d8], R22 ;  /* 0x0008d81601007387 */ /* 0x000fe40000100a00 */
[----:B0-----:R-:W-:-:S05]  /*a62f0*/  IMAD.MOV.U32 R20, RZ, RZ, R16 ;  /* 0x000000ffff147224 */ /* 0x001fca00078e0010 */
[----:B------:R-:W-:Y:S01]  /*a6300*/  STL [R1+0x8750], R20 ;  /* 0x0087501401007387 */ /* 0x000fe20000100800 */
[----:B------:R-:W-:Y:S02]  /*a6310*/  STL.64 [R1+0x8688], R10 ;  /* 0x0086880a01007387 */ /* 0x000fe40000100a00 */
[----:B------:R0:W-:Y:S02]  /*a6320*/  STL.64 [R1+0x8680], R8 ;  /* 0x0086800801007387 */ /* 0x0001e40000100a00 */
[----:B--2---:R-:W-:Y:S02]  /*a6330*/  IMAD.MOV.U32 R16, RZ, RZ, R24 ;  /* 0x000000ffff107224 */ /* 0x004fe400078e0018 */
[----:B------:R-:W-:Y:S01]  /*a6340*/  IMAD.MOV.U32 R17, RZ, RZ, R25 ;  /* 0x000000ffff117224 */ /* 0x000fe200078e0019 */
[----:B------:R-:W2:Y:S01]  /*a6350*/  LDL.LU R24, [R1+0x8760] ;  /* 0x0087600001187983 */ /* 0x000ea20000300800 */
[----:B------:R-:W3:Y:S03]  /*a6360*/  LDL.LU R25, [R1+0x875c] ;  /* 0x00875c0001197983 */ /* 0x000ee60000300800 */
[----:B------:R4:W-:Y:S01]  /*a6370*/  STL.64 [R1+0x8690], R16 ;  /* 0x0086901001007387 */ /* 0x0009e20000100a00 */
[----:B0-----:R-:W2:Y:S02]  /*a6380*/  LDL.LU R8, [R1+0x1150] ;  /* 0x0011500001087983 */ /* 0x001ea40000300800 */
[----:B------:R-:W2:Y:S02]  /*a6390*/  LDL.LU R9, [R1+0x1154] ;  /* 0x0011540001097983 */ /* 0x000ea40000300800 */
[----:B------:R-:W2:Y:S01]  /*a63a0*/  LDL.LU R10, [R1+0x1158] ;  /* 0x00115800010a7983 */ /* 0x000ea20000300800 */
[----:B------:R-:W2:Y:S01]  /*a63b0*/  LDL.LU R11, [R1+0x115c] ;  /* 0x00115c00010b7983 */ /* 0x000ea20000300800 */
[----:B----4-:R-:W-:-:S02]  /*a63c0*/  IMAD.MOV.U32 R16, RZ, RZ, R26 ;  /* 0x000000ffff107224 */ /* 0x010fc400078e001a */
[----:B------:R-:W-:Y:S01]  /*a63d0*/  IMAD.MOV.U32 R17, RZ, RZ, R27 ;  /* 0x000000ffff117224 */ /* 0x000fe200078e001b */
[----:B--2---:R-:W-:Y:S01]  /*a63e0*/  STL.64 [R1+0x86a0], R10 ;  /* 0x0086a00a01007387 */ /* 0x004fe20000100a00 */
[----:B------:R0:W-:Y:S02]  /*a63f0*/  STL.64 [R1+0x8698], R8 ;  /* 0x0086980801007387 */ /* 0x0001e40000100a00 */
[----:B------:R-:W2:Y:S02]  /*a6400*/  LDL.LU R26, [R1+0x8758] ;  /* 0x00875800011a7983 */ /* 0x000ea40000300800 */
[----:B------:R-:W4:Y:S01]  /*a6410*/  LDL.LU R27, [R1+0x8754] ;  /* 0x00875400011b7983 */ /* 0x000f220000300800 */
[----:B------:R1:W-:Y:S04]  /*a6420*/  STL.64 [R1+0x86a8], R16 ;  /* 0x0086a81001007387 */ /* 0x0003e80000100a00 */
[----:B0-----:R-:W2:Y:S01]  /*a6430*/  LDL.LU R8, [R1+0x1130] ;  /* 0x0011300001087983 */ /* 0x001ea20000300800 */
[----:B------:R-:W2:Y:S02]  /*a6440*/  LDL.LU R9, [R1+0x1134] ;  /* 0x0011340001097983 */ /* 0x000ea40000300800 */
[----:B------:R-:W2:Y:S02]  /*a6450*/  LDL.LU R10, [R1+0x1138] ;  /* 0x00113800010a7983 */ /* 0x000ea40000300800 */
[----:B------:R-:W2:Y:S02]  /*a6460*/  LDL.LU R11, [R1+0x113c] ;  /* 0x00113c00010b7983 */ /* 0x000ea40000300800 */
[----:B---3--:R-:W-:-:S02]  /*a6470*/  IMAD.MOV.U32 R12, RZ, RZ, R25 ;  /* 0x000000ffff0c7224 */ /* 0x008fc400078e0019 */
[----:B------:R-:W-:Y:S02]  /*a6480*/  IMAD.MOV.U32 R13, RZ, RZ, R24 ;  /* 0x000000ffff0d7224 */ /* 0x000fe400078e0018 */
[----:B-1----:R-:W-:Y:S02]  /*a6490*/  IMAD.MOV.U32 R16, RZ, RZ, R29 ;  /* 0x000000ffff107224 */ /* 0x002fe400078e001d */
[----:B------:R-:W-:Y:S01]  /*a64a0*/  IMAD.MOV.U32 R17, RZ, RZ, R28 ;  /* 0x000000ffff117224 */ /* 0x000fe200078e001c */
[----:B--2---:R-:W-:Y:S01]  /*a64b0*/  STL.64 [R1+0x86b8], R10 ;  /* 0x0086b80a01007387 */ /* 0x004fe20000100a00 */
[----:B------:R-:W-:Y:S02]  /*a64c0*/  STL.64 [R1+0x86b0], R8 ;  /* 0x0086b00801007387 */ /* 0x000fe40000100a00 */
[----:B------:R0:W-:Y:S02]  /*a64d0*/  STL.64 [R1+0x8708], R12 ;  /* 0x0087080c01007387 */ /* 0x0001e40000100a00 */
[----:B------:R1:W-:Y:S01]  /*a64e0*/  STL.64 [R1+0x86c0], R16 ;  /* 0x0086c01001007387 */ /* 0x0003e20000100a00 */
[----:B0-----:R-:W2:Y:S01]  /*a64f0*/  LDL.LU R12, [R1+0x10a0] ;  /* 0x0010a000010c7983 */ /* 0x001ea20000300800 */
[----:B-1----:R-:W-:-:S02]  /*a6500*/  IMAD.MOV.U32 R17, RZ, RZ, R14 ;  /* 0x000000ffff117224 */ /* 0x002fc400078e000e */
[----:B------:R-:W2:Y:S02]  /*a6510*/  LDL.LU R13, [R1+0x10a4] ;  /* 0x0010a400010d7983 */ /* 0x000ea40000300800 */
[----:B------:R-:W-:Y:S01]  /*a6520*/  IMAD.MOV.U32 R16, RZ, RZ, R15 ;  /* 0x000000ffff107224 */ /* 0x000fe200078e000f */
[----:B------:R-:W3:Y:S01]  /*a6530*/  LDL.LU R14, [R1+0x10a8] ;  /* 0x0010a800010e7983 */ /* 0x000ee20000300800 */
[----:B------:R-:W3:Y:S02]  /*a6540*/  LDL.LU R15, [R1+0x10ac] ;  /* 0x0010ac00010f7983 */ /* 0x000ee40000300800 */
[----:B----4-:R-:W-:Y:S02]  /*a6550*/  IMAD.MOV.U32 R24, RZ, RZ, R27 ;  /* 0x000000ffff187224 */ /* 0x010fe400078e001b */
[----:B------:R-:W-:Y:S01]  /*a6560*/  IMAD.MOV.U32 R25, RZ, RZ, R26 ;  /* 0x000000ffff197224 */ /* 0x000fe200078e001a */
[----:B---3--:R-:W-:Y:S01]  /*a6570*/  STL.64 [R1+0x8720], R14 ;  /* 0x0087200e01007387 */ /* 0x008fe20000100a00 */
[----:B--2---:R-:W-:Y:S03]  /*a6580*/  STL.64 [R1+0x8718], R12 ;  /* 0x0087180c01007387 */ /* 0x004fe60000100a00 */
[----:B------:R0:W-:Y:S02]  /*a6590*/  STL.64 [R1+0x8728], R24 ;  /* 0x0087281801007387 */ /* 0x0001e40000100a00 */
[----:B0-----:R-:W2:Y:S04]  /*a65a0*/  LDL.LU.64 R24, [R1+0xa0] ;  /* 0x0000a00001187983 */ /* 0x001ea80000300a00 */
[----:B--2---:R0:W-:Y:S01]  /*a65b0*/  STL.64 [R1+0x8748], R24 ;  /* 0x0087481801007387 */ /* 0x0041e20000100a00 */
[----:B------:R-:W2:Y:S02]  /*a65c0*/  LDL.LU R12, [R1+0x1080] ;  /* 0x00108000010c7983 */ /* 0x000ea40000300800 */
[----:B------:R-:W2:Y:S02]  /*a65d0*/  LDL.LU R13, [R1+0x1084] ;  /* 0x00108400010d7983 */ /* 0x000ea40000300800 */
[----:B------:R-:W3:Y:S01]  /*a65e0*/  LDL.LU R14, [R1+0x1088] ;  /* 0x00108800010e7983 */ /* 0x000ee20000300800 */
[----:B------:R-:W3:Y:S01]  /*a65f0*/  LDL.LU R15, [R1+0x108c] ;  /* 0x00108c00010f7983 */ /* 0x000ee20000300800 */
[----:B------:R-:W4:Y:S02]  /*a6600*/  LDL.LU R20, [R1+0x1060] ;  /* 0x0010600001147983 */ /* 0x000f240000300800 */
[----:B------:R-:W4:Y:S02]  /*a6610*/  LDL.LU R21, [R1+0x1064] ;  /* 0x0010640001157983 */ /* 0x000f240000300800 */
[----:B------:R-:W4:Y:S01]  /*a6620*/  LDL.LU R22, [R1+0x1068] ;  /* 0x0010680001167983 */ /* 0x000f220000300800 */
[----:B------:R-:W4:Y:S04]  /*a6630*/  LDL.LU R23, [R1+0x106c] ;  /* 0x00106c0001177983 */ /* 0x000f280000300800 */
[----:B0-----:R-:W4:Y:S04]  /*a6640*/  LDL.64 R24, [R1+0xb0] ;  /* 0x0000b00001187983 */ /* 0x001f280000100a00 */
[----:B---3--:R-:W-:Y:S01]  /*a6650*/  STL.64 [R1+0x8740], R14 ;  /* 0x0087400e01007387 */ /* 0x008fe20000100a00 */
[----:B--2---:R0:W-:Y:S03]  /*a6660*/  STL.64 [R1+0x8738], R12 ;  /* 0x0087380c01007387 */ /* 0x0041e60000100a00 */
        /* <DEDUP_REMOVED lines=15> */
[----:B----4-:R-:W-:Y:S01]  /*a6760*/  HMMA.16816.F32 R20, R4, R24, R20 ;  /* 0x000000180414723c */ /* 0x010fe20000001814 */
[----:B---3--:R-:W-:Y:S01]  /*a6770*/  STL.64 [R1+0x8700], R18 ;  /* 0x0087001201007387 */ /* 0x008fe20000100a00 */
[----:B--2---:R0:W-:Y:S03]  /*a6780*/  STL.64 [R1+0x86f8], R16 ;  /* 0x0086f81001007387 */ /* 0x0041e60000100a00 */
[----:B0-----:R-:W2:Y:S01]  /*a6790*/  LDL.LU.64 R16, [R1+0x580] ;  /* 0x0005800001107983 */ /* 0x001ea20000300a00 */
[----:B------:R-:W2:Y:S02]  /*a67a0*/  LDL.LU.64 R18, [R1+0x588] ;  /* 0x0005880001127983 */ /* 0x000ea40000300a00 */
[----:B------:R-:W3:Y:S02]  /*a67b0*/  LDL.LU R8, [R1+0x1110] ;  /* 0x0011100001087983 */ /* 0x000ee40000300800 */
[----:B------:R-:W3:Y:S01]  /*a67c0*/  LDL.LU R9, [R1+0x1114] ;  /* 0x0011140001097983 */ /* 0x000ee20000300800 */
[----:B------:R-:W4:Y:S01]  /*a67d0*/  LDL.LU R10, [R1+0x1118] ;  /* 0x00111800010a7983 */ /* 0x000f220000300800 */
[----:B------:R-:W4:Y:S03]  /*a67e0*/  LDL.LU R11, [R1+0x111c] ;  /* 0x00111c00010b7983 */ /* 0x000f260000300800 */
[----:B----4-:R-:W-:Y:S01]  /*a67f0*/  STL.64 [R1+0x86d0], R10 ;  /* 0x0086d00a01007387 */ /* 0x010fe20000100a00 */
[----:B---3--:R0:W-:Y:S03]  /*a6800*/  STL.64 [R1+0x86c8], R8 ;  /* 0x0086c80801007387 */ /* 0x0081e60000100a00 */
[----:B0-----:R-:W3:Y:S01]  /*a6810*/  LDL.LU R8, [R1+0x10f0] ;  /* 0x0010f00001087983 */ /* 0x001ee20000300800 */
[----:B------:R-:W3:Y:S02]  /*a6820*/  LDL.LU R9, [R1+0x10f4] ;  /* 0x0010f40001097983 */ /* 0x000ee40000300800 */
[----:B------:R-:W3:Y:S02]  /*a6830*/  LDL.LU R10, [R1+0x10f8] ;  /* 0x0010f800010a7983 */ /* 0x000ee40000300800 */
[----:B------:R-:W3:Y:S01]  /*a6840*/  LDL.LU R11, [R1+0x10fc] ;  /* 0x0010fc00010b7983 */ /* 0x000ee20000300800 */
[----:B------:R0:W-:Y:S01]  /*a6850*/  STL.64 [R1+0x8c0], R20 ;  /* 0x0008c01401007387 */ /* 0x0001e20000100a00 */
[----:B------:R1:W-:Y:S03]  /*a6860*/  STL.64 [R1+0x8c8], R22 ;  /* 0x0008c81601007387 */ /* 0x0003e60000100a00 */
[----:B0-----:R-:W4:Y:S01]  /*a6870*/  LDL.LU R20, [R1+0x8750] ;  /* 0x0087500001147983 */ /* 0x001f220000300800 */
[----:B-1----:R-:W-:-:S02]  /*a6880*/  IMAD.MOV.U32 R22, RZ, RZ, R24 ;  /* 0x000000ffff167224 */ /* 0x002fc400078e0018 */
[----:B------:R-:W-:Y:S02]  /*a6890*/  IMAD.MOV.U32 R21, RZ, RZ, R25 ;  /* 0x000000ffff157224 */ /* 0x000fe400078e0019 */
[----:B------:R-:W2:Y:S02]  /*a68a0*/  LDL.LU.64 R24, [R1+0x8748] ;  /* 0x0087480001187983 */ /* 0x000ea40000300a00 */
[----:B--2---:R-:W-:Y:S02]  /*a68b0*/  HMMA.16816.F32 R4, R4, R24, R12 ;  /* 0x000000180404723c */ /* 0x004fe4000000180c */
[----:B------:R-:W2:Y:S01]  /*a68c0*/  LDL.LU.64 R14, [R1+0x8740] ;  /* 0x00874000010e7983 */ /* 0x000ea20000300a00 */
[----:B------:R-:W2:Y:S11]  /*a68d0*/  LDL.LU.64 R12, [R1+0x8738] ;  /* 0x00873800010c7983 */ /* 0x000eb60000300a00 */
[----:B------:R-:W-:Y:S09]  /*a68e0*/  @!UPT UIADD3 URZ, URZ, URZ, URZ ;  /* 0x0000003f3f3ff290 */ /* 0x000ff2000fffe03f */
        /* <DEDUP_REMOVED lines=12> */
[----:B0-----:R-:W2:Y:S01]  /*a69b0*/  LDL.LU.64 R24, [R1+0x8710] ;  /* 0x0087100001187983 */ /* 0x001ea20000300a00 */
[----:B-1----:R-:W-:Y:S02]  /*a69c0*/  IMAD.MOV.U32 R26, RZ, RZ, R16 ;  /* 0x000000ffff1a7224 */ /* 0x002fe400078e0010 */
[----:B------:R-:W-:Y:S01]  /*a69d0*/  IMAD.MOV.U32 R23, RZ, RZ, R17 ;  /* 0x000000ffff177224 */ /* 0x000fe200078e0011 */
[----:B--2---:R-:W-:Y:S11]  /*a69e0*/  HMMA.16816.F32 R12, R16, R24, R12 ;  /* 0x00000018100c723c */ /* 0x004ff6000000180c */
        /* <DEDUP_REMOVED lines=9> */
[----:B------:R0:W-:Y:S02]  /*a6a80*/  STL.64 [R1+0x85c8], R24 ;  /* 0x0085c81801007387 */ /* 0x0001e40000100a00 */
[----:B------:R-:W-:-:S02]  /*a6a90*/  IMAD.MOV.U32 R27, RZ, RZ, R14 ;  /* 0x000000ffff1b7224 */ /* 0x000fc400078e000e */
[----:B0-----:R-:W-:Y:S02]  /*a6aa0*/  IMAD.MOV.U32 R24, RZ, RZ, R26 ;  /* 0x000000ffff187224 */ /* 0x001fe400078e001a */
[----:B------:R-:W-:Y:S02]  /*a6ab0*/  IMAD.MOV.U32 R25, RZ, RZ, R23 ;  /* 0x000000ffff197224 */ /* 0x000fe400078e0017 */
[----:B------:R-:W-:-:S07]  /*a6ac0*/  IMAD.MOV.U32 R26, RZ, RZ, R15 ;  /* 0x000000ffff1a7224 */ /* 0x000fce00078e000f */
[C---:B--2---:R-:W-:Y:S01]  /*a6ad0*/  HMMA.16816.F32 R12, R24.reuse, R12, R16 ;  /* 0x0000000c180c723c */ /* 0x044fe20000001810 */
[----:B------:R-:W2:Y:S01]  /*a6ae0*/  LDL.LU.64 R18, [R1+0x86f0] ;  /* 0x0086f00001127983 */ /* 0x000ea20000300a00 */
[----:B------:R-:W2:Y:S11]  /*a6af0*/  LDL.LU.64 R16, [R1+0x86e8] ;  /* 0x0086e80001107983 */ /* 0x000eb60000300a00 */
[----:B------:R-:W-:Y:S10]  /*a6b00*/  @!UPT UIADD3 URZ, URZ, URZ, URZ ;  /* 0x0000003f3f3ff290 */ /* 0x000ff4000fffe03f */
        /* <DEDUP_REMOVED lines=8> */
[----:B0-----:R-:W3:Y:S01]  /*a6b90*/  LDL.LU.64 R16, [R1+0x86d8] ;  /* 0x0086d80001107983 */ /* 0x001ee20000300a00 */
[----:B------:R0:W-:Y:S02]  /*a6ba0*/  STL.64 [R1+0x85c0], R12 ;  /* 0x0085c00c01007387 */ /* 0x0001e40000100a00 */
[----:B0-----:R-:W-:Y:S02]  /*a6bb0*/  IMAD.MOV.U32 R12, RZ, RZ, R5 ;  /* 0x000000ffff0c7224 */ /* 0x001fe400078e0005 */
[----:B------:R-:W-:Y:S01]  /*a6bc0*/  IMAD.MOV.U32 R13, RZ, RZ, R4 ;  /* 0x000000ffff0d7224 */ /* 0x000fe200078e0004 */
[----:B---3--:R-:W-:Y:S01]  /*a6bd0*/  HMMA.16816.F32 R16, R24, R16, R8 ;  /* 0x000000101810723c */ /* 0x008fe20000001808 */
[----:B------:R-:W2:Y:S01]  /*a6be0*/  LDL.LU.64 R10, [R1+0x86d0] ;  /* 0x0086d000010a7983 */ /* 0x000ea20000300a00 */
[----:B------:R-:W2:Y:S11]  /*a6bf0*/  LDL.LU.64 R8, [R1+0x86c8] ;  /* 0x0086c80001087983 */ /* 0x000eb60000300a00 */
[----:B------:R-:W-:Y:S10]  /*a6c00*/  @!UPT UIADD3 URZ, URZ, URZ, URZ ;  /* 0x0000003f3f3ff290 */ /* 0x000ff4000fffe03f */
[----:B------:R0:W-:Y:S01]  /*a6c10*/  STL.64 [R1+0x860], R16 ;  /* 0x0008601001007387 */ /* 0x0001e20000100a00 */
[----:B------:R-:W-:Y:S02]  /*a6c20*/  IMAD.MOV.U32 R4, RZ, RZ, R18 ;  /* 0x000000ffff047224 */ /* 0x000fe400078e0012 */
[----:B------:R-:W-:Y:S01]  /*a6c30*/  IMAD.MOV.U32 R5, RZ, RZ, R19 ;  /* 0x000000ffff057224 */ /* 0x000fe200078e0013 */
[----:B0-----:R-:W2:Y:S04]  /*a6c40*/  LDL.LU.64 R16, [R1+0x86c0] ;  /* 0x0086c00001107983 */ /* 0x001ea80000300a00 */
[----:B------:R0:W-:Y:S02]  /*a6c50*/  STL.64 [R1+0x7450], R4 ;  /* 0x0074500401007387 */ /* 0x0001e40000100a00 */
[----:B0-----:R-:W-:-:S02]  /*a6c60*/  IMAD.MOV.U32 R4, RZ, RZ, R7 ;  /* 0x000000ffff047224 */ /* 0x001fc400078e0007 */
[----:B------:R-:W-:Y:S01]  /*a6c70*/  IMAD.MOV.U32 R5, RZ, RZ, R6 ;  /* 0x000000ffff057224 */ /* 0x000fe200078e0006 */
[----:B------:R-:W3:Y:S04]  /*a6c80*/  LDL R7, [R1+0xac] ;  /* 0x0000ac0001077983 */ /* 0x000ee80000100800 */
[----:B------:R-:W3:Y:S01]  /*a6c90*/  LDL R6, [R1+0xa8] ;  /* 0x0000a80001067983 */ /* 0x000ee20000100800 */
[C---:B--2---:R-:W-:Y:S03]  /*a6ca0*/  HMMA.16816.F32 R16, R24.reuse, R16, R8 ;  /* 0x000000101810723c */ /* 0x044fe60000001808 */
[----:B---3--:R-:W-:Y:S01]  /*a6cb0*/  STL.64 [R1+0x85e8], R6 ;  /* 0x0085e80601007387 */ /* 0x008fe20000100a00 */
[----:B------:R0:W-:Y:S03]  /*a6cc0*/  STL.64 [R1+0x85e0], R4 ;  /* 0x0085e00401007387 */ /* 0x0001e60000100a00 */
[----:B0-----:R-:W2:Y:S01]  /*a6cd0*/  LDL.LU R4, [R1+0x1170] ;  /* 0x0011700001047983 */ /* 0x001ea20000300800 */
[----:B------:R-:W2:Y:S02]  /*a6ce0*/  LDL.LU R5, [R1+0x1174] ;  /* 0x0011740001057983 */ /* 0x000ea40000300800 */
[----:B------:R-:W2:Y:S02]  /*a6cf0*/  LDL.LU R6, [R1+0x1178] ;  /* 0x0011780001067983 */ /* 0x000ea40000300800 */
[----:B------:R-:W2:Y:S01]  /*a6d00*/  LDL.LU R7, [R1+0x117c] ;  /* 0x00117c0001077983 */ /* 0x000ea20000300800 */
[----:B------:R-:W3:Y:S01]  /*a6d10*/  LDL.LU.64 R10, [R1+0x86b8] ;  /* 0x0086b800010a7983 */ /* 0x000ee20000300a00 */
[----:B------:R-:W3:Y:S09]  /*a6d20*/  LDL.LU.64 R8, [R1+0x86b0] ;  /* 0x0086b00001087983 */ /* 0x000ef20000300a00 */
        /* <DEDUP_REMOVED lines=8> */
[----:B------:R3:W-:Y:S03]  /*a6db0*/  STL.64 [R1+0x848], R18 ;  /* 0x0008481201007387 */ /* 0x0007e60000100a00 */
[----:B0-----:R-:W3:Y:S01]  /*a6dc0*/  LDL.LU.64 R16, [R1+0x8690] ;  /* 0x0086900001107983 */ /* 0x001ee20000300a00 */
[C---:B--2---:R-:W-:Y:S08]  /*a6dd0*/  HMMA.16816.F32 R4, R24.reuse, R12, R4 ;  /* 0x0000000c1804723c */ /* 0x044ff00000001804 */
[----:B---3--:R-:W-:Y:S01]  /*a6de0*/  HMMA.16816.F32 R16, R24, R16, R8 ;  /* 0x000000101810723c */ /* 0x008fe20000001808 */
[----:B------:R-:W2:Y:S01]  /*a6df0*/  LDL.LU.64 R10, [R1+0x8688] ;  /* 0x00868800010a7983 */ /* 0x000ea20000300a00 */
[----:B------:R-:W3:Y:S11]  /*a6e00*/  LDL.LU.64 R8, [R1+0x8680] ;  /* 0x0086800001087983 */ /* 0x000ef60000300a00 */
[----:B------:R-:W-:Y:S10]  /*a6e10*/  @!UPT UIADD3 URZ, URZ, URZ, URZ ;  /* 0x0000003f3f3ff290 */ /* 0x000ff4000fffe03f */
[----:B------:R-:W-:Y:S01]  /*a6e20*/  STL.64 [R1+0x830], R16 ;  /* 0x0008301001007387 */ /* 0x000fe20000100a00 */
[----:B------:R0:W-:Y:S03]  /*a6e30*/  STL.64 [R1+0x838], R18 ;  /* 0x0008381201007387 */ /* 0x0001e60000100a00 */
[----:B0-----:R-:W2:Y:S01]  /*a6e40*/  LDL.LU.64 R18, [R1+0x8678] ;  /* 0x0086780001127983 */ /* 0x001ea20000300a00 */
[----:B------:R-:W3:Y:S02]  /*a6e50*/  LDL.LU.64 R16, [R1+0x8670] ;  /* 0x0086700001107983 */ /* 0x000ee40000300a00 */
[----:B------:R-:W3:Y:S02]  /*a6e60*/  LDL.LU R12, [R1+0x1350] ;  /* 0x00135000010c7983 */ /* 0x000ee40000300800 */
[----:B------:R0:W-:Y:S01]  /*a6e70*/  STL.64 [R1+0x820], R4 ;  /* 0x0008200401007387 */ /* 0x0001e20000100a00 */
[----:B------:R-:W-:Y:S01]  /*a6e80*/  STL.64 [R1+0x828], R6 ;  /* 0x0008280601007387 */ /* 0x000fe20000100a00 */
[----:B------:R-:W3:Y:S02]  /*a6e90*/  LDL.LU R13, [R1+0x1354] ;  /* 0x00135400010d7983 */ /* 0x000ee40000300800 */
[----:B0-----:R-:W-:-:S02]  /*a6ea0*/  IMAD.MOV.U32 R4, RZ, RZ, R22 ;  /* 0x000000ffff047224 */ /* 0x001fc400078e0016 */
[----:B------:R-:W-:Y:S02]  /*a6eb0*/  IMAD.MOV.U32 R5, RZ, RZ, R21 ;  /* 0x000000ffff057224 */ /* 0x000fe400078e0015 */
[----:B------:R-:W-:Y:S02]  /*a6ec0*/  IMAD.MOV.U32 R21, RZ, RZ, R0 ;  /* 0x000000ffff157224 */ /* 0x000fe400078e0000 */
[----:B--2---:R-:W-:Y:S02]  /*a6ed0*/  IMAD.MOV.U32 R14, RZ, RZ, R19 ;  /* 0x000000ffff0e7224 */ /* 0x004fe400078e0013 */
[----:B------:R-:W-:Y:S01]  /*a6ee0*/  IMAD.MOV.U32 R15, RZ, RZ, R18 ;  /* 0x000000ffff0f7224 */ /* 0x000fe200078e0012 */
[----:B------:R-:W2:Y:S01]  /*a6ef0*/  LDL.LU R19, [R1+0x866c] ;  /* 0x00866c0001137983 */ /* 0x000ea20000300800 */
[----:B------:R-:W2:Y:S02]  /*a6f00*/  LDL.LU R18, [R1+0x8668] ;  /* 0x0086680001127983 */ /* 0x000ea40000300800 */
[----:B------:R4:W-:Y:S02]  /*a6f10*/  STL.64 [R1+0x8600], R4 ;  /* 0x0086000401007387 */ /* 0x0009e40000100a00 */
[----:B----4-:R-:W-:-:S02]  /*a6f20*/  IMAD.MOV.U32 R4, RZ, RZ, R20 ;  /* 0x000000ffff047224 */ /* 0x010fc400078e0014 */
[----:B------:R-:W-:Y:S02]  /*a6f30*/  IMAD.MOV.U32 R5, RZ, RZ, R11 ;  /* 0x000000ffff057224 */ /* 0x000fe400078e000b */
[----:B------:R-:W-:-:S03]  /*a6f40*/  IMAD.MOV.U32 R20, RZ, RZ, R2 ;  /* 0x000000ffff147224 */ /* 0x000fc600078e0002 */
[----:B------:R-:W-:Y:S01]  /*a6f50*/  STL.64 [R1+0x8618], R4 ;  /* 0x0086180401007387 */ /* 0x000fe20000100a00 */
[----:B------:R-:W-:Y:S02]  /*a6f60*/  STL.64 [R1+0x85d8], R14 ;  /* 0x0085d80e01007387 */ /* 0x000fe40000100a00 */
[----:B---3--:R0:W-:Y:S02]  /*a6f70*/  STL.64 [R1+0x85d0], R12 ;  /* 0x0085d00c01007387 */ /* 0x0081e40000100a00 */
[----:B0-----:R-:W3:Y:S01]  /*a6f80*/  LDL.LU R12, [R1+0x1370] ;  /* 0x00137000010c7983 */ /* 0x001ee20000300800 */
[----:B------:R-:W3:Y:S02]  /*a6f90*/  LDL.LU R13, [R1+0x1374] ;  /* 0x00137400010d7983 */ /* 0x000ee40000300800 */
[----:B------:R-:W4:Y:S02]  /*a6fa0*/  LDL.LU R14, [R1+0x1378] ;  /* 0x00137800010e7983 */ /* 0x000f240000300800 */
[----:B------:R-:W4:Y:S02]  /*a6fb0*/  LDL.LU R15, [R1+0x137c] ;  /* 0x00137c00010f7983 */ /* 0x000f240000300800 */
[----:B------:R-:W-:-:S02]  /*a6fc0*/  IMAD.MOV.U32 R4, RZ, RZ, R10 ;  /* 0x000000ffff047224 */ /* 0x000fc400078e000a */
[----:B------:R-:W-:Y:S01]  /*a6fd0*/  IMAD.MOV.U32 R5, RZ, RZ, R3 ;  /* 0x000000ffff057224 */ /* 0x000fe200078e0003 */
[----:B------:R0:W-:Y:S04]  /*a6fe0*/  STL.64 [R1+0x8658], R20 ;  /* 0x0086581401007387 */ /* 0x0001e80000100a00 */
[----:B0-----:R-:W2:Y:S01]  /*a6ff0*/  LDL.LU R20, [R1+0x1180] ;  /* 0x0011800001147983 */ /* 0x001ea20000300800 */
        /* <DEDUP_REMOVED lines=18> */
[----:B------:R-:W-:-:S02]  /*a7120*/  IMAD.MOV.U32 R14, RZ, RZ, R18 ;  /* 0x000000ffff0e7224 */ /* 0x000fc400078e0012 */
[----:B------:R-:W-:Y:S01]  /*a7130*/  IMAD.MOV.U32 R15, RZ, RZ, R19 ;  /* 0x000000ffff0f7224 */ /* 0x000fe200078e0013 */
[----:B------:R-:W4:Y:S01]  /*a7140*/  LDL.LU R18, [R1+0x8664] ;  /* 0x0086640001127983 */ /* 0x000f220000300800 */
[----:B------:R-:W2:Y:S03]  /*a7150*/  LDL.LU R19, [R1+0x8660] ;  /* 0x0086600001137983 */ /* 0x000ea60000300800 */
[----:B------:R-:W-:Y:S01]  /*a7160*/  STL.64 [R1+0x8610], R14 ;  /* 0x0086100e01007387 */ /* 0x000fe20000100a00 */
[----:B------:R-:W-:Y:S03]  /*a7170*/  HMMA.16816.F32 R20, R24, R8, R20 ;  /* 0x000000081814723c */ /* 0x000fe60000001814 */
        /* <DEDUP_REMOVED lines=8> */
[----:B------:R-:W2:Y:S04]  /*a7200*/  LDL.LU R13, [R1+0x11b4] ;  /* 0x0011b400010d7983 */ /* 0x000ea80000300800 */
[----:B------:R0:W-:Y:S02]  /*a7210*/  STL.64 [R1+0x810], R20 ;  /* 0x0008101401007387 */ /* 0x0001e40000100a00 */
[----:B0-----:R-:W3:Y:S01]  /*a7220*/  LDL.LU.64 R20, [R1+0x8658] ;  /* 0x0086580001147983 */ /* 0x001ee20000300a00 */
[----:B------:R-:W-:-:S02]  /*a7230*/  IMAD.MOV.U32 R14, RZ, RZ, R19 ;  /* 0x000000ffff0e7224 */ /* 0x000fc400078e0013 */
[----:B----4-:R-:W-:Y:S02]  /*a7240*/  IMAD.MOV.U32 R15, RZ, RZ, R18 ;  /* 0x000000ffff0f7224 */ /* 0x010fe400078e0012 */
[----:B------:R-:W-:Y:S02]  /*a7250*/  IMAD.MOV.U32 R19, RZ, RZ, R22 ;  /* 0x000000ffff137224 */ /* 0x000fe400078e0016 */
[----:B------:R-:W-:Y:S01]  /*a7260*/  IMAD.MOV.U32 R18, RZ, RZ, R23 ;  /* 0x000000ffff127224 */ /* 0x000fe200078e0017 */
[----:B------:R0:W-:Y:S04]  /*a7270*/  STL.64 [R1+0x8598], R8 ;  /* 0x0085980801007387 */ /* 0x0001e80000100a00 */
[----:B0-----:R-:W4:Y:S01]  /*a7280*/  LDL.LU.64 R8, [R1+0x430] ;  /* 0x0004300001087983 */ /* 0x001f220000300a00 */
[----:B------:R-:W4:Y:S02]  /*a7290*/  LDL.LU.64 R10, [R1+0x438] ;  /* 0x00043800010a7983 */ /* 0x000f240000300a00 */
[----:B------:R-:W-:Y:S02]  /*a72a0*/  STL [R1+0x73cc], R18 ;  /* 0x0073cc1201007387 */ /* 0x000fe40000100800 */
[----:B------:R-:W-:Y:S01]  /*a72b0*/  STL [R1+0x73c8], R19 ;  /* 0x0073c81301007387 */ /* 0x000fe20000100800 */
[C---:B---3--:R-:W-:Y:S01]  /*a72c0*/  HMMA.16816.F32 R20, R24.reuse, R20, R4 ;  /* 0x000000141814723c */ /* 0x048fe20000001804 */
[----:B------:R-:W3:Y:S01]  /*a72d0*/  LDL.LU.64 R6, [R1+0x8650] ;  /* 0x0086500001067983 */ /* 0x000ee20000300a00 */
[----:B------:R-:W3:Y:S11]  /*a72e0*/  LDL.LU.64 R4, [R1+0x8648] ;  /* 0x0086480001047983 */ /* 0x000ef60000300a00 */
[----:B------:R-:W-:Y:S10]  /*a72f0*/  @!UPT UIADD3 URZ, URZ, URZ, URZ ;  /* 0x0000003f3f3ff290 */ /* 0x000ff4000fffe03f */
[----:B------:R-:W-:Y:S01]  /*a7300*/  STL.64 [R1+0x800], R20 ;  /* 0x0008001401007387 */ /* 0x000fe20000100a00 */
[----:B------:R0:W-:Y:S03]  /*a7310*/  STL.64 [R1+0x808], R22 ;  /* 0x0008081601007387 */ /* 0x0001e60000100a00 */
[----:B0-----:R-:W2:Y:S01]  /*a7320*/  LDL.LU.64 R22, [R1+0x8640] ;  /* 0x0086400001167983 */ /* 0x001ea20000300a00 */
[----:B------:R-:W3:Y:S02]  /*a7330*/  LDL.LU.64 R20, [R1+0x8638] ;  /* 0x0086380001147983 */ /* 0x000ee40000300a00 */
[C---:B---3--:R-:W-:Y:S11]  /*a7340*/  HMMA.16816.F32 R4, R24.reuse, R20, R4 ;  /* 0x000000141804723c */ /* 0x048ff60000001804 */
[----:B------:R-:W-:Y:S11]  /*a7350*/  @!UPT UIADD3 URZ, URZ, URZ, URZ ;  /* 0x0000003f3f3ff290 */ /* 0x000ff6000fffe03f */
[----:B------:R-:W-:Y:S01]  /*a7360*/  @!UPT UIADD3 URZ, URZ, URZ, URZ ;  /* 0x0000003f3f3ff290 */ /* 0x000fe2000fffe03f */
[----:B------:R-:W-:Y:S01]  /*a7370*/  STL.64 [R1+0x7f8], R6 ;  /* 0x0007f80601007387 */ /* 0x000fe20000100a00 */
[----:B------:R-:W-:Y:S02]  /*a7380*/  IMAD.MOV.U32 R18, RZ, RZ, R4 ;  /* 0x000000ffff127224 */ /* 0x000fe400078e0004 */
[----:B------:R-:W-:Y:S02]  /*a7390*/  IMAD.MOV.U32 R19, RZ, RZ, R5 ;  /* 0x000000ffff137224 */ /* 0x000fe400078e0005 */
[----:B------:R-:W3:Y:S01]  /*a73a0*/  LDL.LU.64 R4, [R1+0x8630] ;  /* 0x0086300001047983 */ /* 0x000ee20000300a00 */
[----:B--2---:R-:W-:Y:S02]  /*a73b0*/  STL.64 [R1+0x8538], R22 ;  /* 0x0085381601007387 */ /* 0x004fe40000100a00 */
[----:B------:R0:W-:Y:S02]  /*a73c0*/  STL.64 [R1+0x8530], R20 ;  /* 0x0085301401007387 */ /* 0x0001e40000100a00 */
[----:B0-----:R-:W4:Y:S01]  /*a73d0*/  LDL.LU R20, [R1+0x1360] ;  /* 0x0013600001147983 */ /* 0x001f220000300800 */
[----:B------:R-:W4:Y:S02]  /*a73e0*/  LDL.LU R21, [R1+0x1364] ;  /* 0x0013640001157983 */ /* 0x000f240000300800 */
[----:B------:R-:W4:Y:S02]  /*a73f0*/  LDL.LU R22, [R1+0x1368] ;  /* 0x0013680001167983 */ /* 0x000f240000300800 */
[----:B------:R-:W4:Y:S01]  /*a7400*/  LDL.LU R23, [R1+0x136c] ;  /* 0x00136c0001177983 */ /* 0x000f220000300800 */
[----:B------:R-:W-:Y:S01]  /*a7410*/  STL [R1+0x73d4], R19 ;  /* 0x0073d41301007387 */ /* 0x000fe20000100800 */
[----:B------:R-:W-:Y:S02]  /*a7420*/  STL [R1+0x73d0], R18 ;  /* 0x0073d01201007387 */ /* 0x000fe40000100800 */
[----:B------:R0:W-:Y:S02]  /*a7430*/  STL.64 [R1+0x7550], R16 ;  /* 0x0075501001007387 */ /* 0x0001e40000100a00 */
[----:B0-----:R-:W4:Y:S01]  /*a7440*/  LDL.64 R16, [R1+0x190] ;  /* 0x0001900001107983 */ /* 0x001f220000100a00 */
[C---:B---3--:R-:W-:Y:S03]  /*a7450*/  HMMA.16816.F32 R4, R24.reuse, R4, R12 ;  /* 0x000000041804723c */ /* 0x048fe6000000180c */
        /* <DEDUP_REMOVED lines=19> */
[----:B0-----:R-:W3:Y:S01]  /*a7590*/  LDL.LU.64 R6, [R1+0x85e8] ;  /* 0x0085e80001067983 */ /* 0x001ee20000300a00 */
[----:B------:R-:W2:Y:S01]  /*a75a0*/  LDL.LU.64 R4, [R1+0x85e0] ;  /* 0x0085e00001047983 */ /* 0x000ea20000300a00 */
[----:B----4-:R-:W-:Y:S08]  /*a75b0*/  HMMA.16816.F32 R20, R8, R16, R20 ;  /* 0x000000100814723c */ /* 0x010ff00000001814 */
[----:B--2---:R-:W-:Y:S01]  /*a75c0*/  HMMA.16816.F32 R24, R24, R4, R12 ;  /* 0x000000041818723c */ /* 0x004fe2000000180c */
[----:B------:R-:W2:Y:S01]  /*a75d0*/  LDL.LU.64 R14, [R1+0x85d8] ;  /* 0x0085d800010e7983 */ /* 0x000ea20000300a00 */
[----:B------:R-:W2:Y:S11]  /*a75e0*/  LDL.LU.64 R12, [R1+0x85d0] ;  /* 0x0085d000010c7983 */ /* 0x000eb60000300a00 */
[----:B------:R-:W-:Y:S10]  /*a75f0*/  @!UPT UIADD3 URZ, URZ, URZ, URZ ;  /* 0x0000003f3f3ff290 */ /* 0x000ff4000fffe03f */
[----:B------:R0:W-:Y:S01]  /*a7600*/  STL.64 [R1+0x7b0], R24 ;  /* 0x0007b01801007387 */ /* 0x0001e20000100a00 */
[----:B------:R-:W-:Y:S03]  /*a7610*/  STL.64 [R1+0x7b8], R26 ;  /* 0x0007b81a01007387 */ /* 0x000fe60000100a00 */
[----:B0-----:R-:W2:Y:S01]  /*a7620*/  LDL.LU.64 R24, [R1+0x85c8] ;  /* 0x0085c80001187983 */ /* 0x001ea20000300a00 */
[----:B---3--:R-:W-:Y:S02]  /*a7630*/  STL.64 [R1+0x84f8], R6 ;  /* 0x0084f80601007387 */ /* 0x008fe40000100a00 */
[----:B------:R-:W-:Y:S02]  /*a7640*/  STL.64 [R1+0x84f0], R4 ;  /* 0x0084f00401007387 */ /* 0x000fe40000100a00 */
[----:B------:R0:W-:Y:S01]  /*a7650*/  STL.64 [R1+0x7a0], R20 ;  /* 0x0007a01401007387 */ /* 0x0001e20000100a00 */
[----:B------:R-:W-:Y:S01]  /*a7660*/  STL.64 [R1+0x7a8], R22 ;  /* 0x0007a81601007387 */ /* 0x000fe20000100a00 */
[----:B------:R1:W-:Y:S03]  /*a7670*/  STL.64 [R1+0x84d8], R16 ;  /* 0x0084d81001007387 */ /* 0x0003e60000100a00 */
[----:B0-----:R-:W3:Y:S01]  /*a7680*/  LDL.64 R20, [R1+0xf0] ;  /* 0x0000f00001147983 */ /* 0x001ee20000100a00 */
[----:B------:R-:W-:-:S02]  /*a7690*/  IMAD.MOV.U32 R4, RZ, RZ, R8 ;  /* 0x000000ffff047224 */ /* 0x000fc400078e0008 */
[----:B------:R-:W-:Y:S02]  /*a76a0*/  IMAD.MOV.U32 R3, RZ, RZ, R9 ;  /* 0x000000ffff037224 */ /* 0x000fe400078e0009 */
[----:B------:R-:W-:Y:S02]  /*a76b0*/  IMAD.MOV.U32 R2, RZ, RZ, R10 ;  /* 0x000000ffff027224 */ /* 0x000fe400078e000a */
[----:B------:R-:W-:Y:S02]  /*a76c0*/  IMAD.MOV.U32 R0, RZ, RZ, R11 ;  /* 0x000000ffff007224 */ /* 0x000fe400078e000b */
[----:B-1----:R-:W-:Y:S02]  /*a76d0*/  IMAD.MOV.U32 R16, RZ, RZ, R4 ;  /* 0x000000ffff107224 */ /* 0x002fe400078e0004 */
[----:B------:R-:W-:Y:S02]  /*a76e0*/  IMAD.MOV.U32 R17, RZ, RZ, R3 ;  /* 0x000000ffff117224 */ /* 0x000fe400078e0003 */
[----:B------:R-:W-:-:S02]  /*a76f0*/  IMAD.MOV.U32 R18, RZ, RZ, R2 ;  /* 0x000000ffff127224 */ /* 0x000fc400078e0002 */
[----:B------:R-:W-:-:S07]  /*a7700*/  IMAD.MOV.U32 R19, RZ, RZ, R0 ;  /* 0x000000ffff137224 */ /* 0x000fce00078e0000 */
[C---:B--2---:R-:W-:Y:S01]  /*a7710*/  HMMA.16816.F32 R4, R16.reuse, R24, R12 ;  /* 0x000000181004723c */ /* 0x044fe2000000180c */
[----:B---3--:R0:W-:Y:S04]  /*a7720*/  STL.64 [R1+0x8548], R20 ;  /* 0x0085481401007387 */ /* 0x0081e80000100a00 */
[----:B0-----:R-:W2:Y:S11]  /*a7730*/  LDL.LU R20, [R1+0x12d0] ;  /* 0x0012d00001147983 */ /* 0x001eb60000300800 */
[----:B------:R-:W-:Y:S07]  /*a7740*/  @!UPT UIADD3 URZ, URZ, URZ, URZ ;  /* 0x0000003f3f3ff290 */ /* 0x000fee000fffe03f */
[----:B------:R-:W-:Y:S02]  /*a7750*/  STL.64 [R1+0x790], R4 ;  /* 0x0007900401007387 */ /* 0x000fe40000100a00 */
[----:B------:R-:W-:Y:S02]  /*a7760*/  STL.64 [R1+0x798], R6 ;  /* 0x0007980601007387 */ /* 0x000fe40000100a00 */
[----:B------:R-:W2:Y:S01]  /*a7770*/  LDL.LU R21, [R1+0x12d4] ;  /* 0x0012d40001157983 */ /* 0x000ea20000300800 */
[----:B------:R-:W3:Y:S01]  /*a7780*/  LDL.LU R22, [R1+0x12d8] ;  /* 0x0012d80001167983 */ /* 0x000ee20000300800 */
[----:B------:R-:W3:Y:S02]  /*a7790*/  LDL.LU R23, [R1+0x12dc] ;  /* 0x0012dc0001177983 */ /* 0x000ee40000300800 */
[----:B------:R-:W4:Y:S02]  /*a77a0*/  LDL.LU R8, [R1+0x1310] ;  /* 0x0013100001087983 */ /* 0x000f240000300800 */
[----:B------:R-:W4:Y:S01]  /*a77b0*/  LDL.LU R9, [R1+0x1314] ;  /* 0x0013140001097983 */ /* 0x000f220000300800 */
[----:B------:R-:W2:Y:S01]  /*a77c0*/  LDL.LU R10, [R1+0x1318] ;  /* 0x00131800010a7983 */ /* 0x000ea20000300800 */
[----:B------:R-:W2:Y:S03]  /*a77d0*/  LDL.LU R11, [R1+0x131c] ;  /* 0x00131c00010b7983 */ /* 0x000ea60000300800 */
[----:B--2---:R-:W-:Y:S01]  /*a77e0*/  STL.64 [R1+0x85a8], R10 ;  /* 0x0085a80a01007387 */ /* 0x004fe20000100a00 */
[----:B----4-:R0:W-:Y:S03]  /*a77f0*/  STL.64 [R1+0x85a0], R8 ;  /* 0x0085a00801007387 */ /* 0x0101e60000100a00 */
[----:B0-----:R-:W2:Y:S04]  /*a7800*/  LDL.64 R8, [R1+0x150] ;  /* 0x0001500001087983 */ /* 0x001ea80000100a00 */
[----:B--2---:R0:W-:Y:S04]  /*a7810*/  STL.64 [R1+0x85b8], R8 ;  /* 0x0085b80801007387 */ /* 0x0041e80000100a00 */
        /* <DEDUP_REMOVED lines=8> */
[----:B------:R-:W4:Y:S01]  /*a78a0*/  LDL.64 R12, [R1+0x170] ;  /* 0x00017000010c7983 */ /* 0x000f220000100a00 */
[----:B---3--:R-:W-:Y:S02]  /*a78b0*/  STL.64 [R1+0x8558], R22 ;  /* 0x0085581601007387 */ /* 0x008fe40000100a00 */
[----:B------:R0:W-:Y:S02]  /*a78c0*/  STL.64 [R1+0x8550], R20 ;  /* 0x0085501401007387 */ /* 0x0001e40000100a00 */
[----:B0-----:R-:W3:Y:S04]  /*a78d0*/  LDL.64 R20, [R1+0x110] ;  /* 0x0001100001147983 */ /* 0x001ee80000100a00 */
[----:B---3--:R0:W-:Y:S04]  /*a78e0*/  STL.64 [R1+0x8570], R20 ;  /* 0x0085701401007387 */ /* 0x0081e80000100a00 */
[----:B0-----:R-:W3:Y:S04]  /*a78f0*/  LDL.64 R20, [R1+0x120] ;  /* 0x0001200001147983 */ /* 0x001ee80000100a00 */
[----:B---3--:R-:W-:Y:S01]  /*a7900*/  STL.64 [R1+0x8588], R20 ;  /* 0x0085881401007387 */ /* 0x008fe20000100a00 */
[----:B------:R0:W-:Y:S03]  /*a7910*/  STL.64 [R1+0x8540], R24 ;  /* 0x0085401801007387 */ /* 0x0001e60000100a00 */
[----:B0-----:R-:W3:Y:S01]  /*a7920*/  LDL.LU R24, [R1+0x12c0] ;  /* 0x0012c00001187983 */ /* 0x001ee20000300800 */
[----:B------:R-:W3:Y:S02]  /*a7930*/  LDL.LU R25, [R1+0x12c4] ;  /* 0x0012c40001197983 */ /* 0x000ee40000300800 */
[----:B------:R-:W2:Y:S02]  /*a7940*/  LDL.LU R26, [R1+0x12c8] ;  /* 0x0012c800011a7983 */ /* 0x000ea40000300800 */
[----:B------:R-:W2:Y:S01]  /*a7950*/  LDL.LU R27, [R1+0x12cc] ;  /* 0x0012cc00011b7983 */ /* 0x000ea20000300800 */
[----:B------:R-:W2:Y:S04]  /*a7960*/  LDL.64 R20, [R1+0x130] ;  /* 0x0001300001147983 */ /* 0x000ea80000100a00 */
[----:B--2---:R0:W-:Y:S04]  /*a7970*/  STL.64 [R1+0x8590], R20 ;  /* 0x0085901401007387 */ /* 0x0041e80000100a00 */
[----:B0-----:R-:W2:Y:S01]  /*a7980*/  LDL.64 R20, [R1+0x140] ;  /* 0x0001400001147983 */ /* 0x001ea20000100a00 */
[----:B----4-:R-:W-:Y:S03]  /*a7990*/  HMMA.16816.F32 R4, R16, R12, R4 ;  /* 0x0000000c1004723c */ /* 0x010fe60000001804 */
[----:B--2---:R0:W-:Y:S04]  /*a79a0*/  STL.64 [R1+0x85b0], R20 ;  /* 0x0085b01401007387 */ /* 0x0041e80000100a00 */
[----:B0-----:R-:W2:Y:S01]  /*a79b0*/  LDL.LU R20, [R1+0x1320] ;  /* 0x0013200001147983 */ /* 0x001ea20000300800 */
[----:B------:R-:W2:Y:S02]  /*a79c0*/  LDL.LU R21, [R1+0x1324] ;  /* 0x0013240001157983 */ /* 0x000ea40000300800 */
[----:B------:R-:W2:Y:S02]  /*a79d0*/  LDL.LU R22, [R1+0x1328] ;  /* 0x0013280001167983 */ /* 0x000ea40000300800 */
[----:B------:R-:W2:Y:S01]  /*a79e0*/  LDL.LU R23, [R1+0x132c] ;  /* 0x00132c0001177983 */ /* 0x000ea20000300800 */
[----:B------:R-:W-:Y:S01]  /*a79f0*/  STL.64 [R1+0x8568], R26 ;  /* 0x0085681a01007387 */ /* 0x000fe20000100a00 */
[----:B---3--:R0:W-:Y:S03]  /*a7a00*/  STL.64 [R1+0x8560], R24 ;  /* 0x0085601801007387 */ /* 0x0081e60000100a00 */
        /* <DEDUP_REMOVED lines=11> */
[----:B------:R0:W-:Y:S01]  /*a7ac0*/  STL.64 [R1+0x780], R4 ;  /* 0x0007800401007387 */ /* 0x0001e20000100a00 */
[----:B------:R-:W-:Y:S02]  /*a7ad0*/  STL.64 [R1+0x788], R6 ;  /* 0x0007880601007387 */ /* 0x000fe40000100a00 */
[----:B0-----:R-:W-:-:S02]  /*a7ae0*/  IMAD.MOV.U32 R4, RZ, RZ, R12 ;  /* 0x000000ffff047224 */ /* 0x001fc400078e000c */
[----:B------:R-:W4:Y:S02]  /*a7af0*/  LDL.LU.64 R12, [R1+0x85c0] ;  /* 0x0085c000010c7983 */ /* 0x000f240000300a00 */
[C---:B----4-:R-:W-:Y:S11]  /*a7b00*/  HMMA.16816.F32 R8, R16.reuse, R12, R8 ;  /* 0x0000000c1008723c */ /* 0x050ff60000001808 */
[----:B------:R-:W-:Y:S11]  /*a7b10*/  @!UPT UIADD3 URZ, URZ, URZ, URZ ;  /* 0x0000003f3f3ff290 */ /* 0x000ff6000fffe03f */
[----:B------:R-:W-:Y:S01]  /*a7b20*/  @!UPT UIADD3 URZ, URZ, URZ, URZ ;  /* 0x0000003f3f3ff290 */ /* 0x000fe2000fffe03f */
[----:B------:R0:W-:Y:S01]  /*a7b30*/  STL.64 [R1+0x770], R8 ;  /* 0x0007700801007387 */ /* 0x0001e20000100a00 */
[----:B------:R-:W-:Y:S03]  /*a7b40*/  STL.64 [R1+0x778], R10 ;  /* 0x0007780a01007387 */ /* 0x000fe60000100a00 */
[----:B0-----:R-:W2:Y:S01]  /*a7b50*/  LDL.LU.64 R8, [R1+0x85b8] ;  /* 0x0085b80001087983 */ /* 0x001ea20000300a00 */
[----:B------:R-:W-:Y:S02]  /*a7b60*/  STL [R1+0x84b0], R13 ;  /* 0x0084b00d01007387 */ /* 0x000fe40000100800 */
[----:B------:R0:W-:Y:S02]  /*a7b70*/  STL [R1+0x8518], R12 ;  /* 0x0085180c01007387 */ /* 0x0001e40000100800 */
        /* <DEDUP_REMOVED lines=12> */
[----:B------:R-:W2:Y:S02]  /*a7c40*/  LDL.LU.64 R8, [R1+0x85a0] ;  /* 0x0085a00001087983 */ /* 0x000ea40000300a00 */
[C---:B--2---:R-:W-:Y:S01]  /*a7c50*/  HMMA.16816.F32 R8, R16.reuse, R20, R8 ;  /* 0x000000141008723c */ /* 0x044fe20000001808 */
[----:B------:R-:W-:Y:S11]  /*a7c60*/  IMAD.MOV.U32 R7, RZ, RZ, R21 ;  /* 0x000000ffff077224 */ /* 0x000ff600078e0015 */
[----:B------:R-:W-:Y:S11]  /*a7c70*/  @!UPT UIADD3 URZ, URZ, URZ, URZ ;  /* 0x0000003f3f3ff290 */ /* 0x000ff6000fffe03f */
[----:B------:R0:W-:Y:S01]  /*a7c80*/  STL.64 [R1+0x750], R8 ;  /* 0x0007500801007387 */ /* 0x0001e20000100a00 */
[----:B------:R1:W-:Y:S03]  /*a7c90*/  STL.64 [R1+0x758], R10 ;  /* 0x0007580a01007387 */ /* 0x0003e60000100a00 */
[----:B0-----:R-:W2:Y:S01]  /*a7ca0*/  LDL.LU.64 R8, [R1+0x8598] ;  /* 0x0085980001087983 */ /* 0x001ea20000300a00 */
[----:B-1----:R-:W-:Y:S02]  /*a7cb0*/  IMAD.MOV.U32 R10, RZ, RZ, R20 ;  /* 0x000000ffff0a7224 */ /* 0x002fe400078e0014 */
[----:B------:R-:W4:Y:S02]  /*a7cc0*/  LDL.LU.64 R20, [R1+0x8590] ;  /* 0x0085900001147983 */ /* 0x000f240000300a00 */
[----:B------:R-:W-:Y:S01]  /*a7cd0*/  STL.64 [R1+0x8528], R6 ;  /* 0x0085280601007387 */ /* 0x000fe20000100a00 */
[----:B------:R0:W-:Y:S04]  /*a7ce0*/  STL.64 [R1+0x8520], R4 ;  /* 0x0085200401007387 */ /* 0x0001e80000100a00 */
[----:B0-----:R-:W2:Y:S01]  /*a7cf0*/  LDL.LU R4, [R1+0x12b0] ;  /* 0x0012b00001047983 */ /* 0x001ea20000300800 */
[----:B------:R-:W2:Y:S02]  /*a7d00*/  LDL.LU R5, [R1+0x12b4] ;  /* 0x0012b40001057983 */ /* 0x000ea40000300800 */
[----:B------:R-:W2:Y:S02]  /*a7d10*/  LDL.LU R6, [R1+0x12b8] ;  /* 0x0012b80001067983 */ /* 0x000ea40000300800 */
[----:B------:R-:W2:Y:S01]  /*a7d20*/  LDL.LU R7, [R1+0x12bc] ;  /* 0x0012bc0001077983 */ /* 0x000ea20000300800 */
[C---:B----4-:R-:W-:Y:S01]  /*a7d30*/  HMMA.16816.F32 R12, R16.reuse, R20, R12 ;  /* 0x00000014100c723c */ /* 0x050fe2000000180c */
[----:B------:R-:W-:Y:S11]  /*a7d40*/  IMAD.MOV.U32 R11, RZ, RZ, R21 ;  /* 0x000000ffff0b7224 */ /* 0x000ff600078e0015 */
[----:B------:R-:W-:Y:S11]  /*a7d50*/  @!UPT UIADD3 URZ, URZ, URZ, URZ ;  /* 0x0000003f3f3ff290 */ /* 0x000ff6000fffe03f */
[----:B------:R0:W-:Y:S01]  /*a7d60*/  STL.64 [R1+0x740], R12 ;  /* 0x0007400c01007387 */ /* 0x0001e20000100a00 */
[----:B------:R1:W-:Y:S02]  /*a7d70*/  STL.64 [R1+0x748], R14 ;  /* 0x0007480e01007387 */ /* 0x0003e40000100a00 */
[----:B0-----:R-:W-:Y:S02]  /*a7d80*/  IMAD.MOV.U32 R12, RZ, RZ, R20 ;  /* 0x000000ffff0c7224 */ /* 0x001fe400078e0014 */
[----:B------:R-:W3:Y:S02]  /*a7d90*/  LDL.LU.64 R20, [R1+0x8588] ;  /* 0x0085880001147983 */ /* 0x000ee40000300a00 */
[C---:B---3--:R-:W-:Y:S01]  /*a7da0*/  HMMA.16816.F32 R24, R16.reuse, R20, R24 ;  /* 0x000000141018723c */ /* 0x048fe20000001818 */
[----:B-1----:R-:W-:Y:S02]  /*a7db0*/  IMAD.MOV.U32 R14, RZ, RZ, R20 ;  /* 0x000000ffff0e7224 */ /* 0x002fe400078e0014 */
[----:B------:R-:W-:Y:S11]  /*a7dc0*/  IMAD.MOV.U32 R13, RZ, RZ, R21 ;  /* 0x000000ffff0d7224 */ /* 0x000ff600078e0015 */
[----:B------:R-:W-:Y:S09]  /*a7dd0*/  @!UPT UIADD3 URZ, URZ, URZ, URZ ;  /* 0x0000003f3f3ff290 */ /* 0x000ff2000fffe03f */
[----:B------:R-:W-:Y:S01]  /*a7de0*/  STL.64 [R1+0x730], R24 ;  /* 0x0007301801007387 */ /* 0x000fe20000100a00 */
[----:B------:R0:W-:Y:S03]  /*a7df0*/  STL.64 [R1+0x738], R26 ;  /* 0x0007381a01007387 */ /* 0x0001e60000100a00 */
[----:B0-----:R-:W3:Y:S01]  /*a7e00*/  LDL.LU.64 R26, [R1+0x8580] ;  /* 0x00858000011a7983 */ /* 0x001ee20000300a00 */
[----:B------:R-:W3:Y:S02]  /*a7e10*/  LDL.LU.64 R24, [R1+0x8578] ;  /* 0x0085780001187983 */ /* 0x000ee40000300a00 */
        /* <DEDUP_REMOVED lines=11> */
[C---:B--2---:R-:W-:Y:S11]  /*a7ed0*/  HMMA.16816.F32 R20, R16.reuse, R8, R20 ;  /* 0x000000081014723c */ /* 0x044ff60000001814 */
[----:B------:R-:W-:Y:S11]  /*a7ee0*/  @!UPT UIADD3 URZ, URZ, URZ, URZ ;  /* 0x0000003f3f3ff290 */ /* 0x000ff6000fffe03f */
[----:B------:R-:W-:Y:S01]  /*a7ef0*/  @!UPT UIADD3 URZ, URZ, URZ, URZ ;  /* 0x0000003f3f3ff290 */ /* 0x000fe2000fffe03f */
[----:B------:R0:W-:Y:S01]  /*a7f00*/  STL.64 [R1+0x710], R20 ;  /* 0x0007101401007387 */ /* 0x0001e20000100a00 */
[----:B------:R-:W-:Y:S03]  /*a7f10*/  STL.64 [R1+0x718], R22 ;  /* 0x0007181601007387 */ /* 0x000fe60000100a00 */
[----:B0-----:R-:W3:Y:S01]  /*a7f20*/  LDL.LU.64 R20, [R1+0x8548] ;  /* 0x0085480001147983 */ /* 0x001ee20000300a00 */
[----:B------:R-:W-:Y:S01]  /*a7f30*/  STL.64 [R1+0x8408], R8 ;  /* 0x0084080801007387 */ /* 0x000fe20000100a00 */
        /* <DEDUP_REMOVED lines=9> */
[----:B------:R-:W4:Y:S02]  /*a7fd0*/  LDL.LU.64 R20, [R1+0x8530] ;  /* 0x0085300001147983 */ /* 0x000f240000300a00 */
[----:B------:R-:W-:Y:S01]  /*a7fe0*/  STL.64 [R1+0x84c0], R26 ;  /* 0x0084c01a01007387 */ /* 0x000fe20000100a00 */
[C---:B----4-:R-:W-:Y:S01]  /*a7ff0*/  HMMA.16816.F32 R4, R16.reuse, R20, R4 ;  /* 0x000000141004723c */ /* 0x050fe20000001804 */
[----:B--2---:R0:W-:Y:S04]  /*a8000*/  STL.64 [R1+0x84b8], R24 ;  /* 0x0084b81801007387 */ /* 0x0041e80000100a00 */
[----:B0-----:R-:W2:Y:S11]  /*a8010*/  LDL.64 R24, [R1+0xd0] ;  /* 0x0000d00001187983 */ /* 0x001eb60000100a00 */
[----:B------:R-:W-:Y:S07]  /*a8020*/  @!UPT UIADD3 URZ, URZ, URZ, URZ ;  /* 0x0000003f3f3ff290 */ /* 0x000fee000fffe03f */
[----:B------:R-:W-:Y:S01]  /*a8030*/  STL.64 [R1+0x6f0], R4 ;  /* 0x0006f00401007387 */ /* 0x000fe20000100a00 */
[----:B------:R0:W-:Y:S03]  /*a8040*/  STL.64 [R1+0x6f8], R6 ;  /* 0x0006f80601007387 */ /* 0x0001e60000100a00 */
[----:B0-----:R-:W4:Y:S01]  /*a8050*/  LDL.LU.64 R6, [R1+0x8528] ;  /* 0x0085280001067983 */ /* 0x001f220000300a00 */
[----:B------:R-:W2:Y:S02]  /*a8060*/  LDL.LU.64 R4, [R1+0x8520] ;  /* 0x0085200001047983 */ /* 0x000ea40000300a00 */
[----:B---3--:R-:W-:Y:S02]  /*a8070*/  STL.64 [R1+0x8400], R22 ;  /* 0x0084001601007387 */ /* 0x008fe40000100a00 */
        /* <DEDUP_REMOVED lines=12> */
[----:B-1----:R-:W3:Y:S02]  /*a8140*/  LDL.LU R22, [R1+0x11e8] ;  /* 0x0011e80001167983 */ /* 0x002ee40000300800 */
[----:B------:R-:W3:Y:S02]  /*a8150*/  LDL.LU R23, [R1+0x11ec] ;  /* 0x0011ec0001177983 */ /* 0x000ee40000300800 */
[----:B------:R-:W-:-:S02]  /*a8160*/  IMAD.MOV.U32 R8, RZ, RZ, R28 ;  /* 0x000000ffff087224 */ /* 0x000fc400078e001c */
[----:B------:R-:W-:Y:S01]  /*a8170*/  IMAD.MOV.U32 R9, RZ, RZ, R15 ;  /* 0x000000ffff097224 */ /* 0x000fe200078e000f */
[----:B---3--:R-:W-:Y:S01]  /*a8180*/  STL.64 [R1+0x8418], R22 ;  /* 0x0084181601007387 */ /* 0x008fe20000100a00 */
[----:B--2---:R-:W-:Y:S03]  /*a8190*/  STL.64 [R1+0x8410], R20 ;  /* 0x0084101401007387 */ /* 0x004fe60000100a00 */
[----:B------:R0:W-:Y:S02]  /*a81a0*/  STL.64 [R1+0x8420], R8 ;  /* 0x0084200801007387 */ /* 0x0001e40000100a00 */
[----:B0-----:R-:W-:Y:S02]  /*a81b0*/  IMAD.MOV.U32 R8, RZ, RZ, R14 ;  /* 0x000000ffff087224 */ /* 0x001fe400078e000e */
[----:B------:R-:W-:-:S05]  /*a81c0*/  IMAD.MOV.U32 R9, RZ, RZ, R13 ;  /* 0x000000ffff097224 */ /* 0x000fca00078e000d */
[----:B------:R0:W-:Y:S01]  /*a81d0*/  STL.64 [R1+0x8438], R8 ;  /* 0x0084380801007387 */ /* 0x0001e20000100a00 */
[----:B------:R-:W2:Y:S02]  /*a81e0*/  LDL.LU R20, [R1+0x440] ;  /* 0x0004400001147983 */ /* 0x000ea40000300800 */
[----:B------:R-:W2:Y:S02]  /*a81f0*/  LDL.LU R21, [R1+0x444] ;  /* 0x0004440001157983 */ /* 0x000ea40000300800 */
[----:B------:R-:W3:Y:S01]  /*a8200*/  LDL.LU R22, [R1+0x448] ;  /* 0x0004480001167983 */ /* 0x000ee20000300800 */
[----:B------:R-:W3:Y:S01]  /*a8210*/  LDL.LU R23, [R1+0x44c] ;  /* 0x00044c0001177983 */ /* 0x000ee20000300800 */
[----:B0-----:R-:W-:Y:S02]  /*a8220*/  IMAD.MOV.U32 R8, RZ, RZ, R12 ;  /* 0x000000ffff087224 */ /* 0x001fe400078e000c */
        /* <DEDUP_REMOVED lines=31> */
[----:B----4-:R0:W-:Y:S02]  /*a8420*/  STL.64 [R1+0x8488], R8 ;  /* 0x0084880801007387 */ /* 0x0101e40000100a00 */
[----:B------:R-:W2:Y:S02]  /*a8430*/  LDL.LU R12, [R1+0x1290] ;  /* 0x00129000010c7983 */ /* 0x000ea40000300800 */
[----:B------:R-:W2:Y:S01]  /*a8440*/  LDL.LU R13, [R1+0x1294] ;  /* 0x00129400010d7983 */ /* 0x000ea20000300800 */
[----:B------:R-:W2:Y:S01]  /*a8450*/  LDL.LU R14, [R1+0x1298] ;  /* 0x00129800010e7983 */ /* 0x000ea20000300800 */
[----:B------:R-:W2:Y:S02]  /*a8460*/  LDL.LU R15, [R1+0x129c] ;  /* 0x00129c00010f7983 */ /* 0x000ea40000300800 */
[----:B0-----:R-:W-:-:S02]  /*a8470*/  IMAD.MOV.U32 R8, RZ, RZ, R4 ;  /* 0x000000ffff087224 */ /* 0x001fc400078e0004 */
[----:B------:R-:W4:Y:S01]  /*a8480*/  LDL.64 R4, [R1+0xb0] ;  /* 0x0000b00001047983 */ /* 0x000f220000100a00 */
[----:B------:R-:W-:Y:S02]  /*a8490*/  IMAD.MOV.U32 R2, RZ, RZ, R24 ;  /* 0x000000ffff027224 */ /* 0x000fe400078e0018 */
[----:B------:R-:W-:Y:S01]  /*a84a0*/  IMAD.MOV.U32 R0, RZ, RZ, R25 ;  /* 0x000000ffff007224 */ /* 0x000fe200078e0019 */
[----:B----4-:R0:W-:Y:S04]  /*a84b0*/  STL.64 [R1+0x8510], R4 ;  /* 0x0085100401007387 */ /* 0x0101e80000100a00 */
[----:B0-----:R-:W2:Y:S01]  /*a84c0*/  LDL.64 R4, [R1+0xc0] ;  /* 0x0000c00001047983 */ /* 0x001ea20000100a00 */
[----:B------:R-:W4:Y:S02]  /*a84d0*/  LDL.LU.64 R24, [R1+0x2e0] ;  /* 0x0002e00001187983 */ /* 0x000f240000300a00 */
[----:B------:R-:W2:Y:S02]  /*a84e0*/  LDL.LU.64 R26, [R1+0x2e8] ;  /* 0x0002e800011a7983 */ /* 0x000ea40000300a00 */
[----:B--2---:R-:W-:Y:S01]  /*a84f0*/  STL.64 [R1+0x84e8], R26 ;  /* 0x0084e81a01007387 */ /* 0x004fe20000100a00 */
[----:B----4-:R0:W-:Y:S03]  /*a8500*/  STL.64 [R1+0x84e0], R24 ;  /* 0x0084e01801007387 */ /* 0x0101e60000100a00 */
[----:B0-----:R-:W2:Y:S01]  /*a8510*/  LDL.LU R24, [R1+0x1260] ;  /* 0x0012600001187983 */ /* 0x001ea20000300800 */
[----:B------:R-:W2:Y:S02]  /*a8520*/  LDL.LU R25, [R1+0x1264] ;  /* 0x0012640001197983 */ /* 0x000ea40000300800 */
[----:B------:R-:W4:Y:S02]  /*a8530*/  LDL.LU R26, [R1+0x1268] ;  /* 0x00126800011a7983 */ /* 0x000f240000300800 */
[----:B------:R-:W4:Y:S02]  /*a8540*/  LDL.LU R27, [R1+0x126c] ;  /* 0x00126c00011b7983 */ /* 0x000f240000300800 */
[----:B------:R-:W-:Y:S01]  /*a8550*/  IMAD.MOV.U32 R9, RZ, RZ, R3 ;  /* 0x000000ffff097224 */ /* 0x000fe200078e0003 */
[----:B----4-:R-:W-:Y:S01]  /*a8560*/  STL.64 [R1+0x8508], R26 ;  /* 0x0085081a01007387 */ /* 0x010fe20000100a00 */
[----:B--2---:R0:W-:Y:S03]  /*a8570*/  STL.64 [R1+0x8500], R24 ;  /* 0x0085001801007387 */ /* 0x0041e60000100a00 */
[----:B0-----:R-:W2:Y:S01]  /*a8580*/  LDL.LU R24, [R1+0x1280] ;  /* 0x0012800001187983 */ /* 0x001ea20000300800 */
[----:B------:R-:W2:Y:S02]  /*a8590*/  LDL.LU R25, [R1+0x1284] ;  /* 0x0012840001197983 */ /* 0x000ea40000300800 */
[----:B------:R-:W2:Y:S02]  /*a85a0*/  LDL.LU R26, [R1+0x1288] ;  /* 0x00128800011a7983 */ /* 0x000ea40000300800 */
[----:B------:R-:W2:Y:S01]  /*a85b0*/  LDL.LU R27, [R1+0x128c] ;  /* 0x00128c00011b7983 */ /* 0x000ea20000300800 */
[----:B------:R0:W-:Y:S04]  /*a85c0*/  STL.64 [R1+0x84a8], R8 ;  /* 0x0084a80801007387 */ /* 0x0001e80000100a00 */
[----:B0-----:R-:W4:Y:S01]  /*a85d0*/  LDL.LU R8, [R1+0x1240] ;  /* 0x0012400001087983 */ /* 0x001f220000300800 */
[----:B------:R-:W4:Y:S02]  /*a85e0*/  LDL.LU R9, [R1+0x1244] ;  /* 0x0012440001097983 */ /* 0x000f240000300800 */
[----:B------:R-:W2:Y:S02]  /*a85f0*/  LDL.LU R10, [R1+0x1248] ;  /* 0x00124800010a7983 */ /* 0x000ea40000300800 */
[----:B------:R-:W2:Y:S01]  /*a8600*/  LDL.LU R11, [R1+0x124c] ;  /* 0x00124c00010b7983 */ /* 0x000ea20000300800 */
[----:B------:R-:W-:Y:S01]  /*a8610*/  HMMA.16816.F32 R12, R16, R4, R12 ;  /* 0x00000004100c723c */ /* 0x000fe2000000180c */
        /* <DEDUP_REMOVED lines=40> */
[----:B0-----:R-:W4:Y:S01]  /*a88a0*/  LDL.LU.64 R16, [R1+0x84d8] ;  /* 0x0084d80001107983 */ /* 0x001f220000300a00 */
[----:B------:R-:W-:Y:S02]  /*a88b0*/  STL.64 [R1+0x83b0], R6 ;  /* 0x0083b00601007387 */ /* 0x000fe40000100a00 */
[----:B------:R0:W-:Y:S02]  /*a88c0*/  STL.64 [R1+0x83a8], R4 ;  /* 0x0083a80401007387 */ /* 0x0001e40000100a00 */
[----:B0-----:R-:W4:Y:S01]  /*a88d0*/  LDL.LU R4, [R1+0xf20] ;  /* 0x000f200001047983 */ /* 0x001f220000300800 */
[----:B------:R-:W4:Y:S02]  /*a88e0*/  LDL.LU R5, [R1+0xf24] ;  /* 0x000f240001057983 */ /* 0x000f240000300800 */
[----:B------:R-:W4:Y:S02]  /*a88f0*/  LDL.LU R6, [R1+0xf28] ;  /* 0x000f280001067983 */ /* 0x000f240000300800 */
[----:B------:R-:W4:Y:S02]  /*a8900*/  LDL.LU R7, [R1+0xf2c] ;  /* 0x000f2c0001077983 */ /* 0x000f240000300800 */
[----:B--2---:R-:W-:-:S02]  /*a8910*/  IMAD.MOV.U32 R18, RZ, RZ, R26 ;  /* 0x000000ffff127224 */ /* 0x004fc400078e001a */
[----:B------:R-:W-:Y:S02]  /*a8920*/  IMAD.MOV.U32 R19, RZ, RZ, R27 ;  /* 0x000000ffff137224 */ /* 0x000fe400078e001b */
[----:B---3--:R-:W-:Y:S02]  /*a8930*/  IMAD.MOV.U32 R13, RZ, RZ, R24 ;  /* 0x000000ffff0d7224 */ /* 0x008fe400078e0018 */
        /* <DEDUP_REMOVED lines=8> */
[----:B------:R-:W3:Y:S02]  /*a89c0*/  LDL.LU.64 R26, [R1+0x84c0] ;  /* 0x0084c000011a7983 */ /* 0x000ee40000300a00 */
[----:B------:R-:W2:Y:S01]  /*a89d0*/  LDL.LU.64 R24, [R1+0x84b8] ;  /* 0x0084b80001187983 */ /* 0x000ea20000300a00 */
[----:B------:R0:W-:Y:S02]  /*a89e0*/  STL.64 [R1+0x8390], R16 ;  /* 0x0083901001007387 */ /* 0x0001e40000100a00 */
[----:B0-----:R-:W-:-:S02]  /*a89f0*/  IMAD.MOV.U32 R16, RZ, RZ, R13 ;  /* 0x000000ffff107224 */ /* 0x001fc400078e000d */
[----:B------:R-:W-:Y:S01]  /*a8a00*/  IMAD.MOV.U32 R17, RZ, RZ, R29 ;  /* 0x000000ffff117224 */ /* 0x000fe200078e001d */
[----:B------:R-:W4:Y:S06]  /*a8a10*/  LDL.LU R13, [R1+0x84b0] ;  /* 0x0084b000010d7983 */ /* 0x000f2c0000300800 */
[C---:B--2---:R-:W-:Y:S11]  /*a8a20*/  HMMA.16816.F32 R8, R16.reuse, R24, R8 ;  /* 0x000000181008723c */ /* 0x044ff60000001808 */
[----:B------:R-:W-:Y:S11]  /*a8a30*/  @!UPT UIADD3 URZ, URZ, URZ, URZ ;  /* 0x0000003f3f3ff290 */ /* 0x000ff6000fffe03f */
[----:B------:R-:W-:Y:S01]  /*a8a40*/  @!UPT UIADD3 URZ, URZ, URZ, URZ ;  /* 0x0000003f3f3ff290 */ /* 0x000fe2000fffe03f */
[----:B------:R0:W-:Y:S01]  /*a8a50*/  STL.64 [R1+0x5e0], R8 ;  /* 0x0005e00801007387 */ /* 0x0001e20000100a00 */
[----:B------:R1:W-:Y:S03]  /*a8a60*/  STL.64 [R1+0x5e8], R10 ;  /* 0x0005e80a01007387 */ /* 0x0003e60000100a00 */
[----:B0-----:R-:W1:Y:S01]  /*a8a70*/  LDL.LU.64 R8, [R1+0x84a8] ;  /* 0x0084a80001087983 */ /* 0x001e620000300a00 */
[----:B------:R-:W-:Y:S01]  /*a8a80*/  STL.64 [R1+0x8378], R24 ;  /* 0x0083781801007387 */ /* 0x000fe20000100a00 */
[C---:B-1----:R-:W-:Y:S02]  /*a8a90*/  HMMA.16816.F32 R8, R16.reuse, R8, R20 ;  /* 0x000000081008723c */ /* 0x042fe40000001814 */
[----:B------:R-:W2:Y:S01]  /*a8aa0*/  LDL.LU.64 R22, [R1+0x84a0] ;  /* 0x0084a00001167983 */ /* 0x000ea20000300a00 */
[----:B------:R-:W2:Y:S11]  /*a8ab0*/  LDL.LU.64 R20, [R1+0x8498] ;  /* 0x0084980001147983 */ /* 0x000eb60000300a00 */
[----:B------:R-:W-:Y:S09]  /*a8ac0*/  @!UPT UIADD3 URZ, URZ, URZ, URZ ;  /* 0x0000003f3f3ff290 */ /* 0x000ff2000fffe03f */
        /* <DEDUP_REMOVED lines=9> */
[----:B0-----:R-:W2:Y:S01]  /*a8b60*/  LDL.LU.64 R8, [R1+0x8480] ;  /* 0x0084800001087983 */ /* 0x001ea20000300a00 */
        /* <DEDUP_REMOVED lines=36> */
[----:B--2---:R-:W-:Y:S11]  /*a8db0*/  HMMA.16816.F32 R20, R16, R8, R20 ;  /* 0x000000081014723c */ /* 0x004ff60000001814 */
[----:B------:R-:W-:Y:S11]  /*a8dc0*/  @!UPT UIADD3 URZ, URZ, URZ, URZ ;  /* 0x0000003f3f3ff290 */ /* 0x000ff6000fffe03f */
[----:B------:R-:W-:Y:S01]  /*a8dd0*/  @!UPT UIADD3 URZ, URZ, URZ, URZ ;  /* 0x0000003f3f3ff290 */ /* 0x000fe2000fffe03f */
[----:B------:R-:W-:Y:S01]  /*a8de0*/  STL.64 [R1+0x430], R20 ;  /* 0x0004301401007387 */ /* 0x000fe20000100a00 */
[----:B------:R0:W-:Y:S03]  /*a8df0*/  STL.64 [R1+0x438], R22 ;  /* 0x0004381601007387 */ /* 0x0001e60000100a00 */
[----:B0-----:R-:W2:Y:S01]  /*a8e00*/  LDL.LU.64 R22, [R1+0x8400] ;  /* 0x0084000001167983 */ /* 0x001ea20000300a00 */
[----:B------:R-:W4:Y:S02]  /*a8e10*/  LDL.LU.64 R20, [R1+0x83f8] ;  /* 0x0083f80001147983 */ /* 0x000f240000300a00 */
[----:B------:R0:W-:Y:S02]  /*a8e20*/  STL.64 [R1+0x8340], R8 ;  /* 0x0083400801007387 */ /* 0x0001e40000100a00 */
[----:B0-----:R-:W2:Y:S01]  /*a8e30*/  LDL.LU R8, [R1+0x11d0] ;  /* 0x0011d00001087983 */ /* 0x001ea20000300800 */
[----:B------:R-:W2:Y:S02]  /*a8e40*/  LDL.LU R9, [R1+0x11d4] ;  /* 0x0011d40001097983 */ /* 0x000ea40000300800 */
[----:B------:R-:W2:Y:S02]  /*a8e50*/  LDL.LU R10, [R1+0x11d8] ;  /* 0x0011d800010a7983 */ /* 0x000ea40000300800 */
[----:B------:R-:W2:Y:S02]  /*a8e60*/  LDL.LU R11, [R1+0x11dc] ;  /* 0x0011dc00010b7983 */ /* 0x000ea40000300800 */
[----:B---3--:R-:W-:-:S02]  /*a8e70*/  IMAD.MOV.U32 R24, RZ, RZ, R27 ;  /* 0x000000ffff187224 */ /* 0x008fc400078e001b */
[----:B------:R-:W-:Y:S01]  /*a8e80*/  IMAD.MOV.U32 R25, RZ, RZ, R26 ;  /* 0x000000ffff197224 */ /* 0x000fe200078e001a */
[C---:B----4-:R-:W-:Y:S08]  /*a8e90*/  HMMA.16816.F32 R4, R16.reuse, R20, R4 ;  /* 0x000000141004723c */ /* 0x050ff00000001804 */
[----:B--2---:R-:W-:Y:S01]  /*a8ea0*/  HMMA.16816.F32 R24, R16, R24, R8 ;  /* 0x000000181018723c */ /* 0x004fe20000001808 */
[----:B------:R-:W2:Y:S11]  /*a8eb0*/  LDL.LU R8, [R1+0x13e0] ;  /* 0x0013e00001087983 */ /* 0x000eb60000300800 */
[----:B------:R-:W-:Y:S11]  /*a8ec0*/  @!UPT UIADD3 URZ, URZ, URZ, URZ ;  /* 0x0000003f3f3ff290 */ /* 0x000ff6000fffe03f */
[----:B------:R-:W-:Y:S01]  /*a8ed0*/  STL.64 [R1+0x3f0], R24 ;  /* 0x0003f01801007387 */ /* 0x000fe20000100a00 */
[----:B------:R-:W-:Y:S02]  /*a8ee0*/  STL.64 [R1+0x3f8], R26 ;  /* 0x0003f81a01007387 */ /* 0x000fe40000100a00 */
[----:B------:R-:W-:Y:S02]  /*a8ef0*/  STL.64 [R1+0x3a0], R4 ;  /* 0x0003a00401007387 */ /* 0x000fe40000100a00 */
[----:B------:R-:W-:Y:S01]  /*a8f00*/  STL.64 [R1+0x3a8], R6 ;  /* 0x0003a80601007387 */ /* 0x000fe20000100a00 */
[----:B------:R-:W2:Y:S01]  /*a8f10*/  LDL.LU R9, [R1+0x13e4] ;  /* 0x0013e40001097983 */ /* 0x000ea20000300800 */
[----:B------:R-:W3:Y:S02]  /*a8f20*/  LDL.LU R10, [R1+0x13e8] ;  /* 0x0013e800010a7983 */ /* 0x000ee40000300800 */
[----:B------:R-:W3:Y:S02]  /*a8f30*/  LDL.LU R11, [R1+0x13ec] ;  /* 0x0013ec00010b7983 */ /* 0x000ee40000300800 */
[----:B------:R-:W4:Y:S02]  /*a8f40*/  LDL.64 R12, [R1+0x170] ;  /* 0x00017000010c7983 */ /* 0x000f240000100a00 */
[----:B----4-:R-:W-:Y:S01]  /*a8f50*/  STL.64 [R1+0x8370], R12 ;  /* 0x0083700c01007387 */ /* 0x010fe20000100a00 */
[----:B---3--:R-:W-:Y:S02]  /*a8f60*/  STL.64 [R1+0x8350], R10 ;  /* 0x0083500a01007387 */ /* 0x008fe40000100a00 */
[----:B--2---:R0:W-:Y:S02]  /*a8f70*/  STL.64 [R1+0x8348], R8 ;  /* 0x0083480801007387 */ /* 0x0041e40000100a00 */
[----:B0-----:R-:W2:Y:S01]  /*a8f80*/  LDL.LU R8, [R1+0x13c0] ;  /* 0x0013c00001087983 */ /* 0x001ea20000300800 */
[----:B------:R-:W2:Y:S02]  /*a8f90*/  LDL.LU R9, [R1+0x13c4] ;  /* 0x0013c40001097983 */ /* 0x000ea40000300800 */
[----:B------:R-:W3:Y:S02]  /*a8fa0*/  LDL.LU R10, [R1+0x13c8] ;  /* 0x0013c800010a7983 */ /* 0x000ee40000300800 */
[----:B------:R-:W3:Y:S01]  /*a8fb0*/  LDL.LU R11, [R1+0x13cc] ;  /* 0x0013cc00010b7983 */ /* 0x000ee20000300800 */
[----:B------:R-:W4:Y:S04]  /*a8fc0*/  LDL R26, [R1+0x688] ;  /* 0x00068800011a7983 */ /* 0x000f280000100800 */
[----:B------:R-:W4:Y:S04]  /*a8fd0*/  LDL R27, [R1+0x68c] ;  /* 0x00068c00011b7983 */ /* 0x000f280000100800 */
[----:B------:R-:W2:Y:S04]  /*a8fe0*/  LDL R24, [R1+0x680] ;  /* 0x0006800001187983 */ /* 0x000ea80000100800 */
[----:B------:R-:W2:Y:S04]  /*a8ff0*/  LDL R25, [R1+0x684] ;  /* 0x0006840001197983 */ /* 0x000ea80000100800 */
[----:B----4-:R-:W-:Y:S01]  /*a9000*/  STL.64 [R1+0x83a0], R26 ;  /* 0x0083a01a01007387 */ /* 0x010fe20000100a00 */
[----:B--2---:R0:W-:Y:S03]  /*a9010*/  STL.64 [R1+0x8398], R24 ;  /* 0x0083981801007387 */ /* 0x0041e60000100a00 */
        /* <DEDUP_REMOVED lines=8> */
[----:B------:R1:W-:Y:S01]  /*a90a0*/  STL.64 [R1+0x83c8], R4 ;  /* 0x0083c80401007387 */ /* 0x0003e20000100a00 */
[----:B0-----:R-:W2:Y:S01]  /*a90b0*/  LDL.LU R24, [R1+0xef0] ;  /* 0x000ef00001187983 */ /* 0x001ea20000300800 */
[----:B------:R-:W2:Y:S02]  /*a90c0*/  LDL.LU R25, [R1+0xef4] ;  /* 0x000ef40001197983 */ /* 0x000ea40000300800 */
[----:B------:R-:W4:Y:S02]  /*a90d0*/  LDL.LU R26, [R1+0xef8] ;  /* 0x000ef800011a7983 */ /* 0x000f240000300800 */
[----:B------:R-:W4:Y:S02]  /*a90e0*/  LDL.LU R27, [R1+0xefc] ;  /* 0x000efc00011b7983 */ /* 0x000f240000300800 */
[----:B-1----:R-:W-:-:S02]  /*a90f0*/  IMAD.MOV.U32 R4, RZ, RZ, R14 ;  /* 0x000000ffff047224 */ /* 0x002fc400078e000e */
[----:B------:R-:W-:Y:S01]  /*a9100*/  IMAD.MOV.U32 R5, RZ, RZ, R3 ;  /* 0x000000ffff057224 */ /* 0x000fe200078e0003 */
[----:B----4-:R-:W-:Y:S01]  /*a9110*/  STL.64 [R1+0x83d8], R26 ;  /* 0x0083d81a01007387 */ /* 0x010fe20000100a00 */
[----:B--2---:R0:W-:Y:S03]  /*a9120*/  STL.64 [R1+0x83d0], R24 ;  /* 0x0083d01801007387 */ /* 0x0041e60000100a00 */
        /* <DEDUP_REMOVED lines=11> */
[----:B------:R-:W4:Y:S01]  /*a91e0*/  LDL.LU R12, [R1+0x1270] ;  /* 0x00127000010c7983 */ /* 0x000f220000300800 */
        /* <DEDUP_REMOVED lines=21> */
[----:B------:R-:W2:Y:S02]  /*a9340*/  LDL.LU R22, [R1+0x1428] ;  /* 0x0014280001167983 */ /* 0x000ea40000300800 */
[----:B------:R-:W2:Y:S02]  /*a9350*/  LDL.LU R23, [R1+0x142c] ;  /* 0x00142c0001177983 */ /* 0x000ea40000300800 */
[----:B------:R-:W-:-:S02]  /*a9360*/  IMAD.MOV.U32 R4, RZ, RZ, R2 ;  /* 0x000000ffff047224 */ /* 0x000fc400078e0002 */
[----:B------:R-:W-:-:S07]  /*a9370*/  IMAD.MOV.U32 R5, RZ, RZ, R0 ;  /* 0x000000ffff057224 */ /* 0x000fce00078e0000 */
[C---:B------:R-:W-:Y:S01]  /*a9380*/  HMMA.16816.F32 R4, R16.reuse, R4, R24 ;  /* 0x000000041004723c */ /* 0x040fe20000001818 */
[----:B--2---:R-:W-:Y:S01]  /*a9390*/  STL.64 [R1+0x8330], R22 ;  /* 0x0083301601007387 */ /* 0x004fe20000100a00 */
[----:B----4-:R0:W-:Y:S03]  /*a93a0*/  STL.64 [R1+0x8328], R20 ;  /* 0x0083281401007387 */ /* 0x0101e60000100a00 */
[----:B0-----:R-:W2:Y:S04]  /*a93b0*/  LDL.64 R20, [R1+0x140] ;  /* 0x0001400001147983 */ /* 0x001ea80000100a00 */
[----:B--2---:R0:W-:Y:S04]  /*a93c0*/  STL.64 [R1+0x8338], R20 ;  /* 0x0083381401007387 */ /* 0x0041e80000100a00 */
[----:B0-----:R-:W2:Y:S01]  /*a93d0*/  LDL.64 R20, [R1+0x150] ;  /* 0x0001500001147983 */ /* 0x001ea20000100a00 */
[----:B------:R-:W4:Y:S02]  /*a93e0*/  LDL.LU.64 R26, [R1+0x83f0] ;  /* 0x0083f000011a7983 */ /* 0x000f240000300a00 */
[----:B------:R-:W4:Y:S07]  /*a93f0*/  LDL.LU.64 R24, [R1+0x83e8] ;  /* 0x0083e80001187983 */ /* 0x000f2e0000300a00 */
[----:B------:R0:W-:Y:S01]  /*a9400*/  STL.64 [R1+0x350], R4 ;  /* 0x0003500401007387 */ /* 0x0001e20000100a00 */
[----:B------:R4:W-:Y:S04]  /*a9410*/  STL.64 [R1+0x358], R6 ;  /* 0x0003580601007387 */ /* 0x0009e80000100a00 */
        /* <DEDUP_REMOVED lines=14> */
[----:B0-----:R-:W2:Y:S01]  /*a9500*/  LDL.LU.64 R6, [R1+0x83b0] ;  /* 0x0083b00001067983 */ /* 0x001ea20000300a00 */
[----:B------:R-:W4:Y:S02]  /*a9510*/  LDL.LU.64 R4, [R1+0x83a8] ;  /* 0x0083a80001047983 */ /* 0x000f240000300a00 */
[----:B----4-:R-:W-:Y:S01]  /*a9520*/  HMMA.16816.F32 R16, R16, R4, R24 ;  /* 0x000000041010723c */ /* 0x010fe20000001818 */
[----:B------:R-:W4:Y:S01]  /*a9530*/  LDL.LU.64 R26, [R1+0x83a0] ;  /* 0x0083a000011a7983 */ /* 0x000f220000300a00 */
[----:B------:R-:W4:Y:S11]  /*a9540*/  LDL.LU.64 R24, [R1+0x8398] ;  /* 0x0083980001187983 */ /* 0x000f360000300a00 */
[----:B------:R-:W-:Y:S10]  /*a9550*/  @!UPT UIADD3 URZ, URZ, URZ, URZ ;  /* 0x0000003f3f3ff290 */ /* 0x000ff4000fffe03f */
[----:B------:R0:W-:Y:S01]  /*a9560*/  STL.64 [R1+0x2a0], R16 ;  /* 0x0002a01001007387 */ /* 0x0001e20000100a00 */
[----:B------:R-:W-:Y:S03]  /*a9570*/  STL.64 [R1+0x2a8], R18 ;  /* 0x0002a81201007387 */ /* 0x000fe60000100a00 */
[----:B0-----:R-:W4:Y:S01]  /*a9580*/  LDL.LU.64 R16, [R1+0x8390] ;  /* 0x0083900001107983 */ /* 0x001f220000300a00 */
[----:B--2---:R-:W-:Y:S02]  /*a9590*/  STL.64 [R1+0x8298], R6 ;  /* 0x0082980601007387 */ /* 0x004fe40000100a00 */
[----:B------:R0:W-:Y:S02]  /*a95a0*/  STL.64 [R1+0x8290], R4 ;  /* 0x0082900401007387 */ /* 0x0001e40000100a00 */
[----:B0-----:R-:W2:Y:S01]  /*a95b0*/  LDL.LU R4, [R1+0x1440] ;  /* 0x0014400001047983 */ /* 0x001ea20000300800 */
[----:B------:R-:W2:Y:S02]  /*a95c0*/  LDL.LU R5, [R1+0x1444] ;  /* 0x0014440001057983 */ /* 0x000ea40000300800 */
[----:B------:R-:W2:Y:S02]  /*a95d0*/  LDL.LU R6, [R1+0x1448] ;  /* 0x0014480001067983 */ /* 0x000ea40000300800 */
[----:B------:R-:W2:Y:S01]  /*a95e0*/  LDL.LU R7, [R1+0x144c] ;  /* 0x00144c0001077983 */ /* 0x000ea20000300800 */
[----:B----4-:R-:W-:Y:S01]  /*a95f0*/  HMMA.16816.F32 R24, R24, R16, R12 ;  /* 0x000000101818723c */ /* 0x010fe2000000180c */
[----:B------:R-:W4:Y:S01]  /*a9600*/  LDL.LU.64 R14, [R1+0x8388] ;  /* 0x00838800010e7983 */ /* 0x000f220000300a00 */
[----:B------:R-:W4:Y:S11]  /*a9610*/  LDL.LU.64 R12, [R1+0x8380] ;  /* 0x00838000010c7983 */ /* 0x000f360000300a00 */
[----:B------:R-:W-:Y:S10]  /*a9620*/  @!UPT UIADD3 URZ, URZ, URZ, URZ ;  /* 0x0000003f3f3ff290 */ /* 0x000ff4000fffe03f */
[----:B------:R0:W-:Y:S01]  /*a9630*/  STL.64 [R1+0x250], R24 ;  /* 0x0002501801007387 */ /* 0x0001e20000100a00 */
[----:B------:R-:W-:Y:S03]  /*a9640*/  STL.64 [R1+0x258], R26 ;  /* 0x0002581a01007387 */ /* 0x000fe60000100a00 */
[----:B0-----:R-:W4:Y:S01]  /*a9650*/  LDL.LU.64 R24, [R1+0x8378] ;  /* 0x0083780001187983 */ /* 0x001f220000300a00 */
[----:B------:R0:W-:Y:S03]  /*a9660*/  STL.64 [R1+0x82b8], R16 ;  /* 0x0082b81001007387 */ /* 0x0001e60000100a00 */
[----:B0-----:R-:W4:Y:S01]  /*a9670*/  LDL.LU.64 R16, [R1+0x680] ;  /* 0x0006800001107983 */ /* 0x001f220000300a00 */
[----:B------:R-:W4:Y:S02]  /*a9680*/  LDL.LU.64 R18, [R1+0x688] ;  /* 0x0006880001127983 */ /* 0x000f240000300a00 */
[C---:B----4-:R-:W-:Y:S11]  /*a9690*/  HMMA.16816.F32 R12, R16.reuse, R24, R12 ;  /* 0x00000018100c723c */ /* 0x050ff6000000180c */
[----:B------:R-:W-:Y:S11]  /*a96a0*/  @!UPT UIADD3 URZ, URZ, URZ, URZ ;  /* 0x0000003f3f3ff290 */ /* 0x000ff6000fffe03f */
[----:B------:R-:W-:Y:S01]  /*a96b0*/  @!UPT UIADD3 URZ, URZ, URZ, URZ ;  /* 0x0000003f3f3ff290 */ /* 0x000fe2000fffe03f */
        /* <DEDUP_REMOVED lines=20> */
[----:B------:R-:W-:Y:S01]  /*a9800*/  IMAD.MOV.U32 R3, RZ, RZ, R21 ;  /* 0x000000ffff037224 */ /* 0x000fe200078e0015 */
[----:B0-----:R-:W4:Y:S01]  /*a9810*/  LDL.LU R12, [R1+0x1400] ;  /* 0x00140000010c7983 */ /* 0x001f220000300800 */
[----:B------:R-:W4:Y:S02]  /*a9820*/  LDL.LU R13, [R1+0x1404] ;  /* 0x00140400010d7983 */ /* 0x000f240000300800 */
[----:B------:R-:W4:Y:S02]  /*a9830*/  LDL.LU R14, [R1+0x1408] ;  /* 0x00140800010e7983 */ /* 0x000f240000300800 */
[----:B------:R-:W4:Y:S01]  /*a9840*/  LDL.LU R15, [R1+0x140c] ;  /* 0x00140c00010f7983 */ /* 0x000f220000300800 */
[C---:B---3--:R-:W-:Y:S11]  /*a9850*/  HMMA.16816.F32 R8, R16.reuse, R20, R8 ;  /* 0x000000141008723c */ /* 0x048ff60000001808 */
[----:B------:R-:W-:Y:S11]  /*a9860*/  @!UPT UIADD3 URZ, URZ, URZ, URZ ;  /* 0x0000003f3f3ff290 */ /* 0x000ff6000fffe03f */
[----:B------:R-:W-:Y:S01]  /*a9870*/  @!UPT UIADD3 URZ, URZ, URZ, URZ ;  /* 0x0000003f3f3ff290 */ /* 0x000fe2000fffe03f */
[----:B------:R0:W-:Y:S01]  /*a9880*/  STL.64 [R1+0x2e0], R8 ;  /* 0x0002e00801007387 */ /* 0x0001e20000100a00 */
[----:B------:R1:W-:Y:S03]  /*a9890*/  STL.64 [R1+0x2e8], R10 ;  /* 0x0002e80a01007387 */ /* 0x0003e60000100a00 */
[----:B0-----:R-:W3:Y:S01]  /*a98a0*/  LDL.LU.64 R8, [R1+0x8340] ;  /* 0x0083400001087983 */ /* 0x001ee20000300a00 */
[----:B-1----:R-:W-:Y:S02]  /*a98b0*/  IMAD.MOV.U32 R10, RZ, RZ, R20 ;  /* 0x000000ffff0a7224 */ /* 0x002fe400078e0014 */
[----:B------:R-:W4:Y:S02]  /*a98c0*/  LDL.LU.64 R20, [R1+0x8338] ;  /* 0x0083380001147983 */ /* 0x000f240000300a00 */
[C---:B----4-:R-:W-:Y:S01]  /*a98d0*/  HMMA.16816.F32 R12, R16.reuse, R20, R12 ;  /* 0x00000014100c723c */ /* 0x050fe2000000180c */
[----:B------:R-:W-:Y:S11]  /*a98e0*/  IMAD.MOV.U32 R11, RZ, RZ, R21 ;  /* 0x000000ffff0b7224 */ /* 0x000ff600078e0015 */
[----:B------:R-:W-:Y:S11]  /*a98f0*/  @!UPT UIADD3 URZ, URZ, URZ, URZ ;  /* 0x0000003f3f3ff290 */ /* 0x000ff6000fffe03f */
[----:B------:R0:W-:Y:S01]  /*a9900*/  STL.64 [R1+0x9c0], R12 ;  /* 0x0009c00c01007387 */ /* 0x0001e20000100a00 */
[----:B------:R-:W-:Y:S02]  /*a9910*/  STL.64 [R1+0x9c8], R14 ;  /* 0x0009c80e01007387 */ /* 0x000fe40000100a00 */
[----:B------:R-:W4:Y:S02]  /*a9920*/  LDL.LU.64 R22, [R1+0x8330] ;  /* 0x0083300001167983 */ /* 0x000f240000300a00 */
[----:B0-----:R-:W-:Y:S02]  /*a9930*/  IMAD.MOV.U32 R12, RZ, RZ, R20 ;  /* 0x000000ffff0c7224 */ /* 0x001fe400078e0014 */
[----:B------:R-:W4:Y:S01]  /*a9940*/  LDL.LU.64 R20, [R1+0x8328] ;  /* 0x0083280001147983 */ /* 0x000f220000300a00 */
[----:B------:R-:W-:Y:S02]  /*a9950*/  STL.64 [R1+0x8308], R10 ;  /* 0x0083080a01007387 */ /* 0x000fe40000100a00 */
[----:B---3--:R0:W-:Y:S02]  /*a9960*/  STL.64 [R1+0x8300], R8 ;  /* 0x0083000801007387 */ /* 0x0081e40000100a00 */
[----:B0-----:R-:W4:Y:S02]  /*a9970*/  LDL.64 R8, [R1+0x130] ;  /* 0x0001300001087983 */ /* 0x001f240000100a00 */
[C---:B----4-:R-:W-:Y:S11]  /*a9980*/  HMMA.16816.F32 R20, R16.reuse, R8, R20 ;  /* 0x000000081014723c */ /* 0x050ff60000001814 */
[----:B------:R-:W-:Y:S11]  /*a9990*/  @!UPT UIADD3 URZ, URZ, URZ, URZ ;  /* 0x0000003f3f3ff290 */ /* 0x000ff6000fffe03f */
[----:B------:R-:W-:Y:S01]  /*a99a0*/  @!UPT UIADD3 URZ, URZ, URZ, URZ ;  /* 0x0000003f3f3ff290 */ /* 0x000fe2000fffe03f */
[----:B------:R0:W-:Y:S01]  /*a99b0*/  STL.64 [R1+0xa40], R20 ;  /* 0x000a401401007387 */ /* 0x0001e20000100a00 */
[----:B------:R-:W-:Y:S03]  /*a99c0*/  STL.64 [R1+0xa48], R22 ;  /* 0x000a481601007387 */ /* 0x000fe60000100a00 */
[----:B0-----:R-:W2:Y:S02]  /*a99d0*/  LDL.LU.64 R20, [R1+0x8320] ;  /* 0x0083200001147983 */ /* 0x001ea40000300a00 */
[----:B--2---:R-:W-:Y:S01]  /*a99e0*/  HMMA.16816.F32 R4, R16, R20, R4 ;  /* 0x000000141004723c */ /* 0x004fe20000001804 */
[----:B------:R-:W-:Y:S11]  /*a99f0*/  IMAD.MOV.U32 R26, RZ, RZ, R20 ;  /* 0x000000ffff1a7224 */ /* 0x000ff600078e0014 */
[----:B------:R-:W-:Y:S11]  /*a9a00*/  @!UPT UIADD3 URZ, URZ, URZ, URZ ;  /* 0x0000003f3f3ff290 */ /* 0x000ff6000fffe03f */
[----:B------:R0:W-:Y:S01]  /*a9a10*/  STL.64 [R1+0xa70], R4 ;  /* 0x000a700401007387 */ /* 0x0001e20000100a00 */
[----:B------:R1:W-:Y:S02]  /*a9a20*/  STL.64 [R1+0xa78], R6 ;  /* 0x000a780601007387 */ /* 0x0003e40000100a00 */
[----:B------:R-:W-:Y:S02]  /*a9a30*/  STL [R1+0x8318], R26 ;  /* 0x0083181a01007387 */ /* 0x000fe40000100800 */
[----:B------:R-:W-:Y:S01]  /*a9a40*/  STL.64 [R1+0x8310], R24 ;  /* 0x0083101801007387 */ /* 0x000fe20000100a00 */
[----:B0-----:R-:W2:Y:S01]  /*a9a50*/  LDL.64 R4, [R1+0xb0] ;  /* 0x0000b00001047983 */ /* 0x001ea20000100a00 */
[----:B------:R-:W-:Y:S02]  /*a9a60*/  IMAD.MOV.U32 R14, RZ, RZ, R8 ;  /* 0x000000ffff0e7224 */ /* 0x000fe400078e0008 */
[----:B------:R-:W-:Y:S02]  /*a9a70*/  IMAD.MOV.U32 R15, RZ, RZ, R21 ;  /* 0x000000ffff0f7224 */ /* 0x000fe400078e0015 */
[----:B------:R-:W-:-:S02]  /*a9a80*/  IMAD.MOV.U32 R13, RZ, RZ, R9 ;  /* 0x000000ffff0d7224 */ /* 0x000fc400078e0009 */
[----:B------:R-:W-:Y:S02]  /*a9a90*/  IMAD.MOV.U32 R11, RZ, RZ, R16 ;  /* 0x000000ffff0b7224 */ /* 0x000fe400078e0010 */
[----:B------:R-:W-:Y:S02]  /*a9aa0*/  IMAD.MOV.U32 R10, RZ, RZ, R17 ;  /* 0x000000ffff0a7224 */ /* 0x000fe400078e0011 */
[----:B-1----:R-:W-:Y:S02]  /*a9ab0*/  IMAD.MOV.U32 R7, RZ, RZ, R18 ;  /* 0x000000ffff077224 */ /* 0x002fe400078e0012 */
[----:B------:R-:W-:Y:S01]  /*a9ac0*/  IMAD.MOV.U32 R6, RZ, RZ, R19 ;  /* 0x000000ffff067224 */ /* 0x000fe200078e0013 */
[----:B--2---:R-:W-:Y:S01]  /*a9ad0*/  STL.64 [R1+0x82b0], R4 ;  /* 0x0082b00401007387 */ /* 0x004fe20000100a00 */
[----:B------:R-:W-:Y:S02]  /*a9ae0*/  STL.64 [R1+0x8268], R14 ;  /* 0x0082680e01007387 */ /* 0x000fe40000100a00 */
[----:B------:R0:W-:Y:S02]  /*a9af0*/  STL.64 [R1+0x8260], R12 ;  /* 0x0082600c01007387 */ /* 0x0001e40000100a00 */
[----:B0-----:R-:W2:Y:S01]  /*a9b00*/  LDL.LU R12, [R1+0x14d0] ;  /* 0x0014d000010c7983 */ /* 0x001ea20000300800 */
[----:B------:R-:W2:Y:S02]  /*a9b10*/  LDL.LU R13, [R1+0x14d4] ;  /* 0x0014d400010d7983 */ /* 0x000ea40000300800 */
[----:B------:R-:W3:Y:S02]  /*a9b20*/  LDL.LU R14, [R1+0x14d8] ;  /* 0x0014d800010e7983 */ /* 0x000ee40000300800 */
[----:B------:R-:W3:Y:S01]  /*a9b30*/  LDL.LU R15, [R1+0x14dc] ;  /* 0x0014dc00010f7983 */ /* 0x000ee20000300800 */
[----:B------:R-:W4:Y:S01]  /*a9b40*/  LDL.LU R24, [R1+0x1450] ;  /* 0x0014500001187983 */ /* 0x000f220000300800 */
[----:B------:R-:W4:Y:S02]  /*a9b50*/  LDL.LU R25, [R1+0x1454] ;  /* 0x0014540001197983 */ /* 0x000f240000300800 */
[----:B------:R-:W4:Y:S02]  /*a9b60*/  LDL.LU R26, [R1+0x1458] ;  /* 0x00145800011a7983 */ /* 0x000f240000300800 */
[----:B------:R-:W4:Y:S01]  /*a9b70*/  LDL.LU R27, [R1+0x145c] ;  /* 0x00145c00011b7983 */ /* 0x000f220000300800 */
[----:B------:R-:W4:Y:S01]  /*a9b80*/  LDL.64 R8, [R1+0x110] ;  /* 0x0001100001087983 */ /* 0x000f220000100a00 */
[----:B------:R-:W2:Y:S02]  /*a9b90*/  LDL.LU R16, [R1+0x14a0] ;  /* 0x0014a00001107983 */ /* 0x000ea40000300800 */
[----:B------:R-:W2:Y:S02]  /*a9ba0*/  LDL.LU R17, [R1+0x14a4] ;  /* 0x0014a40001117983 */ /* 0x000ea40000300800 */
[----:B------:R-:W2:Y:S01]  /*a9bb0*/  LDL.LU R18, [R1+0x14a8] ;  /* 0x0014a80001127983 */ /* 0x000ea20000300800 */
[----:B------:R-:W2:Y:S01]  /*a9bc0*/  LDL.LU R19, [R1+0x14ac] ;  /* 0x0014ac0001137983 */ /* 0x000ea20000300800 */
[----:B------:R-:W2:Y:S03]  /*a9bd0*/  LDL.64 R20, [R1+0xf0] ;  /* 0x0000f00001147983 */ /* 0x000ea60000100a00 */
[----:B--2---:R0:W-:Y:S04]  /*a9be0*/  STL.64 [R1+0x82f8], R20 ;  /* 0x0082f81401007387 */ /* 0x0041e80000100a00 */
[----:B0-----:R-:W2:Y:S01]  /*a9bf0*/  LDL.LU R20, [R1+0x1460] ;  /* 0x0014600001147983 */ /* 0x001ea20000300800 */
[----:B------:R-:W2:Y:S02]  /*a9c00*/  LDL.LU R21, [R1+0x1464] ;  /* 0x0014640001157983 */ /* 0x000ea40000300800 */
[----:B------:R-:W2:Y:S02]  /*a9c10*/  LDL.LU R22, [R1+0x1468] ;  /* 0x0014680001167983 */ /* 0x000ea40000300800 */
[----:B------:R-:W2:Y:S01]  /*a9c20*/  LDL.LU R23, [R1+0x146c] ;  /* 0x00146c0001177983 */ /* 0x000ea20000300800 */
[----:B------:R-:W-:Y:S01]  /*a9c30*/  STL.64 [R1+0x82c8], R18 ;  /* 0x0082c81201007387 */ /* 0x000fe20000100a00 */
[----:B------:R0:W-:Y:S03]  /*a9c40*/  STL.64 [R1+0x82c0], R16 ;  /* 0x0082c01001007387 */ /* 0x0001e60000100a00 */
[----:B0-----:R-:W2:Y:S04]  /*a9c50*/  LDL.64 R16, [R1+0xd0] ;  /* 0x0000d00001107983 */ /* 0x001ea80000100a00 */
[----:B--2---:R0:W-:Y:S04]  /*a9c60*/  STL.64 [R1+0x82d0], R16 ;  /* 0x0082d01001007387 */ /* 0x0041e80000100a00 */
        /* <DEDUP_REMOVED lines=10> */
[----:B------:R-:W2:Y:S01]  /*a9d10*/  LDL.64 R4, [R1+0xc0] ;  /* 0x0000c00001047983 */ /* 0x000ea20000100a00 */
[----:B---3--:R0:W-:Y:S02]  /*a9d20*/  STL.64 [R1+0x8278], R14 ;  /* 0x0082780e01007387 */ /* 0x0081e40000100a00 */
[----:B------:R1:W-:Y:S02]  /*a9d30*/  STL.64 [R1+0x8270], R12 ;  /* 0x0082700c01007387 */ /* 0x0003e40000100a00 */
[----:B0-----:R-:W-:-:S02]  /*a9d40*/  IMAD.MOV.U32 R14, RZ, RZ, R7 ;  /* 0x000000ffff0e7224 */ /* 0x001fc400078e0007 */
[----:B-1----:R-:W-:Y:S02]  /*a9d50*/  IMAD.MOV.U32 R12, RZ, RZ, R11 ;  /* 0x000000ffff0c7224 */ /* 0x002fe400078e000b */
[----:B------:R-:W-:Y:S02]  /*a9d60*/  IMAD.MOV.U32 R13, RZ, RZ, R10 ;  /* 0x000000ffff0d7224 */ /* 0x000fe400078e000a */
[----:B------:R-:W-:-:S07]  /*a9d70*/  IMAD.MOV.U32 R15, RZ, RZ, R6 ;  /* 0x000000ffff0f7224 */ /* 0x000fce00078e0006 */
[C---:B----4-:R-:W-:Y:S11]  /*a9d80*/  HMMA.16816.F32 R24, R12.reuse, R8, R24 ;  /* 0x000000080c18723c */ /* 0x050ff60000001818 */
[----:B------:R-:W-:Y:S11]  /*a9d90*/  @!UPT UIADD3 URZ, URZ, URZ, URZ ;  /* 0x0000003f3f3ff290 */ /* 0x000ff6000fffe03f */
[----:B------:R-:W-:Y:S01]  /*a9da0*/  @!UPT UIADD3 URZ, URZ, URZ, URZ ;  /* 0x0000003f3f3ff290 */ /* 0x000fe2000fffe03f */
[----:B------:R-:W-:Y:S01]  /*a9db0*/  STL.64 [R1+0xa90], R24 ;  /* 0x000a901801007387 */ /* 0x000fe20000100a00 */
[----:B------:R0:W-:Y:S03]  /*a9dc0*/  STL.64 [R1+0xa98], R26 ;  /* 0x000a981a01007387 */ /* 0x0001e60000100a00 */
[----:B0-----:R-:W3:Y:S01]  /*a9dd0*/  LDL.LU R26, [R1+0x8318] ;  /* 0x00831800011a7983 */ /* 0x001ee20000300800 */
[----:B------:R-:W4:Y:S02]  /*a9de0*/  LDL.LU.64 R24, [R1+0x8310] ;  /* 0x0083100001187983 */ /* 0x000f240000300a00 */
[----:B------:R-:W-:Y:S02]  /*a9df0*/  IMAD.MOV.U32 R28, RZ, RZ, R8 ;  /* 0x000000ffff1c7224 */ /* 0x000fe400078e0008 */
[----:B------:R-:W-:Y:S01]  /*a9e00*/  IMAD.MOV.U32 R27, RZ, RZ, R9 ;  /* 0x000000ffff1b7224 */ /* 0x000fe200078e0009 */
[----:B------:R-:W2:Y:S01]  /*a9e10*/  LDL.LU.64 R10, [R1+0x8308] ;  /* 0x00830800010a7983 */ /* 0x000ea20000300a00 */
[----:B------:R-:W2:Y:S03]  /*a9e20*/  LDL.LU.64 R8, [R1+0x8300] ;  /* 0x0083000001087983 */ /* 0x000ea60000300a00 */
[----:B---3--:R-:W-:Y:S01]  /*a9e30*/  STL.64 [R1+0x8288], R26 ;  /* 0x0082881a01007387 */ /* 0x008fe20000100a00 */
[----:B----4-:R0:W-:Y:S03]  /*a9e40*/  STL.64 [R1+0x8280], R24 ;  /* 0x0082801801007387 */ /* 0x0101e60000100a00 */
        /* <DEDUP_REMOVED lines=9> */
[----:B------:R-:W2:Y:S02]  /*a9ee0*/  LDL.LU R26, [R1+0x14c8] ;  /* 0x0014c800011a7983 */ /* 0x000ea40000300800 */
[----:B------:R-:W2:Y:S11]  /*a9ef0*/  LDL.LU R27, [R1+0x14cc] ;  /* 0x0014cc00011b7983 */ /* 0x000eb60000300800 */
[----:B------:R-:W-:Y:S02]  /*a9f00*/  @!UPT UIADD3 URZ, URZ, URZ, URZ ;  /* 0x0000003f3f3ff290 */ /* 0x000fe4000fffe03f */
[----:B------:R0:W-:Y:S01]  /*a9f10*/  STL.64 [R1+0xab0], R20 ;  /* 0x000ab01401007387 */ /* 0x0001e20000100a00 */
[----:B------:R-:W-:Y:S03]  /*a9f20*/  STL.64 [R1+0xab8], R22 ;  /* 0x000ab81601007387 */ /* 0x000fe60000100a00 */
        /* <DEDUP_REMOVED lines=10> */
[----:B------:R-:W4:Y:S02]  /*a9fd0*/  LDL.LU.64 R22, [R1+0x82e0] ;  /* 0x0082e00001167983 */ /* 0x000f240000300a00 */
[----:B------:R-:W3:Y:S02]  /*a9fe0*/  LDL.LU.64 R20, [R1+0x82d8] ;  /* 0x0082d80001147983 */ /* 0x000ee40000300a00 */
[C---:B---3--:R-:W-:Y:S11]  /*a9ff0*/  HMMA.16816.F32 R16, R12.reuse, R20, R16 ;  /* 0x000000140c10723c */ /* 0x048ff60000001810 */
[----:B------:R-:W-:Y:S11]  /*aa000*/  @!UPT UIADD3 URZ, URZ, URZ, URZ ;  /* 0x0000003f3f3ff290 */ /* 0x000ff6000fffe03f */
[----:B------:R-:W-:Y:S01]  /*aa010*/  @!UPT UIADD3 URZ, URZ, URZ, URZ ;  /* 0x0000003f3f3ff290 */ /* 0x000fe2000fffe03f */
[----:B------:R0:W-:Y:S01]  /*aa020*/  STL.64 [R1+0xaf0], R16 ;  /* 0x000af01001007387 */ /* 0x0001e20000100a00 */
[----:B------:R-:W-:Y:S03]  /*aa030*/  STL.64 [R1+0xaf8], R18 ;  /* 0x000af81201007387 */ /* 0x000fe60000100a00 */
[----:B0-----:R-:W3:Y:S01]  /*aa040*/  LDL.LU.64 R16, [R1+0x82d0] ;  /* 0x0082d00001107983 */ /* 0x001ee20000300a00 */
[----:B----4-:R-:W-:Y:S02]  /*aa050*/  STL.64 [R1+0x8190], R22 ;  /* 0x0081901601007387 */ /* 0x010fe40000100a00 */
[----:B------:R0:W-:Y:S02]  /*aa060*/  STL.64 [R1+0x8188], R20 ;  /* 0x0081881401007387 */ /* 0x0001e40000100a00 */
[----:B0-----:R-:W3:Y:S01]  /*aa070*/  LDL.LU R20, [R1+0x1490] ;  /* 0x0014900001147983 */ /* 0x001ee20000300800 */
[----:B------:R-:W3:Y:S02]  /*aa080*/  LDL.LU R21, [R1+0x1494] ;  /* 0x0014940001157983 */ /* 0x000ee40000300800 */
[----:B------:R-:W3:Y:S02]  /*aa090*/  LDL.LU R22, [R1+0x1498] ;  /* 0x0014980001167983 */ /* 0x000ee40000300800 */
[----:B------:R-:W3:Y:S02]  /*aa0a0*/  LDL.LU R23, [R1+0x149c] ;  /* 0x00149c0001177983 */ /* 0x000ee40000300800 */
[C---:B---3--:R-:W-:Y:S11]  /*aa0b0*/  HMMA.16816.F32 R20, R12.reuse, R16, R20 ;  /* 0x000000100c14723c */ /* 0x048ff60000001814 */
[----:B------:R-:W-:Y:S11]  /*aa0c0*/  @!UPT UIADD3 URZ, URZ, URZ, URZ ;  /* 0x0000003f3f3ff290 */ /* 0x000ff6000fffe03f */
[----:B------:R-:W-:Y:S01]  /*aa0d0*/  @!UPT UIADD3 URZ, URZ, URZ, URZ ;  /* 0x0000003f3f3ff290 */ /* 0x000fe2000fffe03f */
[----:B------:R0:W-:Y:S01]  /*aa0e0*/  STL.64 [R1+0xb10], R20 ;  /* 0x000b101401007387 */ /* 0x0001e20000100a00 */
[----:B------:R-:W-:Y:S02]  /*aa0f0*/  STL.64 [R1+0xb18], R22 ;  /* 0x000b181601007387 */ /* 0x000fe40000100a00 */
[----:B------:R-:W3:Y:S02]  /*aa100*/  LDL.LU.64 R18, [R1+0x82c8] ;  /* 0x0082c80001127983 */ /* 0x000ee40000300a00 */
[----:B0-----:R-:W-:Y:S02]  /*aa110*/  IMAD.MOV.U32 R21, RZ, RZ, R16 ;  /* 0x000000ffff157224 */ /* 0x001fe400078e0010 */
[----:B------:R-:W-:Y:S02]  /*aa120*/  IMAD.MOV.U32 R20, RZ, RZ, R17 ;  /* 0x000000ffff147224 */ /* 0x000fe400078e0011 */
[----:B------:R-:W3:Y:S02]  /*aa130*/  LDL.LU.64 R16, [R1+0x82c0] ;  /* 0x0082c00001107983 */ /* 0x000ee40000300a00 */
        /* <DEDUP_REMOVED lines=17> */
[----:B------:R-:W4:Y:S02]  /*aa250*/  LDL.LU.64 R6, [R1+0x8298] ;  /* 0x0082980001067983 */ /* 0x000f240000300a00 */
[----:B------:R-:W2:Y:S02]  /*aa260*/  LDL.LU.64 R4, [R1+0x8290] ;  /* 0x0082900001047983 */ /* 0x000ea40000300a00 */
[----:B--2---:R-:W-:Y:S01]  /*aa270*/  HMMA.16816.F32 R12, R12, R4, R24 ;  /* 0x000000040c0c723c */ /* 0x004fe20000001818 */
[----:B------:R-:W2:Y:S01]  /*aa280*/  LDL.LU.64 R26, [R1+0x8288] ;  /* 0x00828800011a7983 */ /* 0x000ea20000300a00 */
[----:B------:R-:W2:Y:S11]  /*aa290*/  LDL.LU.64 R24, [R1+0x8280] ;  /* 0x0082800001187983 */ /* 0x000eb60000300a00 */
[----:B------:R-:W-:Y:S10]  /*aa2a0*/  @!UPT UIADD3 URZ, URZ, URZ, URZ ;  /* 0x0000003f3f3ff290 */ /* 0x000ff4000fffe03f */
[----:B------:R-:W-:Y:S01]  /*aa2b0*/  STL.64 [R1+0x680], R12 ;  /* 0x0006800c01007387 */ /* 0x000fe20000100a00 */
[----:B------:R0:W-:Y:S03]  /*aa2c0*/  STL.64 [R1+0x688], R14 ;  /* 0x0006880e01007387 */ /* 0x0001e60000100a00 */
[----:B0-----:R-:W3:Y:S01]  /*aa2d0*/  LDL.LU.64 R14, [R1+0x8278] ;  /* 0x00827800010e7983 */ /* 0x001ee20000300a00 */
[----:B------:R-:W3:Y:S02]  /*aa2e0*/  LDL.LU.64 R12, [R1+0x8270] ;  /* 0x00827000010c7983 */ /* 0x000ee40000300a00 */
[----:B----4-:R-:W-:Y:S02]  /*aa2f0*/  STL.64 [R1+0x8140], R6 ;  /* 0x0081400601007387 */ /* 0x010fe40000100a00 */
[----:B------:R0:W-:Y:S02]  /*aa300*/  STL.64 [R1+0x8138], R4 ;  /* 0x0081380401007387 */ /* 0x0001e40000100a00 */
[----:B0-----:R-:W-:-:S02]  /*aa310*/  IMAD.MOV.U32 R4, RZ, RZ, R23 ;  /* 0x000000ffff047224 */ /* 0x001fc400078e0017 */
[----:B------:R-:W-:-:S05]  /*aa320*/  IMAD.MOV.U32 R5, RZ, RZ, R22 ;  /* 0x000000ffff057224 */ /* 0x000fca00078e0016 */
[----:B------:R0:W-:Y:S01]  /*aa330*/  STL.64 [R1+0x8150], R4 ;  /* 0x0081500401007387 */ /* 0x0001e20000100a00 */
[----:B------:R-:W3:Y:S02]  /*aa340*/  LDL R6, [R1+0x538] ;  /* 0x0005380001067983 */ /* 0x000ee40000100800 */
[----:B------:R-:W3:Y:S01]  /*aa350*/  LDL R7, [R1+0x53c] ;  /* 0x00053c0001077983 */ /* 0x000ee20000100800 */
[----:B0-----:R-:W3:Y:S04]  /*aa360*/  LDL R4, [R1+0x530] ;  /* 0x0005300001047983 */ /* 0x001ee80000100800 */
[----:B------:R-:W3:Y:S02]  /*aa370*/  LDL R5, [R1+0x534] ;  /* 0x0005340001057983 */ /* 0x000ee40000100800 */
[----:B---3--:R-:W-:Y:S02]  /*aa380*/  HMMA.16816.F32 R4, R4, R16, R12 ;  /* 0x000000100404723c */ /* 0x008fe4000000180c */
[----:B------:R-:W3:Y:S01]  /*aa390*/  LDL.LU.64 R14, [R1+0x8268] ;  /* 0x00826800010e7983 */ /* 0x000ee20000300a00 */
[----:B------:R-:W4:Y:S11]  /*aa3a0*/  LDL.LU.64 R12, [R1+0x8260] ;  /* 0x00826000010c7983 */ /* 0x000f360000300a00 */
[----:B------:R-:W-:Y:S09]  /*aa3b0*/  @!UPT UIADD3 URZ, URZ, URZ, URZ ;  /* 0x0000003f3f3ff290 */ /* 0x000ff2000fffe03f */
[----:B------:R0:W-:Y:S01]  /*aa3c0*/  STL.64 [R1+0xb40], R4 ;  /* 0x000b400401007387 */ /* 0x0001e20000100a00 */
[----:B------:R-:W-:Y:S02]  /*aa3d0*/  STL.64 [R1+0xb48], R6 ;  /* 0x000b480601007387 */ /* 0x000fe40000100a00 */
[----:B0-----:R-:W-:Y:S02]  /*aa3e0*/  IMAD.MOV.U32 R4, RZ, RZ, R19 ;  /* 0x000000ffff047224 */ /* 0x001fe400078e0013 */
[----:B------:R-:W-:-:S05]  /*aa3f0*/  IMAD.MOV.U32 R5, RZ, RZ, R18 ;  /* 0x000000ffff057224 */ /* 0x000fca00078e0012 */
[----:B------:R0:W-:Y:S01]  /*aa400*/  STL.64 [R1+0x8168], R4 ;  /* 0x0081680401007387 */ /* 0x0001e20000100a00 */
[----:B------:R1:W-:Y:S02]  /*aa410*/  STL.64 [R1+0x8148], R16 ;  /* 0x0081481001007387 */ /* 0x0003e40000100a00 */
[----:B0-----:R-:W-:Y:S02]  /*aa420*/  IMAD.MOV.U32 R4, RZ, RZ, R21 ;  /* 0x000000ffff047224 */ /* 0x001fe400078e0015 */
[----:B------:R-:W-:Y:S01]  /*aa430*/  IMAD.MOV.U32 R5, RZ, RZ, R20 ;  /* 0x000000ffff057224 */ /* 0x000fe200078e0014 */
[----:B-1----:R-:W3:Y:S01]  /*aa440*/  LDL.LU R16, [R1+0x1730] ;  /* 0x0017300001107983 */ /* 0x002ee20000300800 */
[----:B------:R-:W3:Y:S02]  /*aa450*/  LDL.LU R17, [R1+0x1734] ;  /* 0x0017340001117983 */ /* 0x000ee40000300800 */
[----:B------:R-:W3:Y:S02]  /*aa460*/  LDL.LU R18, [R1+0x1738] ;  /* 0x0017380001127983 */ /* 0x000ee40000300800 */
[----:B------:R-:W3:Y:S01]  /*aa470*/  LDL.LU R19, [R1+0x173c] ;  /* 0x00173c0001137983 */ /* 0x000ee20000300800 */
[----:B------:R0:W-:Y:S04]  /*aa480*/  STL.64 [R1+0x8180], R4 ;  /* 0x0081800401007387 */ /* 0x0001e80000100a00 */
[----:B0-----:R-:W3:Y:S01]  /*aa490*/  LDL.LU R4, [R1+0x15b0] ;  /* 0x0015b00001047983 */ /* 0x001ee20000300800 */
[----:B------:R-:W3:Y:S02]  /*aa4a0*/  LDL.LU R5, [R1+0x15b4] ;  /* 0x0015b40001057983 */ /* 0x000ee40000300800 */
[----:B------:R-:W3:Y:S02]  /*aa4b0*/  LDL.LU R6, [R1+0x15b8] ;  /* 0x0015b80001067983 */ /* 0x000ee40000300800 */
[----:B------:R-:W3:Y:S02]  /*aa4c0*/  LDL.LU R7, [R1+0x15bc] ;  /* 0x0015bc0001077983 */ /* 0x000ee40000300800 */
[----:B------:R-:W-:-:S02]  /*aa4d0*/  IMAD.MOV.U32 R20, RZ, RZ, R9 ;  /* 0x000000ffff147224 */ /* 0x000fc400078e0009 */
[----:B------:R-:W-:Y:S02]  /*aa4e0*/  IMAD.MOV.U32 R21, RZ, RZ, R8 ;  /* 0x000000ffff157224 */ /* 0x000fe400078e0008 */
[----:B------:R-:W-:Y:S02]  /*aa4f0*/  IMAD.MOV.U32 R8, RZ, RZ, R28 ;  /* 0x000000ffff087224 */ /* 0x000fe400078e001c */
[----:B--2---:R-:W-:Y:S01]  /*aa500*/  IMAD.MOV.U32 R9, RZ, RZ, R27 ;  /* 0x000000ffff097224 */ /* 0x004fe200078e001b */
[----:B---3--:R-:W-:Y:S01]  /*aa510*/  STL.64 [R1+0x81a0], R6 ;  /* 0x0081a00601007387 */ /* 0x008fe20000100a00 */
        /* <DEDUP_REMOVED lines=29> */
[----:B------:R-:W-:Y:S01]  /*aa6f0*/  IMAD.MOV.U32 R9, RZ, RZ, R3 ;  /* 0x000000ffff097224 */ /* 0x000fe200078e0003 */
[----:B---3--:R-:W-:Y:S01]  /*aa700*/  STL.64 [R1+0x81f0], R22 ;  /* 0x0081f01601007387 */ /* 0x008fe20000100a00 */
[----:B--2---:R0:W-:Y:S03]  /*aa710*/  STL.64 [R1+0x81e8], R20 ;  /* 0x0081e81401007387 */ /* 0x0041e60000100a00 */
        /* <DEDUP_REMOVED lines=9> */
[----:B------:R-:W-:-:S02]  /*aa7b0*/  IMAD.MOV.U32 R12, RZ, RZ, R2 ;  /* 0x000000ffff0c7224 */ /* 0x000fc400078e0002 */
[----:B------:R-:W-:Y:S01]  /*aa7c0*/  IMAD.MOV.U32 R13, RZ, RZ, R0 ;  /* 0x000000ffff0d7224 */ /* 0x000fe200078e0000 */
[----:B--2---:R-:W-:Y:S01]  /*aa7d0*/  STL.64 [R1+0x8250], R10 ;  /* 0x0082500a01007387 */ /* 0x004fe20000100a00 */
[----:B----4-:R0:W-:Y:S03]  /*aa7e0*/  STL.64 [R1+0x8248], R8 ;  /* 0x0082480801007387 */ /* 0x0101e60000100a00 */
[----:B------:R1:W-:Y:S01]  /*aa7f0*/  STL.64 [R1+0x8258], R12 ;  /* 0x0082580c01007387 */ /* 0x0003e20000100a00 */
[----:B0-----:R-:W2:Y:S01]  /*aa800*/  LDL.LU R8, [R1+0x14f0] ;  /* 0x0014f00001087983 */ /* 0x001ea20000300800 */
[----:B------:R-:W2:Y:S02]  /*aa810*/  LDL.LU R9, [R1+0x14f4] ;  /* 0x0014f40001097983 */ /* 0x000ea40000300800 */
[----:B------:R-:W2:Y:S02]  /*aa820*/  LDL.LU R10, [R1+0x14f8] ;  /* 0x0014f800010a7983 */ /* 0x000ea40000300800 */
[----:B------:R-:W2:Y:S01]  /*aa830*/  LDL.LU R11, [R1+0x14fc] ;  /* 0x0014fc00010b7983 */ /* 0x000ea20000300800 */
[----:B-1----:R-:W4:Y:S01]  /*aa840*/  LDL.LU R12, [R1+0x14e0] ;  /* 0x0014e000010c7983 */ /* 0x002f220000300800 */
        /* <DEDUP_REMOVED lines=17> */
[----:B0-----:R-:W4:Y:S01]  /*aa960*/  LDL.LU.64 R20, [R1+0x530] ;  /* 0x0005300001147983 */ /* 0x001f220000300a00 */
[----:B------:R-:W4:Y:S02]  /*aa970*/  LDL.LU.64 R22, [R1+0x538] ;  /* 0x0005380001167983 */ /* 0x000f240000300a00 */
[----:B------:R-:W2:Y:S02]  /*aa980*/  LDL.LU R4, [R1+0x1590] ;  /* 0x0015900001047983 */ /* 0x000ea40000300800 */
[----:B------:R-:W2:Y:S01]  /*aa990*/  LDL.LU R5, [R1+0x1594] ;  /* 0x0015940001057983 */ /* 0x000ea20000300800 */
[----:B------:R-:W2:Y:S01]  /*aa9a0*/  LDL.LU R6, [R1+0x1598] ;  /* 0x0015980001067983 */ /* 0x000ea20000300800 */
[----:B------:R-:W2:Y:S02]  /*aa9b0*/  LDL.LU R7, [R1+0x159c] ;  /* 0x00159c0001077983 */ /* 0x000ea40000300800 */
[----:B------:R-:W-:Y:S02]  /*aa9c0*/  STL.64 [R1+0x8160], R18 ;  /* 0x0081601201007387 */ /* 0x000fe40000100a00 */
[----:B------:R0:W-:Y:S02]  /*aa9d0*/  STL.64 [R1+0x8158], R16 ;  /* 0x0081581001007387 */ /* 0x0001e40000100a00 */
[----:B0-----:R-:W3:Y:S01]  /*aa9e0*/  LDL.LU R16, [R1+0x1610] ;  /* 0x0016100001107983 */ /* 0x001ee20000300800 */
[----:B------:R-:W3:Y:S02]  /*aa9f0*/  LDL.LU R17, [R1+0x1614] ;  /* 0x0016140001117983 */ /* 0x000ee40000300800 */
[----:B------:R-:W2:Y:S02]  /*aaa00*/  LDL.LU R18, [R1+0x1618] ;  /* 0x0016180001127983 */ /* 0x000ea40000300800 */
[----:B------:R-:W2:Y:S01]  /*aaa10*/  LDL.LU R19, [R1+0x161c] ;  /* 0x00161c0001137983 */ /* 0x000ea20000300800 */
[C---:B----4-:R-:W-:Y:S01]  /*aaa20*/  HMMA.16816.F32 R12, R20.reuse, R24, R12 ;  /* 0x00000018140c723c */ /* 0x050fe2000000180c */
[----:B--2---:R-:W-:Y:S01]  /*aaa30*/  STL.64 [R1+0x8178], R18 ;  /* 0x0081781201007387 */ /* 0x004fe20000100a00 */
[----:B---3--:R0:W-:Y:S03]  /*aaa40*/  STL.64 [R1+0x8170], R16 ;  /* 0x0081701001007387 */ /* 0x0081e60000100a00 */
[----:B0-----:R-:W2:Y:S01]  /*aaa50*/  LDL.LU R16, [R1+0x15e0] ;  /* 0x0015e00001107983 */ /* 0x001ea20000300800 */
[----:B------:R-:W2:Y:S02]  /*aaa60*/  LDL.LU R17, [R1+0x15e4] ;  /* 0x0015e40001117983 */ /* 0x000ea40000300800 */
[----:B------:R-:W2:Y:S02]  /*aaa70*/  LDL.LU R18, [R1+0x15e8] ;  /* 0x0015e80001127983 */ /* 0x000ea40000300800 */
[----:B------:R-:W2:Y:S11]  /*aaa80*/  LDL.LU R19, [R1+0x15ec] ;  /* 0x0015ec0001137983 */ /* 0x000eb60000300800 */
[----:B------:R-:W-:Y:S02]  /*aaa90*/  @!UPT UIADD3 URZ, URZ, URZ, URZ ;  /* 0x0000003f3f3ff290 */ /* 0x000fe4000fffe03f */
[----:B------:R0:W-:Y:S01]  /*aaaa0*/  STL.64 [R1+0xb50], R12 ;  /* 0x000b500c01007387 */ /* 0x0001e20000100a00 */
[----:B------:R1:W-:Y:S03]  /*aaab0*/  STL.64 [R1+0xb58], R14 ;  /* 0x000b580e01007387 */ /* 0x0003e60000100a00 */
[----:B0-----:R-:W1:Y:S02]  /*aaac0*/  LDL.LU.64 R12, [R1+0x8258] ;  /* 0x00825800010c7983 */ /* 0x001e640000300a00 */
[C---:B-1----:R-:W-:Y:S02]  /*aaad0*/  HMMA.16816.F32 R12, R20.reuse, R12, R8 ;  /* 0x0000000c140c723c */ /* 0x042fe40000001808 */
[----:B------:R-:W3:Y:S01]  /*aaae0*/  LDL.LU.64 R10, [R1+0x8250] ;  /* 0x00825000010a7983 */ /* 0x000ee20000300a00 */
[----:B------:R-:W3:Y:S11]  /*aaaf0*/  LDL.LU.64 R8, [R1+0x8248] ;  /* 0x0082480001087983 */ /* 0x000ef60000300a00 */
[----:B------:R-:W-:Y:S09]  /*aab00*/  @!UPT UIADD3 URZ, URZ, URZ, URZ ;  /* 0x0000003f3f3ff290 */ /* 0x000ff2000fffe03f */
[----:B------:R0:W-:Y:S01]  /*aab10*/  STL.64 [R1+0xb60], R12 ;  /* 0x000b600c01007387 */ /* 0x0001e20000100a00 */
[----:B------:R-:W-:Y:S03]  /*aab20*/  STL.64 [R1+0xb68], R14 ;  /* 0x000b680e01007387 */ /* 0x000fe60000100a00 */
[----:B0-----:R-:W3:Y:S01]  /*aab30*/  LDL.LU.64 R12, [R1+0x8240] ;  /* 0x00824000010c7983 */ /* 0x001ee20000300a00 */
[----:B------:R-:W-:Y:S02]  /*aab40*/  IMAD.MOV.U32 R2, RZ, RZ, R22 ;  /* 0x000000ffff027224 */ /* 0x000fe400078e0016 */
[----:B------:R-:W-:Y:S02]  /*aab50*/  IMAD.MOV.U32 R0, RZ, RZ, R23 ;  /* 0x000000ffff007224 */ /* 0x000fe400078e0017 */
[----:B------:R-:W-:Y:S01]  /*aab60*/  IMAD.MOV.U32 R3, RZ, RZ, R21 ;  /* 0x000000ffff037224 */ /* 0x000fe200078e0015 */
[----:B---3--:R-:W-:Y:S11]  /*aab70*/  HMMA.16816.F32 R8, R20, R12, R8 ;  /* 0x0000000c1408723c */ /* 0x008ff60000001808 */
[----:B------:R-:W-:Y:S11]  /*aab80*/  @!UPT UIADD3 URZ, URZ, URZ, URZ ;  /* 0x0000003f3f3ff290 */ /* 0x000ff6000fffe03f */
[----:B------:R-:W-:Y:S01]  /*aab90*/  @!UPT UIADD3 URZ, URZ, URZ, URZ ;  /* 0x0000003f3f3ff290 */ /* 0x000fe2000fffe03f */
[----:B------:R0:W-:Y:S01]  /*aaba0*/  STL.64 [R1+0xb70], R8 ;  /* 0x000b700801007387 */ /* 0x0001e20000100a00 */
[----:B------:R1:W-:Y:S03]  /*aabb0*/  STL.64 [R1+0xb78], R10 ;  /* 0x000b780a01007387 */ /* 0x0003e60000100a00 */
[----:B0-----:R-:W3:Y:S01]  /*aabc0*/  LDL.LU.64 R8, [R1+0x8238] ;  /* 0x0082380001087983 */ /* 0x001ee20000300a00 */
[----:B-1----:R-:W-:Y:S02]  /*aabd0*/  IMAD.MOV.U32 R10, RZ, RZ, R20 ;  /* 0x000000ffff0a7224 */ /* 0x002fe400078e0014 */
[----:B------:R-:W3:Y:S02]  /*aabe0*/  LDL.LU.64 R22, [R1+0x8230] ;  /* 0x0082300001167983 */ /* 0x000ee40000300a00 */
[----:B------:R-:W3:Y:S01]  /*aabf0*/  LDL.LU.64 R20, [R1+0x8228] ;  /* 0x0082280001147983 */ /* 0x000ee20000300a00 */
[----:B------:R0:W-:Y:S01]  /*aac00*/  STL.64 [R1+0x8118], R12 ;  /* 0x0081180c01007387 */ /* 0x0001e20000100a00 */
[----:B------:R-:W-:-:S02]  /*aac10*/  IMAD.MOV.U32 R14, RZ, RZ, R2 ;  /* 0x000000ffff0e7224 */ /* 0x000fc400078e0002 */
[----:B------:R-:W-:Y:S02]  /*aac20*/  IMAD.MOV.U32 R15, RZ, RZ, R0 ;  /* 0x000000ffff0f7224 */ /* 0x000fe400078e0000 */
[----:B0-----:R-:W-:Y:S02]  /*aac30*/  IMAD.MOV.U32 R12, RZ, RZ, R10 ;  /* 0x000000ffff0c7224 */ /* 0x001fe400078e000a */
[----:B------:R-:W-:-:S07]  /*aac40*/  IMAD.MOV.U32 R13, RZ, RZ, R3 ;  /* 0x000000ffff0d7224 */ /* 0x000fce00078e0003 */
        /* <DEDUP_REMOVED lines=41> */
[----:B------:R0:W-:Y:S03]  /*aaee0*/  STL.64 [R1+0x8100], R8 ;  /* 0x0081000801007387 */ /* 0x0001e60000100a00 */
        /* <DEDUP_REMOVED lines=15> */
[----:B------:R0:W-:Y:S01]  /*aafe0*/  STL.64 [R1+0xd70], R4 ;  /* 0x000d700401007387 */ /* 0x0001e20000100a00 */
[----:B------:R-:W-:Y:S03]  /*aaff0*/  STL.64 [R1+0xd78], R6 ;  /* 0x000d780601007387 */ /* 0x000fe60000100a00 */
[----:B0-----:R-:W3:Y:S01]  /*ab000*/  LDL.LU.64 R4, [R1+0x8180] ;  /* 0x0081800001047983 */ /* 0x001ee20000300a00 */
[----:B--2---:R-:W-:Y:S02]  /*ab010*/  STL.64 [R1+0x80b8], R22 ;  /* 0x0080b81601007387 */ /* 0x004fe40000100a00 */
[----:B------:R0:W-:Y:S02]  /*ab020*/  STL.64 [R1+0x80b0], R20 ;  /* 0x0080b01401007387 */ /* 0x0001e40000100a00 */
[----:B0-----:R-:W2:Y:S01]  /*ab030*/  LDL.LU.64 R20, [R1+0x3e0] ;  /* 0x0003e00001147983 */ /* 0x001ea20000300a00 */
[----:B------:R-:W2:Y:S01]  /*ab040*/  LDL.LU.64 R22, [R1+0x3e8] ;  /* 0x0003e80001167983 */ /* 0x000ea20000300a00 */
        /* <DEDUP_REMOVED lines=15> */
[----:B------:R-:W2:Y:S11]  /*ab140*/  LDL.LU.64 R16, [R1+0x8148] ;  /* 0x0081480001107983 */ /* 0x000eb60000300a00 */
[----:B------:R-:W-:Y:S10]  /*ab150*/  @!UPT UIADD3 URZ, URZ, URZ, URZ ;  /* 0x0000003f3f3ff290 */ /* 0x000ff4000fffe03f */
[----:B------:R-:W-:Y:S01]  /*ab160*/  STL.64 [R1+0xe80], R4 ;  /* 0x000e800401007387 */ /* 0x000fe20000100a00 */
[----:B------:R0:W-:Y:S03]  /*ab170*/  STL.64 [R1+0xe88], R6 ;  /* 0x000e880601007387 */ /* 0x0001e60000100a00 */
[----:B0-----:R-:W3:Y:S01]  /*ab180*/  LDL.LU.64 R6, [R1+0x8140] ;  /* 0x0081400001067983 */ /* 0x001ee20000300a00 */
[----:B------:R-:W4:Y:S02]  /*ab190*/  LDL.LU.64 R4, [R1+0x8138] ;  /* 0x0081380001047983 */ /* 0x000f240000300a00 */
[----:B----4-:R-:W-:Y:S01]  /*ab1a0*/  HMMA.16816.F32 R8, R12, R4, R8 ;  /* 0x000000040c08723c */ /* 0x010fe20000001808 */
[----:B------:R-:W4:Y:S04]  /*ab1b0*/  LDL.64 R12, [R1+0x170] ;  /* 0x00017000010c7983 */ /* 0x000f280000100a00 */
[----:B----4-:R0:W-:Y:S11]  /*ab1c0*/  STL.64 [R1+0x8130], R12 ;  /* 0x0081300c01007387 */ /* 0x0101f60000100a00 */
[----:B------:R-:W-:Y:S07]  /*ab1d0*/  @!UPT UIADD3 URZ, URZ, URZ, URZ ;  /* 0x0000003f3f3ff290 */ /* 0x000fee000fffe03f */
[----:B------:R1:W-:Y:S02]  /*ab1e0*/  STL.64 [R1+0x530], R8 ;  /* 0x0005300801007387 */ /* 0x0003e40000100a00 */
[----:B------:R4:W-:Y:S01]  /*ab1f0*/  STL.64 [R1+0x538], R10 ;  /* 0x0005380a01007387 */ /* 0x0009e20000100a00 */
[----:B0-----:R-:W2:Y:S01]  /*ab200*/  LDL.LU R12, [R1+0x1700] ;  /* 0x00170000010c7983 */ /* 0x001ea20000300800 */
[----:B------:R-:W2:Y:S02]  /*ab210*/  LDL.LU R13, [R1+0x1704] ;  /* 0x00170400010d7983 */ /* 0x000ea40000300800 */
[----:B------:R-:W2:Y:S02]  /*ab220*/  LDL.LU R14, [R1+0x1708] ;  /* 0x00170800010e7983 */ /* 0x000ea40000300800 */
[----:B------:R-:W2:Y:S01]  /*ab230*/  LDL.LU R15, [R1+0x170c] ;  /* 0x00170c00010f7983 */ /* 0x000ea20000300800 */
[----:B-1----:R-:W2:Y:S01]  /*ab240*/  LDL.LU R8, [R1+0x16d0] ;  /* 0x0016d00001087983 */ /* 0x002ea20000300800 */
[----:B------:R-:W2:Y:S02]  /*ab250*/  LDL.LU R9, [R1+0x16d4] ;  /* 0x0016d40001097983 */ /* 0x000ea40000300800 */
[----:B----4-:R-:W4:Y:S02]  /*ab260*/  LDL.LU R10, [R1+0x16d8] ;  /* 0x0016d800010a7983 */ /* 0x010f240000300800 */
        /* <DEDUP_REMOVED lines=18> */
[----:B------:R-:W3:Y:S02]  /*ab390*/  LDL.LU R7, [R1+0x171c] ;  /* 0x00171c0001077983 */ /* 0x000ee40000300800 */
[----:B---3--:R-:W-:Y:S11]  /*ab3a0*/  HMMA.16816.F32 R4, R20, R16, R4 ;  /* 0x000000101404723c */ /* 0x008ff60000001804 */
[----:B------:R-:W-:Y:S11]  /*ab3b0*/  @!UPT UIADD3 URZ, URZ, URZ, URZ ;  /* 0x0000003f3f3ff290 */ /* 0x000ff6000fffe03f */
[----:B------:R-:W-:Y:S01]  /*ab3c0*/  @!UPT UIADD3 URZ, URZ, URZ, URZ ;  /* 0x0000003f3f3ff290 */ /* 0x000fe2000fffe03f */
[----:B------:R0:W-:Y:S01]  /*ab3d0*/  STL.64 [R1+0xe90], R4 ;  /* 0x000e900401007387 */ /* 0x0001e20000100a00 */
[----:B------:R-:W-:Y:S03]  /*ab3e0*/  STL.64 [R1+0xe98], R6 ;  /* 0x000e980601007387 */ /* 0x000fe60000100a00 */
[----:B0-----:R-:W3:Y:S04]  /*ab3f0*/  LDL.64 R4, [R1+0x130] ;  /* 0x0001300001047983 */ /* 0x001ee80000100a00 */
[----:B---3--:R0:W-:Y:S04]  /*ab400*/  STL.64 [R1+0x80f0], R4 ;  /* 0x0080f00401007387 */ /* 0x0081e80000100a00 */
[----:B0-----:R-:W3:Y:S01]  /*ab410*/  LDL.64 R4, [R1+0x140] ;  /* 0x0001400001047983 */ /* 0x001ee20000100a00 */
[----:B------:R-:W-:-:S02]  /*ab420*/  IMAD.MOV.U32 R6, RZ, RZ, R20 ;  /* 0x000000ffff067224 */ /* 0x000fc400078e0014 */
[----:B------:R-:W-:Y:S02]  /*ab430*/  IMAD.MOV.U32 R3, RZ, RZ, R21 ;  /* 0x000000ffff037224 */ /* 0x000fe400078e0015 */
[----:B------:R-:W-:Y:S02]  /*ab440*/  IMAD.MOV.U32 R2, RZ, RZ, R22 ;  /* 0x000000ffff027224 */ /* 0x000fe400078e0016 */
[----:B------:R-:W-:Y:S02]  /*ab450*/  IMAD.MOV.U32 R0, RZ, RZ, R23 ;  /* 0x000000ffff007224 */ /* 0x000fe400078e0017 */
[----:B------:R-:W-:Y:S02]  /*ab460*/  IMAD.MOV.U32 R18, RZ, RZ, R2 ;  /* 0x000000ffff127224 */ /* 0x000fe400078e0002 */
[----:B------:R-:W-:Y:S01]  /*ab470*/  IMAD.MOV.U32 R19, RZ, RZ, R0 ;  /* 0x000000ffff137224 */ /* 0x000fe200078e0000 */
[----:B---3--:R0:W-:Y:S01]  /*ab480*/  STL.64 [R1+0x80f8], R4 ;  /* 0x0080f80401007387 */ /* 0x0081e20000100a00 */
[----:B------:R-:W3:Y:S03]  /*ab490*/  LDL.64 R20, [R1+0x120] ;  /* 0x0001200001147983 */ /* 0x000ee60000100a00 */
[----:B0-----:R-:W4:Y:S01]  /*ab4a0*/  LDL.64 R4, [R1+0x150] ;  /* 0x0001500001047983 */ /* 0x001f220000100a00 */
[----:B------:R0:W-:Y:S02]  /*ab4b0*/  STL.64 [R1+0x8050], R16 ;  /* 0x0080501001007387 */ /* 0x0001e40000100a00 */
[----:B0-----:R-:W-:-:S02]  /*ab4c0*/  IMAD.MOV.U32 R16, RZ, RZ, R6 ;  /* 0x000000ffff107224 */ /* 0x001fc400078e0006 */
[----:B------:R-:W-:-:S07]  /*ab4d0*/  IMAD.MOV.U32 R17, RZ, RZ, R3 ;  /* 0x000000ffff117224 */ /* 0x000fce00078e0003 */
[C---:B------:R-:W-:Y:S11]  /*ab4e0*/  HMMA.16816.F32 R12, R16.reuse, R24, R12 ;  /* 0x00000018100c723c */ /* 0x040ff6000000180c */
[----:B------:R-:W-:Y:S11]  /*ab4f0*/  @!UPT UIADD3 URZ, URZ, URZ, URZ ;  /* 0x0000003f3f3ff290 */ /* 0x000ff6000fffe03f */
[----:B------:R-:W-:Y:S01]  /*ab500*/  @!UPT UIADD3 URZ, URZ, URZ, URZ ;  /* 0x0000003f3f3ff290 */ /* 0x000fe2000fffe03f */
[----:B------:R0:W-:Y:S01]  /*ab510*/  STL.64 [R1+0xee0], R12 ;  /* 0x000ee00c01007387 */ /* 0x0001e20000100a00 */
[----:B------:R-:W-:Y:S03]  /*ab520*/  STL.64 [R1+0xee8], R14 ;  /* 0x000ee80e01007387 */ /* 0x000fe60000100a00 */
[----:B0-----:R-:W2:Y:S01]  /*ab530*/  LDL.LU.64 R12, [R1+0x8130] ;  /* 0x00813000010c7983 */ /* 0x001ea20000300a00 */
[----:B------:R0:W-:Y:S02]  /*ab540*/  STL [R1+0x8038], R24 ;  /* 0x0080381801007387 */ /* 0x0001e40000100800 */
[----:B------:R1:W-:Y:S01]  /*ab550*/  STL [R1+0x8034], R25 ;  /* 0x0080341901007387 */ /* 0x0003e20000100800 */
[----:B0-----:R-:W3:Y:S01]  /*ab560*/  LDL.LU R24, [R1+0x16b0] ;  /* 0x0016b00001187983 */ /* 0x001ee20000300800 */
[----:B-1----:R-:W3:Y:S02]  /*ab570*/  LDL.LU R25, [R1+0x16b4] ;  /* 0x0016b40001197983 */ /* 0x002ee40000300800 */
[----:B------:R-:W3:Y:S02]  /*ab580*/  LDL.LU R26, [R1+0x16b8] ;  /* 0x0016b800011a7983 */ /* 0x000ee40000300800 */
[----:B------:R-:W3:Y:S01]  /*ab590*/  LDL.LU R27, [R1+0x16bc] ;  /* 0x0016bc00011b7983 */ /* 0x000ee20000300800 */
        /* <DEDUP_REMOVED lines=15> */
[----:B------:R0:W-:Y:S03]  /*ab690*/  STL.64 [R1+0xf08], R10 ;  /* 0x000f080a01007387 */ /* 0x0001e60000100a00 */
[----:B0-----:R-:W4:Y:S01]  /*ab6a0*/  LDL.LU.64 R10, [R1+0x8110] ;  /* 0x00811000010a7983 */ /* 0x001f220000300a00 */
[----:B------:R-:W4:Y:S02]  /*ab6b0*/  LDL.LU.64 R8, [R1+0x8108] ;  /* 0x0081080001087983 */ /* 0x000f240000300a00 */
[----:B------:R0:W-:Y:S02]  /*ab6c0*/  STL.64 [R1+0x8010], R12 ;  /* 0x0080100c01007387 */ /* 0x0001e40000100a00 */
[----:B0-----:R-:W2:Y:S01]  /*ab6d0*/  LDL.LU R12, [R1+0x16c0] ;  /* 0x0016c000010c7983 */ /* 0x001ea20000300800 */
        /* <DEDUP_REMOVED lines=11> */
[----:B------:R-:W2:Y:S01]  /*ab790*/  LDL.LU.64 R4, [R1+0x80f8] ;  /* 0x0080f80001047983 */ /* 0x000ea20000300a00 */
[----:B------:R-:W-:Y:S02]  /*ab7a0*/  STL [R1+0x8044], R11 ;  /* 0x0080440b01007387 */ /* 0x000fe40000100800 */
[----:B------:R-:W-:Y:S01]  /*ab7b0*/  STL [R1+0x80e8], R10 ;  /* 0x0080e80a01007387 */ /* 0x000fe20000100800 */
[C---:B--2---:R-:W-:Y:S01]  /*ab7c0*/  HMMA.16816.F32 R12, R16.reuse, R4, R12 ;  /* 0x00000004100c723c */ /* 0x044fe2000000180c */
[----:B----4-:R0:W-:Y:S04]  /*ab7d0*/  STL.64 [R1+0x80e0], R8 ;  /* 0x0080e00801007387 */ /* 0x0101e80000100a00 */
[----:B0-----:R-:W2:Y:S01]  /*ab7e0*/  LDL.LU R8, [R1+0x16a0] ;  /* 0x0016a00001087983 */ /* 0x001ea20000300800 */
[----:B------:R-:W2:Y:S02]  /*ab7f0*/  LDL.LU R9, [R1+0x16a4] ;  /* 0x0016a40001097983 */ /* 0x000ea40000300800 */
[----:B------:R-:W2:Y:S02]  /*ab800*/  LDL.LU R10, [R1+0x16a8] ;  /* 0x0016a800010a7983 */ /* 0x000ea40000300800 */
[----:B------:R-:W2:Y:S11]  /*ab810*/  LDL.LU R11, [R1+0x16ac] ;  /* 0x0016ac00010b7983 */ /* 0x000eb60000300800 */
[----:B------:R-:W-:Y:S02]  /*ab820*/  @!UPT UIADD3 URZ, URZ, URZ, URZ ;  /* 0x0000003f3f3ff290 */ /* 0x000fe4000fffe03f */
[----:B------:R0:W-:Y:S01]  /*ab830*/  STL.64 [R1+0xf20], R12 ;  /* 0x000f200c01007387 */ /* 0x0001e20000100a00 */
[----:B------:R-:W-:Y:S02]  /*ab840*/  STL.64 [R1+0xf28], R14 ;  /* 0x000f280e01007387 */ /* 0x000fe40000100a00 */
[----:B0-----:R-:W-:Y:S02]  /*ab850*/  IMAD.MOV.U32 R13, RZ, RZ, R4 ;  /* 0x000000ffff0d7224 */ /* 0x001fe400078e0004 */
[----:B------:R-:W-:Y:S02]  /*ab860*/  IMAD.MOV.U32 R12, RZ, RZ, R5 ;  /* 0x000000ffff0c7224 */ /* 0x000fe400078e0005 */
[----:B------:R-:W3:Y:S03]  /*ab870*/  LDL.LU.64 R4, [R1+0x80f0] ;  /* 0x0080f00001047983 */ /* 0x000ee60000300a00 */
[----:B------:R3:W-:Y:S02]  /*ab880*/  STL.64 [R1+0x80d8], R12 ;  /* 0x0080d80c01007387 */ /* 0x0007e40000100a00 */
[----:B---3--:R-:W-:Y:S01]  /*ab890*/  HMMA.16816.F32 R12, R16, R4, R24 ;  /* 0x00000004100c723c */ /* 0x008fe20000001818 */
[----:B------:R-:W-:-:S06]  /*ab8a0*/  IMAD.MOV.U32 R29, RZ, RZ, R5 ;  /* 0x000000ffff1d7224 */ /* 0x000fcc00078e0005 */
[----:B------:R-:W-:Y:S11]  /*ab8b0*/  IMAD.MOV.U32 R25, RZ, RZ, R4 ;  /* 0x000000ffff197224 */ /* 0x000ff600078e0004 */
[----:B------:R-:W-:Y:S05]  /*ab8c0*/  @!UPT UIADD3 URZ, URZ, URZ, URZ ;  /* 0x0000003f3f3ff290 */ /* 0x000fea000fffe03f */
[----:B------:R-:W-:Y:S01]  /*ab8d0*/  STL.64 [R1+0xf40], R12 ;  /* 0x000f400c01007387 */ /* 0x000fe20000100a00 */
[----:B------:R-:W-:Y:S02]  /*ab8e0*/  STL.64 [R1+0xf48], R14 ;  /* 0x000f480e01007387 */ /* 0x000fe40000100a00 */
[----:B------:R-:W3:Y:S02]  /*ab8f0*/  LDL.64 R4, [R1+0xb0] ;  /* 0x0000b00001047983 */ /* 0x000ee40000100a00 */
[----:B------:R-:W-:Y:S02]  /*ab900*/  IMAD.MOV.U32 R28, RZ, RZ, R20 ;  /* 0x000000ffff1c7224 */ /* 0x000fe400078e0014 */
[----:B------:R-:W-:Y:S01]  /*ab910*/  IMAD.MOV.U32 R24, RZ, RZ, R21 ;  /* 0x000000ffff187224 */ /* 0x000fe200078e0015 */
[----:B---3--:R2:W-:Y:S02]  /*ab920*/  STL.64 [R1+0x8088], R4 ;  /* 0x0080880401007387 */ /* 0x0085e40000100a00 */
[C---:B--2---:R-:W-:Y:S11]  /*ab930*/  HMMA.16816.F32 R4, R16.reuse, R20, R8 ;  /* 0x000000141004723c */ /* 0x044ff60000001808 */
[----:B------:R-:W-:Y:S11]  /*ab940*/  @!UPT UIADD3 URZ, URZ, URZ, URZ ;  /* 0x0000003f3f3ff290 */ /* 0x000ff6000fffe03f */
[----:B------:R-:W-:Y:S01]  /*ab950*/  @!UPT UIADD3 URZ, URZ, URZ, URZ ;  /* 0x0000003f3f3ff290 */ /* 0x000fe2000fffe03f */
[----:B------:R0:W-:Y:S01]  /*ab960*/  STL.64 [R1+0xf50], R4 ;  /* 0x000f500401007387 */ /* 0x0001e20000100a00 */
[----:B------:R-:W-:Y:S02]  /*ab970*/  STL.64 [R1+0xf58], R6 ;  /* 0x000f580601007387 */ /* 0x000fe40000100a00 */
[----:B------:R-:W2:Y:S02]  /*ab980*/  LDL.64 R20, [R1+0xf0] ;  /* 0x0000f00001147983 */ /* 0x000ea40000100a00 */
[----:B--2---:R-:W-:Y:S01]  /*ab990*/  STL.64 [R1+0x80d0], R20 ;  /* 0x0080d01401007387 */ /* 0x004fe20000100a00 */
[----:B0-----:R-:W2:Y:S03]  /*ab9a0*/  LDL.64 R4, [R1+0xc0] ;  /* 0x0000c00001047983 */ /* 0x001ea60000100a00 */
[----:B--2---:R0:W-:Y:S04]  /*ab9b0*/  STL.64 [R1+0x80a0], R4 ;  /* 0x0080a00401007387 */ /* 0x0041e80000100a00 */
[----:B0-----:R-:W2:Y:S04]  /*ab9c0*/  LDL.64 R4, [R1+0xd0] ;  /* 0x0000d00001047983 */ /* 0x001ea80000100a00 */
[----:B--2---:R0:W-:Y:S04]  /*ab9d0*/  STL.64 [R1+0x80a8], R4 ;  /* 0x0080a80401007387 */ /* 0x0041e80000100a00 */
        /* <DEDUP_REMOVED lines=45> */
[----:B0-----:R-:W3:Y:S01]  /*abcb0*/  LDL.LU R10, [R1+0x80e8] ;  /* 0x0080e800010a7983 */ /* 0x001ee20000300800 */
[----:B------:R-:W4:Y:S02]  /*abcc0*/  LDL.LU.64 R8, [R1+0x80e0] ;  /* 0x0080e00001087983 */ /* 0x000f240000300a00 */
[----:B------:R-:W-:-:S02]  /*abcd0*/  IMAD.MOV.U32 R11, RZ, RZ, R12 ;  /* 0x000000ffff0b7224 */ /* 0x000fc400078e000c */
[----:B------:R-:W-:Y:S02]  /*abce0*/  IMAD.MOV.U32 R15, RZ, RZ, R13 ;  /* 0x000000ffff0f7224 */ /* 0x000fe400078e000d */
[----:B------:R-:W2:Y:S01]  /*abcf0*/  LDL.LU.64 R12, [R1+0x80d8] ;  /* 0x0080d800010c7983 */ /* 0x000ea20000300a00 */
[C---:B----4-:R-:W-:Y:S11]  /*abd00*/  HMMA.16816.F32 R20, R16.reuse, R8, R20 ;  /* 0x000000081014723c */ /* 0x050ff60000001814 */
[----:B------:R-:W-:Y:S11]  /*abd10*/  @!UPT UIADD3 URZ, URZ, URZ, URZ ;  /* 0x0000003f3f3ff290 */ /* 0x000ff6000fffe03f */
[----:B------:R-:W-:Y:S01]  /*abd20*/  @!UPT UIADD3 URZ, URZ, URZ, URZ ;  /* 0x0000003f3f3ff290 */ /* 0x000fe2000fffe03f */
[----:B------:R0:W-:Y:S01]  /*abd30*/  STL.64 [R1+0xf80], R20 ;  /* 0x000f801401007387 */ /* 0x0001e20000100a00 */
[----:B------:R-:W-:Y:S03]  /*abd40*/  STL.64 [R1+0xf88], R22 ;  /* 0x000f881601007387 */ /* 0x000fe60000100a00 */
[----:B0-----:R-:W4:Y:S01]  /*abd50*/  LDL.LU.64 R20, [R1+0x80d0] ;  /* 0x0080d00001147983 */ /* 0x001f220000300a00 */
[----:B------:R0:W-:Y:S01]  /*abd60*/  STL.64 [R1+0x7f90], R8 ;  /* 0x007f900801007387 */ /* 0x0001e20000100a00 */
[C---:B----4-:R-:W-:Y:S01]  /*abd70*/  HMMA.16816.F32 R4, R16.reuse, R20, R4 ;  /* 0x000000141004723c */ /* 0x050fe20000001804 */
[----:B0-----:R-:W-:Y:S02]  /*abd80*/  IMAD.MOV.U32 R9, RZ, RZ, R20 ;  /* 0x000000ffff097224 */ /* 0x001fe400078e0014 */
        /* <DEDUP_REMOVED lines=51> */
[----:B------:R0:W-:Y:S01]  /*ac0c0*/  STL.64 [R1+0x3e0], R16 ;  /* 0x0003e01001007387 */ /* 0x0001e20000100a00 */
[----:B------:R-:W-:Y:S03]  /*ac0d0*/  STL.64 [R1+0x3e8], R18 ;  /* 0x0003e81201007387 */ /* 0x000fe60000100a00 */
[----:B0-----:R-:W2:Y:S01]  /*ac0e0*/  LDL.LU.64 R16, [R1+0x8050] ;  /* 0x0080500001107983 */ /* 0x001ea20000300a00 */
[----:B----4-:R-:W-:Y:S02]  /*ac0f0*/  STL.64 [R1+0x7f50], R6 ;  /* 0x007f500601007387 */ /* 0x010fe40000100a00 */
[----:B------:R0:W-:Y:S02]  /*ac100*/  STL.64 [R1+0x7f48], R4 ;  /* 0x007f480401007387 */ /* 0x0001e40000100a00 */
[----:B0-----:R-:W2:Y:S01]  /*ac110*/  LDL.LU.64 R4, [R1+0x290] ;  /* 0x0002900001047983 */ /* 0x001ea20000300a00 */
[----:B------:R-:W2:Y:S02]  /*ac120*/  LDL.LU.64 R6, [R1+0x298] ;  /* 0x0002980001067983 */ /* 0x000ea40000300a00 */
[----:B--2---:R-:W-:Y:S01]  /*ac130*/  HMMA.16816.F32 R24, R4, R16, R24 ;  /* 0x000000100418723c */ /* 0x004fe20000001818 */
[----:B------:R-:W-:-:S02]  /*ac140*/  IMAD.MOV.U32 R18, RZ, RZ, R6 ;  /* 0x000000ffff127224 */ /* 0x000fc400078e0006 */
[----:B------:R-:W-:Y:S11]  /*ac150*/  IMAD.MOV.U32 R19, RZ, RZ, R7 ;  /* 0x000000ffff137224 */ /* 0x000ff600078e0007 */
[----:B------:R-:W-:Y:S09]  /*ac160*/  @!UPT UIADD3 URZ, URZ, URZ, URZ ;  /* 0x0000003f3f3ff290 */ /* 0x000ff2000fffe03f */
[----:B------:R0:W-:Y:S01]  /*ac170*/  STL.64 [R1+0xff0], R24 ;  /* 0x000ff01801007387 */ /* 0x0001e20000100a00 */
[----:B------:R1:W-:Y:S03]  /*ac180*/  STL.64 [R1+0xff8], R26 ;  /* 0x000ff81a01007387 */ /* 0x0003e60000100a00 */
[----:B0-----:R-:W2:Y:S01]  /*ac190*/  LDL.LU.64 R24, [R1+0x8048] ;  /* 0x0080480001187983 */ /* 0x001ea20000300a00 */
[----:B-1----:R-:W-:Y:S02]  /*ac1a0*/  IMAD.MOV.U32 R27, RZ, RZ, R4 ;  /* 0x000000ffff1b7224 */ /* 0x002fe400078e0004 */
[----:B------:R-:W-:Y:S02]  /*ac1b0*/  IMAD.MOV.U32 R26, RZ, RZ, R5 ;  /* 0x000000ffff1a7224 */ /* 0x000fe400078e0005 */
[----:B------:R-:W-:Y:S02]  /*ac1c0*/  IMAD.MOV.U32 R4, RZ, RZ, R21 ;  /* 0x000000ffff047224 */ /* 0x000fe400078e0015 */
[----:B------:R-:W-:-:S05]  /*ac1d0*/  IMAD.MOV.U32 R5, RZ, RZ, R20 ;  /* 0x000000ffff057224 */ /* 0x000fca00078e0014 */
[----:B------:R0:W-:Y:S04]  /*ac1e0*/  STL.64 [R1+0x7f60], R4 ;  /* 0x007f600401007387 */ /* 0x0001e80000100a00 */
[----:B0-----:R-:W4:Y:S01]  /*ac1f0*/  LDL.LU R4, [R1+0x1100] ;  /* 0x0011000001047983 */ /* 0x001f220000300800 */
[----:B------:R-:W4:Y:S02]  /*ac200*/  LDL.LU R5, [R1+0x1104] ;  /* 0x0011040001057983 */ /* 0x000f240000300800 */
[----:B------:R-:W2:Y:S02]  /*ac210*/  LDL.LU R6, [R1+0x1108] ;  /* 0x0011080001067983 */ /* 0x000ea40000300800 */
[----:B------:R-:W2:Y:S02]  /*ac220*/  LDL.LU R7, [R1+0x110c] ;  /* 0x00110c0001077983 */ /* 0x000ea40000300800 */
[----:B------:R-:W-:-:S02]  /*ac230*/  IMAD.MOV.U32 R20, RZ, RZ, R9 ;  /* 0x000000ffff147224 */ /* 0x000fc400078e0009 */
[----:B------:R-:W-:Y:S02]  /*ac240*/  IMAD.MOV.U32 R21, RZ, RZ, R8 ;  /* 0x000000ffff157224 */ /* 0x000fe400078e0008 */
[----:B------:R-:W-:Y:S02]  /*ac250*/  IMAD.MOV.U32 R8, RZ, RZ, R11 ;  /* 0x000000ffff087224 */ /* 0x000fe400078e000b */
[----:B------:R-:W-:Y:S01]  /*ac260*/  IMAD.MOV.U32 R9, RZ, RZ, R15 ;  /* 0x000000ffff097224 */ /* 0x000fe200078e000f */
[----:B--2---:R-:W-:Y:S01]  /*ac270*/  STL.64 [R1+0x7f80], R6 ;  /* 0x007f800601007387 */ /* 0x004fe20000100a00 */
[----:B----4-:R-:W-:Y:S02]  /*ac280*/  STL.64 [R1+0x7f78], R4 ;  /* 0x007f780401007387 */ /* 0x010fe40000100a00 */
[----:B------:R-:W2:Y:S02]  /*ac290*/  LDL.LU R11, [R1+0x8044] ;  /* 0x00804400010b7983 */ /* 0x000ea40000300800 */
[----:B------:R-:W4:Y:S01]  /*ac2a0*/  LDL.LU R15, [R1+0x8040] ;  /* 0x00804000010f7983 */ /* 0x000f220000300800 */
[----:B------:R-:W-:Y:S01]  /*ac2b0*/  STL.64 [R1+0x7fa8], R8 ;  /* 0x007fa80801007387 */ /* 0x000fe20000100a00 */
        /* <DEDUP_REMOVED lines=18> */
[----:B------:R-:W3:Y:S04]  /*ac3e0*/  LDL.LU R25, [R1+0x8034] ;  /* 0x0080340001197983 */ /* 0x000ee80000300800 */
        /* <DEDUP_REMOVED lines=11> */
[----:B---3--:R-:W-:Y:S01]  /*ac4a0*/  IMAD.MOV.U32 R9, RZ, RZ, R10 ;  /* 0x000000ffff097224 */ /* 0x008fe200078e000a */
[----:B--2---:R-:W-:Y:S01]  /*ac4b0*/  STL.64 [R1+0x7fd0], R22 ;  /* 0x007fd01601007387 */ /* 0x004fe20000100a00 */
[----:B------:R0:W-:Y:S03]  /*ac4c0*/  STL.64 [R1+0x7fc8], R20 ;  /* 0x007fc81401007387 */ /* 0x0001e60000100a00 */
[----:B0-----:R-:W2:Y:S01]  /*ac4d0*/  LDL.LU R20, [R1+0x1430] ;  /* 0x0014300001147983 */ /* 0x001ea20000300800 */
[----:B------:R-:W2:Y:S02]  /*ac4e0*/  LDL.LU R21, [R1+0x1434] ;  /* 0x0014340001157983 */ /* 0x000ea40000300800 */
[----:B------:R-:W3:Y:S02]  /*ac4f0*/  LDL.LU R22, [R1+0x1438] ;  /* 0x0014380001167983 */ /* 0x000ee40000300800 */
[----:B------:R-:W3:Y:S01]  /*ac500*/  LDL.LU R23, [R1+0x143c] ;  /* 0x00143c0001177983 */ /* 0x000ee20000300800 */
[----:B------:R0:W-:Y:S04]  /*ac510*/  STL.64 [R1+0x8008], R8 ;  /* 0x0080080801007387 */ /* 0x0001e80000100a00 */
[----:B0-----:R-:W2:Y:S01]  /*ac520*/  LDL.LU R8, [R1+0x15a0] ;  /* 0x0015a00001087983 */ /* 0x001ea20000300800 */
[----:B------:R-:W2:Y:S02]  /*ac530*/  LDL.LU R9, [R1+0x15a4] ;  /* 0x0015a40001097983 */ /* 0x000ea40000300800 */
[----:B------:R-:W2:Y:S02]  /*ac540*/  LDL.LU R10, [R1+0x15a8] ;  /* 0x0015a800010a7983 */ /* 0x000ea40000300800 */
[----:B------:R-:W2:Y:S02]  /*ac550*/  LDL.LU R11, [R1+0x15ac] ;  /* 0x0015ac00010b7983 */ /* 0x000ea40000300800 */
[----:B------:R-:W-:-:S02]  /*ac560*/  IMAD.MOV.U32 R12, RZ, RZ, R28 ;  /* 0x000000ffff0c7224 */ /* 0x000fc400078e001c */
[----:B----4-:R-:W-:Y:S01]  /*ac570*/  IMAD.MOV.U32 R13, RZ, RZ, R15 ;  /* 0x000000ffff0d7224 */ /* 0x010fe200078e000f */
[----:B--2---:R-:W-:Y:S01]  /*ac580*/  STL.64 [R1+0x8020], R10 ;  /* 0x0080200a01007387 */ /* 0x004fe20000100a00 */
[----:B------:R-:W-:Y:S02]  /*ac590*/  STL.64 [R1+0x8018], R8 ;  /* 0x0080180801007387 */ /* 0x000fe40000100a00 */
[----:B------:R-:W-:Y:S02]  /*ac5a0*/  STL [R1+0x8030], R14 ;  /* 0x0080300e01007387 */ /* 0x000fe40000100800 */
[----:B------:R0:W-:Y:S02]  /*ac5b0*/  STL.64 [R1+0x8028], R12 ;  /* 0x0080280c01007387 */ /* 0x0001e40000100a00 */
        /* <DEDUP_REMOVED lines=24> */
[----:B------:R0:W-:Y:S02]  /*ac740*/  STL.64 [R1+0x7f30], R16 ;  /* 0x007f301001007387 */ /* 0x0001e40000100a00 */
[----:B0-----:R-:W-:-:S02]  /*ac750*/  IMAD.MOV.U32 R16, RZ, RZ, R27 ;  /* 0x000000ffff107224 */ /* 0x001fc400078e001b */
[----:B------:R-:W-:-:S07]  /*ac760*/  IMAD.MOV.U32 R17, RZ, RZ, R26 ;  /* 0x000000ffff117224 */ /* 0x000fce00078e001a */
[----:B------:R-:W-:Y:S11]  /*ac770*/  HMMA.16816.F32 R12, R16, R24, R12 ;  /* 0x00000018100c723c */ /* 0x000ff6000000180c */
[----:B------:R-:W-:Y:S11]  /*ac780*/  @!UPT UIADD3 URZ, URZ, URZ, URZ ;  /* 0x0000003f3f3ff290 */ /* 0x000ff6000fffe03f */
[----:B------:R-:W-:Y:S01]  /*ac790*/  @!UPT UIADD3 URZ, URZ, URZ, URZ ;  /* 0x0000003f3f3ff290 */ /* 0x000fe2000fffe03f */
[----:B------:R-:W-:Y:S01]  /*ac7a0*/  STL.64 [R1+0x1010], R12 ;  /* 0x0010100c01007387 */ /* 0x000fe20000100a00 */
[----:B------:R0:W-:Y:S03]  /*ac7b0*/  STL.64 [R1+0x1018], R14 ;  /* 0x0010180e01007387 */ /* 0x0001e60000100a00 */
[----:B0-----:R-:W2:Y:S01]  /*ac7c0*/  LDL.LU R14, [R1+0x8030] ;  /* 0x00803000010e7983 */ /* 0x001ea20000300800 */
[----:B------:R-:W4:Y:S02]  /*ac7d0*/  LDL.LU.64 R12, [R1+0x8028] ;  /* 0x00802800010c7983 */ /* 0x000f240000300a00 */
[----:B------:R0:W-:Y:S02]  /*ac7e0*/  STL.64 [R1+0x7f18], R24 ;  /* 0x007f181801007387 */ /* 0x0001e40000100a00 */
[----:B0-----:R-:W-:Y:S02]  /*ac7f0*/  IMAD.MOV.U32 R25, RZ, RZ, R3 ;  /* 0x000000ffff197224 */ /* 0x001fe400078e0003 */
[----:B--2---:R-:W-:-:S02]  /*ac800*/  IMAD.MOV.U32 R24, RZ, RZ, R14 ;  /* 0x000000ffff187224 */ /* 0x004fc400078e000e */
[C---:B----4-:R-:W-:Y:S03]  /*ac810*/  HMMA.16816.F32 R12, R16.reuse, R12, R8 ;  /* 0x0000000c100c723c */ /* 0x050fe60000001808 */
[----:B------:R0:W-:Y:S04]  /*ac820*/  STL.64 [R1+0x7f58], R24 ;  /* 0x007f581801007387 */ /* 0x0001e80000100a00 */
[----:B0-----:R-:W2:Y:S01]  /*ac830*/  LDL.LU R24, [R1+0x13b0] ;  /* 0x0013b00001187983 */ /* 0x001ea20000300800 */
[----:B------:R-:W2:Y:S02]  /*ac840*/  LDL.LU R25, [R1+0x13b4] ;  /* 0x0013b40001197983 */ /* 0x000ea40000300800 */
[----:B------:R-:W2:Y:S02]  /*ac850*/  LDL.LU R26, [R1+0x13b8] ;  /* 0x0013b800011a7983 */ /* 0x000ea40000300800 */
[----:B------:R-:W2:Y:S01]  /*ac860*/  LDL.LU R27, [R1+0x13bc] ;  /* 0x0013bc00011b7983 */ /* 0x000ea20000300800 */
[----:B------:R-:W4:Y:S01]  /*ac870*/  LDL.LU.64 R10, [R1+0x8020] ;  /* 0x00802000010a7983 */ /* 0x000f220000300a00 */
[----:B------:R-:W4:Y:S09]  /*ac880*/  LDL.LU.64 R8, [R1+0x8018] ;  /* 0x0080180001087983 */ /* 0x000f320000300a00 */
[----:B------:R0:W-:Y:S01]  /*ac890*/  STL.64 [R1+0x1020], R12 ;  /* 0x0010200c01007387 */ /* 0x0001e20000100a00 */
[----:B------:R-:W-:Y:S03]  /*ac8a0*/  STL.64 [R1+0x1028], R14 ;  /* 0x0010280e01007387 */ /* 0x000fe60000100a00 */
[----:B0-----:R-:W4:Y:S02]  /*ac8b0*/  LDL.LU.64 R12, [R1+0x8010] ;  /* 0x00801000010c7983 */ /* 0x001f240000300a00 */
[C---:B----4-:R-:W-:Y:S11]  /*ac8c0*/  HMMA.16816.F32 R8, R16.reuse, R12, R8 ;  /* 0x0000000c1008723c */ /* 0x050ff60000001808 */
        /* <DEDUP_REMOVED lines=10> */
[C---:B----4-:R-:W-:Y:S01]  /*ac970*/  HMMA.16816.F32 R8, R16.reuse, R8, R20 ;  /* 0x000000081008723c */ /* 0x050fe20000001814 */
[----:B------:R-:W4:Y:S01]  /*ac980*/  LDL.LU.64 R22, [R1+0x8000] ;  /* 0x0080000001167983 */ /* 0x000f220000300a00 */
[----:B------:R-:W4:Y:S11]  /*ac990*/  LDL.LU.64 R20, [R1+0x7ff8] ;  /* 0x007ff80001147983 */ /* 0x000f360000300a00 */
[----:B------:R-:W-:Y:S10]  /*ac9a0*/  @!UPT UIADD3 URZ, URZ, URZ, URZ ;  /* 0x0000003f3f3ff290 */ /* 0x000ff4000fffe03f */
        /* <DEDUP_REMOVED lines=35> */
[----:B------:R3:W-:Y:S03]  /*acbe0*/  STL.64 [R1+0x10d8], R22 ;  /* 0x0010d81601007387 */ /* 0x0007e60000100a00 */
[----:B0-----:R-:W3:Y:S01]  /*acbf0*/  LDL.LU.64 R20, [R1+0x7f88] ;  /* 0x007f880001147983 */ /* 0x001ee20000300a00 */
[----:B------:R-:W-:Y:S01]  /*acc00*/  STL.64 [R1+0x7ee0], R8 ;  /* 0x007ee00801007387 */ /* 0x000fe20000100a00 */
[C---:B---3--:R-:W-:Y:S02]  /*acc10*/  HMMA.16816.F32 R20, R16.reuse, R20, R4 ;  /* 0x000000141014723c */ /* 0x048fe40000001804 */
[----:B------:R-:W3:Y:S01]  /*acc20*/  LDL.LU.64 R6, [R1+0x7f80] ;  /* 0x007f800001067983 */ /* 0x000ee20000300a00 */
[----:B------:R-:W3:Y:S11]  /*acc30*/  LDL.LU.64 R4, [R1+0x7f78] ;  /* 0x007f780001047983 */ /* 0x000ef60000300a00 */
[----:B------:R-:W-:Y:S09]  /*acc40*/  @!UPT UIADD3 URZ, URZ, URZ, URZ ;  /* 0x0000003f3f3ff290 */ /* 0x000ff2000fffe03f */
[----:B------:R-:W-:Y:S01]  /*acc50*/  STL.64 [R1+0x10e0], R20 ;  /* 0x0010e01401007387 */ /* 0x000fe20000100a00 */
[----:B------:R0:W-:Y:S03]  /*acc60*/  STL.64 [R1+0x10e8], R22 ;  /* 0x0010e81601007387 */ /* 0x0001e60000100a00 */
[----:B0-----:R-:W4:Y:S01]  /*acc70*/  LDL.LU.64 R22, [R1+0x7f70] ;  /* 0x007f700001167983 */ /* 0x001f220000300a00 */
[----:B------:R-:W3:Y:S02]  /*acc80*/  LDL.LU.64 R20, [R1+0x7f68] ;  /* 0x007f680001147983 */ /* 0x000ee40000300a00 */
[----:B---3--:R-:W-:Y:S11]  /*acc90*/  HMMA.16816.F32 R4, R16, R20, R4 ;  /* 0x000000141004723c */ /* 0x008ff60000001804 */
[----:B------:R-:W-:Y:S11]  /*acca0*/  @!UPT UIADD3 URZ, URZ, URZ, URZ ;  /* 0x0000003f3f3ff290 */ /* 0x000ff6000fffe03f */
[----:B------:R-:W-:Y:S01]  /*accb0*/  @!UPT UIADD3 URZ, URZ, URZ, URZ ;  /* 0x0000003f3f3ff290 */ /* 0x000fe2000fffe03f */
[----:B------:R0:W-:Y:S01]  /*accc0*/  STL.64 [R1+0x1100], R4 ;  /* 0x0011000401007387 */ /* 0x0001e20000100a00 */
[----:B------:R-:W-:Y:S03]  /*accd0*/  STL.64 [R1+0x1108], R6 ;  /* 0x0011080601007387 */ /* 0x000fe60000100a00 */
[----:B0-----:R-:W2:Y:S01]  /*acce0*/  LDL.LU.64 R4, [R1+0x7f60] ;  /* 0x007f600001047983 */ /* 0x001ea20000300a00 */
[----:B----4-:R-:W-:Y:S02]  /*accf0*/  STL.64 [R1+0x7e90], R22 ;  /* 0x007e901601007387 */ /* 0x010fe40000100a00 */
[----:B------:R0:W-:Y:S02]  /*acd00*/  STL.64 [R1+0x7e88], R20 ;  /* 0x007e881401007387 */ /* 0x0001e40000100a00 */
[----:B0-----:R-:W3:Y:S01]  /*acd10*/  LDL.LU R20, [R1+0x1120] ;  /* 0x0011200001147983 */ /* 0x001ee20000300800 */
[----:B------:R-:W3:Y:S02]  /*acd20*/  LDL.LU R21, [R1+0x1124] ;  /* 0x0011240001157983 */ /* 0x000ee40000300800 */
[----:B------:R-:W3:Y:S02]  /*acd30*/  LDL.LU R22, [R1+0x1128] ;  /* 0x0011280001167983 */ /* 0x000ee40000300800 */
[----:B------:R-:W3:Y:S02]  /*acd40*/  LDL.LU R23, [R1+0x112c] ;  /* 0x00112c0001177983 */ /* 0x000ee40000300800 */
[----:B------:R-:W-:-:S02]  /*acd50*/  IMAD.MOV.U32 R8, RZ, RZ, R2 ;  /* 0x000000ffff087224 */ /* 0x000fc400078e0002 */
[----:B------:R-:W-:Y:S01]  /*acd60*/  IMAD.MOV.U32 R9, RZ, RZ, R0 ;  /* 0x000000ffff097224 */ /* 0x000fe200078e0000 */
[C---:B--2---:R-:W-:Y:S01]  /*acd70*/  HMMA.16816.F32 R4, R16.reuse, R4, R24 ;  /* 0x000000041004723c */ /* 0x044fe20000001818 */
[----:B------:R-:W2:Y:S07]  /*acd80*/  LDL.LU.64 R24, [R1+0x7f58] ;  /* 0x007f580001187983 */ /* 0x000eae0000300a00 */
[C---:B---3--:R-:W-:Y:S11]  /*acd90*/  HMMA.16816.F32 R20, R16.reuse, R8, R20 ;  /* 0x000000081014723c */ /* 0x048ff60000001814 */
[----:B------:R-:W-:Y:S04]  /*acda0*/  @!UPT UIADD3 URZ, URZ, URZ, URZ ;  /* 0x0000003f3f3ff290 */ /* 0x000fe8000fffe03f */
[----:B------:R-:W-:Y:S01]  /*acdb0*/  STL.64 [R1+0x1110], R4 ;  /* 0x0011100401007387 */ /* 0x000fe20000100a00 */
[----:B------:R0:W-:Y:S03]  /*acdc0*/  STL.64 [R1+0x1118], R6 ;  /* 0x0011180601007387 */ /* 0x0001e60000100a00 */
[----:B0-----:R-:W3:Y:S01]  /*acdd0*/  LDL.LU.64 R6, [R1+0x7f50] ;  /* 0x007f500001067983 */ /* 0x001ee20000300a00 */
[----:B------:R-:W4:Y:S01]  /*acde0*/  LDL.LU.64 R4, [R1+0x7f48] ;  /* 0x007f480001047983 */ /* 0x000f220000300a00 */
[C---:B--2---:R-:W-:Y:S02]  /*acdf0*/  HMMA.16816.F32 R8, R16.reuse, R24, R12 ;  /* 0x000000181008723c */ /* 0x044fe4000000180c */
[----:B------:R-:W2:Y:S01]  /*ace00*/  LDL.LU.64 R24, [R1+0x630] ;  /* 0x0006300001187983 */ /* 0x000ea20000300a00 */
[----:B------:R-:W-:Y:S02]  /*ace10*/  STL.64 [R1+0x1120], R20 ;  /* 0x0011201401007387 */ /* 0x000fe40000100a00 */
[----:B------:R-:W-:Y:S02]  /*ace20*/  STL.64 [R1+0x1128], R22 ;  /* 0x0011281601007387 */ /* 0x000fe40000100a00 */
[----:B------:R-:W2:Y:S11]  /*ace30*/  LDL.LU.64 R26, [R1+0x638] ;  /* 0x00063800011a7983 */ /* 0x000eb60000300a00 */
[----:B------:R-:W-:Y:S05]  /*ace40*/  @!UPT UIADD3 URZ, URZ, URZ, URZ ;  /* 0x0000003f3f3ff290 */ /* 0x000fea000fffe03f */
[----:B------:R-:W-:Y:S01]  /*ace50*/  STL.64 [R1+0x1130], R8 ;  /* 0x0011300801007387 */ /* 0x000fe20000100a00 */
[----:B------:R-:W-:Y:S03]  /*ace60*/  STL.64 [R1+0x1138], R10 ;  /* 0x0011380a01007387 */ /* 0x000fe60000100a00 */
[----:B--2---:R-:W-:Y:S01]  /*ace70*/  STL.64 [R1+0x7f40], R26 ;  /* 0x007f401a01007387 */ /* 0x004fe20000100a00 */
[----:B------:R0:W-:Y:S03]  /*ace80*/  STL.64 [R1+0x7f38], R24 ;  /* 0x007f381801007387 */ /* 0x0001e60000100a00 */
[----:B0-----:R-:W4:Y:S01]  /*ace90*/  LDL.LU R24, [R1+0x1140] ;  /* 0x0011400001187983 */ /* 0x001f220000300800 */
[----:B------:R-:W4:Y:S02]  /*acea0*/  LDL.LU R25, [R1+0x1144] ;  /* 0x0011440001197983 */ /* 0x000f240000300800 */
[----:B------:R-:W4:Y:S02]  /*aceb0*/  LDL.LU R26, [R1+0x1148] ;  /* 0x00114800011a7983 */ /* 0x000f240000300800 */
[----:B------:R-:W4:Y:S01]  /*acec0*/  LDL.LU R27, [R1+0x114c] ;  /* 0x00114c00011b7983 */ /* 0x000f220000300800 */
[----:B------:R-:W2:Y:S04]  /*aced0*/  LDL.64 R12, [R1+0x170] ;  /* 0x00017000010c7983 */ /* 0x000ea80000100a00 */
[----:B--2---:R0:W-:Y:S01]  /*acee0*/  STL.64 [R1+0x7f10], R12 ;  /* 0x007f100c01007387 */ /* 0x0041e20000100a00 */
[----:B------:R-:W2:Y:S02]  /*acef0*/  LDL.LU R8, [R1+0x1760] ;  /* 0x0017600001087983 */ /* 0x000ea40000300800 */
[----:B------:R-:W2:Y:S02]  /*acf00*/  LDL.LU R9, [R1+0x1764] ;  /* 0x0017640001097983 */ /* 0x000ea40000300800 */
[----:B------:R-:W2:Y:S01]  /*acf10*/  LDL.LU R10, [R1+0x1768] ;  /* 0x00176800010a7983 */ /* 0x000ea20000300800 */
[----:B------:R-:W2:Y:S04]  /*acf20*/  LDL.LU R11, [R1+0x176c] ;  /* 0x00176c00010b7983 */ /* 0x000ea80000300800 */
        /* <DEDUP_REMOVED lines=23> */
[----:B----4-:R-:W-:Y:S03]  /*ad0a0*/  HMMA.16816.F32 R16, R16, R4, R24 ;  /* 0x000000041010723c */ /* 0x010fe60000001818 */
[----:B--2---:R0:W-:Y:S04]  /*ad0b0*/  STL.64 [R1+0x7ed0], R20 ;  /* 0x007ed01401007387 */ /* 0x0041e80000100a00 */
[----:B0-----:R-:W2:Y:S04]  /*ad0c0*/  LDL.64 R20, [R1+0x140] ;  /* 0x0001400001147983 */ /* 0x001ea80000100a00 */
[----:B--2---:R0:W-:Y:S04]  /*ad0d0*/  STL.64 [R1+0x7ed8], R20 ;  /* 0x007ed81401007387 */ /* 0x0041e80000100a00 */
[----:B0-----:R-:W2:Y:S01]  /*ad0e0*/  LDL.64 R20, [R1+0x150] ;  /* 0x0001500001147983 */ /* 0x001ea20000100a00 */
[----:B------:R-:W4:Y:S02]  /*ad0f0*/  LDL.LU.64 R26, [R1+0x7f40] ;  /* 0x007f4000011a7983 */ /* 0x000f240000300a00 */
[----:B------:R-:W4:Y:S05]  /*ad100*/  LDL.LU.64 R24, [R1+0x7f38] ;  /* 0x007f380001187983 */ /* 0x000f2a0000300a00 */
[----:B------:R0:W-:Y:S01]  /*ad110*/  STL.64 [R1+0x290], R16 ;  /* 0x0002901001007387 */ /* 0x0001e20000100a00 */
[----:B------:R-:W-:Y:S04]  /*ad120*/  STL.64 [R1+0x298], R18 ;  /* 0x0002981201007387 */ /* 0x000fe80000100a00 */
[----:B0-----:R-:W4:Y:S01]  /*ad130*/  LDL.LU.64 R16, [R1+0x7f30] ;  /* 0x007f300001107983 */ /* 0x001f220000300a00 */
[----:B---3--:R-:W-:Y:S02]  /*ad140*/  STL.64 [R1+0x7e48], R6 ;  /* 0x007e480601007387 */ /* 0x008fe40000100a00 */
        /* <DEDUP_REMOVED lines=14> */
[----:B------:R-:W-:Y:S02]  /*ad230*/  IMAD.MOV.U32 R2, RZ, RZ, R26 ;  /* 0x000000ffff027224 */ /* 0x000fe400078e001a */
[----:B------:R-:W-:Y:S01]  /*ad240*/  IMAD.MOV.U32 R0, RZ, RZ, R27 ;  /* 0x000000ffff007224 */ /* 0x000fe200078e001b */
[----:B------:R0:W-:Y:S03]  /*ad250*/  STL.64 [R1+0x7e28], R16 ;  /* 0x007e281001007387 */ /* 0x0001e60000100a00 */
[----:B------:R-:W-:-:S02]  /*ad260*/  IMAD.MOV.U32 R19, RZ, RZ, R0 ;  /* 0x000000ffff137224 */ /* 0x000fc400078e0000 */
[----:B0-----:R-:W-:Y:S02]  /*ad270*/  IMAD.MOV.U32 R16, RZ, RZ, R18 ;  /* 0x000000ffff107224 */ /* 0x001fe400078e0012 */
[----:B------:R-:W-:Y:S02]  /*ad280*/  IMAD.MOV.U32 R17, RZ, RZ, R3 ;  /* 0x000000ffff117224 */ /* 0x000fe400078e0003 */
[----:B------:R-:W-:-:S07]  /*ad290*/  IMAD.MOV.U32 R18, RZ, RZ, R2 ;  /* 0x000000ffff127224 */ /* 0x000fce00078e0002 */
[C---:B----4-:R-:W-:Y:S11]  /*ad2a0*/  HMMA.16816.F32 R12, R16.reuse, R24, R12 ;  /* 0x00000018100c723c */ /* 0x050ff6000000180c */
[----:B------:R-:W-:Y:S11]  /*ad2b0*/  @!UPT UIADD3 URZ, URZ, URZ, URZ ;  /* 0x0000003f3f3ff290 */ /* 0x000ff6000fffe03f */
[----:B------:R-:W-:Y:S01]  /*ad2c0*/  @!UPT UIADD3 URZ, URZ, URZ, URZ ;  /* 0x0000003f3f3ff290 */ /* 0x000fe2000fffe03f */
[----:B------:R0:W-:Y:S01]  /*ad2d0*/  STL.64 [R1+0x1160], R12 ;  /* 0x0011600c01007387 */ /* 0x0001e20000100a00 */
[----:B------:R-:W-:Y:S03]  /*ad2e0*/  STL.64 [R1+0x1168], R14 ;  /* 0x0011680e01007387 */ /* 0x000fe60000100a00 */
[----:B0-----:R-:W4:Y:S01]  /*ad2f0*/  LDL.LU.64 R12, [R1+0x7f10] ;  /* 0x007f1000010c7983 */ /* 0x001f220000300a00 */
[----:B------:R0:W-:Y:S03]  /*ad300*/  STL.64 [R1+0x7e20], R24 ;  /* 0x007e201801007387 */ /* 0x0001e60000100a00 */
[----:B0-----:R-:W2:Y:S01]  /*ad310*/  LDL.64 R24, [R1+0x130] ;  /* 0x0001300001187983 */ /* 0x001ea20000100a00 */
        /* <DEDUP_REMOVED lines=9> */
[----:B------:R-:W-:Y:S01]  /*ad3b0*/  STL [R1+0x7dfc], R0 ;  /* 0x007dfc0001007387 */ /* 0x000fe20000100800 */
[----:B------:R-:W-:Y:S01]  /*ad3c0*/  STL [R1+0x7df8], R2 ;  /* 0x007df80201007387 */ /* 0x000fe20000100800 */
[C---:B----4-:R-:W-:Y:S11]  /*ad3d0*/  HMMA.16816.F32 R8, R16.reuse, R12, R8 ;  /* 0x0000000c1008723c */ /* 0x050ff60000001808 */
[----:B------:R-:W-:Y:S11]  /*ad3e0*/  @!UPT UIADD3 URZ, URZ, URZ, URZ ;  /* 0x0000003f3f3ff290 */ /* 0x000ff6000fffe03f */
[----:B------:R-:W-:Y:S01]  /*ad3f0*/  @!UPT UIADD3 URZ, URZ, URZ, URZ ;  /* 0x0000003f3f3ff290 */ /* 0x000fe2000fffe03f */
[----:B------:R-:W-:Y:S01]  /*ad400*/  STL.64 [R1+0x1190], R8 ;  /* 0x0011900801007387 */ /* 0x000fe20000100a00 */
[----:B------:R0:W-:Y:S03]  /*ad410*/  STL.64 [R1+0x1198], R10 ;  /* 0x0011980a01007387 */ /* 0x0001e60000100a00 */
[----:B0-----:R-:W4:Y:S01]  /*ad420*/  LDL.LU.64 R10, [R1+0x7ef0] ;  /* 0x007ef000010a7983 */ /* 0x001f220000300a00 */
[----:B------:R-:W4:Y:S02]  /*ad430*/  LDL.LU.64 R8, [R1+0x7ee8] ;  /* 0x007ee80001087983 */ /* 0x000f240000300a00 */
[----:B------:R0:W-:Y:S02]  /*ad440*/  STL.64 [R1+0x7de0], R12 ;  /* 0x007de00c01007387 */ /* 0x0001e40000100a00 */
[----:B--2---:R-:W-:Y:S01]  /*ad450*/  IMAD.MOV.U32 R3, RZ, RZ, R21 ;  /* 0x000000ffff037224 */ /* 0x004fe200078e0015 */
        /* <DEDUP_REMOVED lines=11> */
[----:B------:R-:W2:Y:S03]  /*ad510*/  LDL.LU.64 R20, [R1+0x7ed8] ;  /* 0x007ed80001147983 */ /* 0x000ea60000300a00 */
[----:B------:R-:W-:Y:S01]  /*ad520*/  STL [R1+0x7e00], R10 ;  /* 0x007e000a01007387 */ /* 0x000fe20000100800 */
[C---:B--2---:R-:W-:Y:S01]  /*ad530*/  HMMA.16816.F32 R12, R16.reuse, R20, R12 ;  /* 0x00000014100c723c */ /* 0x044fe2000000180c */
[----:B------:R-:W-:Y:S11]  /*ad540*/  IMAD.MOV.U32 R11, RZ, RZ, R21 ;  /* 0x000000ffff0b7224 */ /* 0x000ff600078e0015 */
[----:B------:R-:W-:Y:S11]  /*ad550*/  @!UPT UIADD3 URZ, URZ, URZ, URZ ;  /* 0x0000003f3f3ff290 */ /* 0x000ff6000fffe03f */
[----:B------:R0:W-:Y:S01]  /*ad560*/  STL.64 [R1+0x11b0], R12 ;  /* 0x0011b00c01007387 */ /* 0x0001e20000100a00 */
[----:B------:R-:W-:Y:S02]  /*ad570*/  STL.64 [R1+0x11b8], R14 ;  /* 0x0011b80e01007387 */ /* 0x000fe40000100a00 */
[----:B0-----:R-:W-:Y:S02]  /*ad580*/  IMAD.MOV.U32 R12, RZ, RZ, R20 ;  /* 0x000000ffff0c7224 */ /* 0x001fe400078e0014 */
[----:B------:R-:W3:Y:S01]  /*ad590*/  LDL.LU.64 R20, [R1+0x7ed0] ;  /* 0x007ed00001147983 */ /* 0x000ee20000300a00 */
[----:B------:R-:W-:Y:S02]  /*ad5a0*/  STL [R1+0x7eb8], R11 ;  /* 0x007eb80b01007387 */ /* 0x000fe40000100800 */
[----:B----4-:R0:W-:Y:S02]  /*ad5b0*/  STL.64 [R1+0x7eb0], R8 ;  /* 0x007eb00801007387 */ /* 0x0101e40000100a00 */
[----:B0-----:R-:W2:Y:S01]  /*ad5c0*/  LDL.LU R8, [R1+0x1780] ;  /* 0x0017800001087983 */ /* 0x001ea20000300800 */
[----:B------:R-:W2:Y:S02]  /*ad5d0*/  LDL.LU R9, [R1+0x1784] ;  /* 0x0017840001097983 */ /* 0x000ea40000300800 */
[----:B------:R-:W2:Y:S02]  /*ad5e0*/  LDL.LU R10, [R1+0x1788] ;  /* 0x00178800010a7983 */ /* 0x000ea40000300800 */
[----:B------:R-:W2:Y:S01]  /*ad5f0*/  LDL.LU R11, [R1+0x178c] ;  /* 0x00178c00010b7983 */ /* 0x000ea20000300800 */
[C---:B---3--:R-:W-:Y:S08]  /*ad600*/  HMMA.16816.F32 R4, R16.reuse, R20, R4 ;  /* 0x000000141004723c */ /* 0x048ff00000001804 */
[----:B--2---:R-:W-:Y:S11]  /*ad610*/  HMMA.16816.F32 R8, R16, R24, R8 ;  /* 0x000000181008723c */ /* 0x004ff60000001808 */
[----:B------:R-:W-:Y:S11]  /*ad620*/  @!UPT UIADD3 URZ, URZ, URZ, URZ ;  /* 0x0000003f3f3ff290 */ /* 0x000ff6000fffe03f */
[----:B------:R-:W-:Y:S01]  /*ad630*/  @!UPT UIADD3 URZ, URZ, URZ, URZ ;  /* 0x0000003f3f3ff290 */ /* 0x000fe2000fffe03f */
[----:B------:R-:W-:Y:S01]  /*ad640*/  STL.64 [R1+0x11c0], R8 ;  /* 0x0011c00801007387 */ /* 0x000fe20000100a00 */
[----:B------:R-:W-:Y:S02]  /*ad650*/  STL.64 [R1+0x11c8], R10 ;  /* 0x0011c80a01007387 */ /* 0x000fe40000100a00 */
[----:B------:R0:W-:Y:S02]  /*ad660*/  STL.64 [R1+0x11d0], R4 ;  /* 0x0011d00401007387 */ /* 0x0001e40000100a00 */
[----:B------:R-:W-:Y:S01]  /*ad670*/  STL.64 [R1+0x11d8], R6 ;  /* 0x0011d80601007387 */ /* 0x000fe20000100a00 */
[----:B0-----:R-:W2:Y:S01]  /*ad680*/  LDL.64 R4, [R1+0xb0] ;  /* 0x0000b00001047983 */ /* 0x001ea20000100a00 */
[----:B------:R-:W-:Y:S02]  /*ad690*/  IMAD.MOV.U32 R14, RZ, RZ, R24 ;  /* 0x000000ffff0e7224 */ /* 0x000fe400078e0018 */
[----:B------:R-:W-:Y:S02]  /*ad6a0*/  IMAD.MOV.U32 R13, RZ, RZ, R25 ;  /* 0x000000ffff0d7224 */ /* 0x000fe400078e0019 */
[----:B------:R-:W-:-:S02]  /*ad6b0*/  IMAD.MOV.U32 R28, RZ, RZ, R20 ;  /* 0x000000ffff1c7224 */ /* 0x000fc400078e0014 */
[----:B------:R-:W-:Y:S01]  /*ad6c0*/  IMAD.MOV.U32 R15, RZ, RZ, R21 ;  /* 0x000000ffff0f7224 */ /* 0x000fe200078e0015 */
[----:B--2---:R0:W-:Y:S01]  /*ad6d0*/  STL.64 [R1+0x7e60], R4 ;  /* 0x007e600401007387 */ /* 0x0041e20000100a00 */
[----:B------:R-:W2:Y:S02]  /*ad6e0*/  LDL.LU R24, [R1+0x1830] ;  /* 0x0018300001187983 */ /* 0x000ea40000300800 */
[----:B------:R-:W2:Y:S02]  /*ad6f0*/  LDL.LU R25, [R1+0x1834] ;  /* 0x0018340001197983 */ /* 0x000ea40000300800 */
[----:B------:R-:W3:Y:S01]  /*ad700*/  LDL.LU R26, [R1+0x1838] ;  /* 0x00183800011a7983 */ /* 0x000ee20000300800 */
[----:B------:R-:W3:Y:S01]  /*ad710*/  LDL.LU R27, [R1+0x183c] ;  /* 0x00183c00011b7983 */ /* 0x000ee20000300800 */
[----:B------:R-:W4:Y:S03]  /*ad720*/  LDL.64 R20, [R1+0xf0] ;  /* 0x0000f00001147983 */ /* 0x000f260000100a00 */
[----:B----4-:R-:W-:Y:S01]  /*ad730*/  STL.64 [R1+0x7ea8], R20 ;  /* 0x007ea81401007387 */ /* 0x010fe20000100a00 */
[----:B0-----:R-:W4:Y:S03]  /*ad740*/  LDL.64 R4, [R1+0xc0] ;  /* 0x0000c00001047983 */ /* 0x001f260000100a00 */
[----:B----4-:R0:W-:Y:S04]  /*ad750*/  STL.64 [R1+0x7e78], R4 ;  /* 0x007e780401007387 */ /* 0x0101e80000100a00 */
[----:B0-----:R-:W4:Y:S04]  /*ad760*/  LDL.64 R4, [R1+0xd0] ;  /* 0x0000d00001047983 */ /* 0x001f280000100a00 */
[----:B----4-:R0:W-:Y:S04]  /*ad770*/  STL.64 [R1+0x7e80], R4 ;  /* 0x007e800401007387 */ /* 0x0101e80000100a00 */
[----:B0-----:R-:W4:Y:S01]  /*ad780*/  LDL.LU R4, [R1+0x17d0] ;  /* 0x0017d00001047983 */ /* 0x001f220000300800 */
[----:B------:R-:W4:Y:S02]  /*ad790*/  LDL.LU R5, [R1+0x17d4] ;  /* 0x0017d40001057983 */ /* 0x000f240000300800 */
[----:B------:R-:W2:Y:S02]  /*ad7a0*/  LDL.LU R6, [R1+0x17d8] ;  /* 0x0017d80001067983 */ /* 0x000ea40000300800 */
[----:B------:R-:W2:Y:S01]  /*ad7b0*/  LDL.LU R7, [R1+0x17dc] ;  /* 0x0017dc0001077983 */ /* 0x000ea20000300800 */
[----:B------:R-:W2:Y:S01]  /*ad7c0*/  LDL.64 R8, [R1+0x110] ;  /* 0x0001100001087983 */ /* 0x000ea20000100a00 */
        /* <DEDUP_REMOVED lines=29> */
[----:B------:R-:W-:-:S02]  /*ad9a0*/  IMAD.MOV.U32 R2, RZ, RZ, R8 ;  /* 0x000000ffff027224 */ /* 0x000fc400078e0008 */
[----:B------:R-:W-:Y:S01]  /*ad9b0*/  IMAD.MOV.U32 R29, RZ, RZ, R9 ;  /* 0x000000ffff1d7224 */ /* 0x000fe200078e0009 */
[----:B---3--:R-:W-:Y:S01]  /*ad9c0*/  STL.64 [R1+0x7e70], R26 ;  /* 0x007e701a01007387 */ /* 0x008fe20000100a00 */
        /* <DEDUP_REMOVED lines=8> */
[----:B------:R-:W2:Y:S04]  /*ada50*/  LDL.LU.64 R14, [R1+0x4e8] ;  /* 0x0004e800010e7983 */ /* 0x000ea80000300a00 */
[----:B------:R-:W-:Y:S02]  /*ada60*/  STL.64 [R1+0x11e0], R20 ;  /* 0x0011e01401007387 */ /* 0x000fe40000100a00 */
[----:B------:R0:W-:Y:S02]  /*ada70*/  STL.64 [R1+0x11e8], R22 ;  /* 0x0011e81601007387 */ /* 0x0001e40000100a00 */
[----:B0-----:R-:W2:Y:S01]  /*ada80*/  LDL.LU.64 R22, [R1+0x7ec8] ;  /* 0x007ec80001167983 */ /* 0x001ea20000300a00 */
[----:B------:R-:W2:Y:S02]  /*ada90*/  LDL.LU.64 R20, [R1+0x7ec0] ;  /* 0x007ec00001147983 */ /* 0x000ea40000300a00 */
[----:B------:R-:W2:Y:S02]  /*adaa0*/  LDL.LU R11, [R1+0x7eb8] ;  /* 0x007eb800010b7983 */ /* 0x000ea40000300800 */
[----:B------:R-:W2:Y:S02]  /*adab0*/  LDL.LU.64 R8, [R1+0x7eb0] ;  /* 0x007eb00001087983 */ /* 0x000ea40000300a00 */
[C---:B--2---:R-:W-:Y:S11]  /*adac0*/  HMMA.16816.F32 R20, R16.reuse, R8, R20 ;  /* 0x000000081014723c */ /* 0x044ff60000001814 */
        /* <DEDUP_REMOVED lines=16> */
[C---:B--2---:R-:W-:Y:S11]  /*adbd0*/  HMMA.16816.F32 R4, R16.reuse, R20, R4 ;  /* 0x000000141004723c */ /* 0x044ff60000001804 */
[----:B------:R-:W-:Y:S11]  /*adbe0*/  @!UPT UIADD3 URZ, URZ, URZ, URZ ;  /* 0x0000003f3f3ff290 */ /* 0x000ff6000fffe03f */
[----:B------:R-:W-:Y:S01]  /*adbf0*/  @!UPT UIADD3 URZ, URZ, URZ, URZ ;  /* 0x0000003f3f3ff290 */ /* 0x000fe2000fffe03f */
[----:B------:R0:W-:Y:S01]  /*adc00*/  STL.64 [R1+0x1230], R4 ;  /* 0x0012300401007387 */ /* 0x0001e20000100a00 */
[----:B------:R-:W-:Y:S03]  /*adc10*/  STL.64 [R1+0x1238], R6 ;  /* 0x0012380601007387 */ /* 0x000fe60000100a00 */
[----:B0-----:R-:W2:Y:S01]  /*adc20*/  LDL.LU.64 R4, [R1+0x7e80] ;  /* 0x007e800001047983 */ /* 0x001ea20000300a00 */
[----:B----4-:R-:W-:Y:S02]  /*adc30*/  STL.64 [R1+0x7d40], R22 ;  /* 0x007d401601007387 */ /* 0x010fe40000100a00 */
[----:B------:R0:W-:Y:S02]  /*adc40*/  STL.64 [R1+0x7d38], R20 ;  /* 0x007d381401007387 */ /* 0x0001e40000100a00 */
[----:B0-----:R-:W2:Y:S01]  /*adc50*/  LDL.LU R20, [R1+0x17e0] ;  /* 0x0017e00001147983 */ /* 0x001ea20000300800 */
[----:B------:R-:W2:Y:S02]  /*adc60*/  LDL.LU R21, [R1+0x17e4] ;  /* 0x0017e40001157983 */ /* 0x000ea40000300800 */
[----:B------:R-:W2:Y:S02]  /*adc70*/  LDL.LU R22, [R1+0x17e8] ;  /* 0x0017e80001167983 */ /* 0x000ea40000300800 */
        /* <DEDUP_REMOVED lines=29> */
[----:B------:R-:W3:Y:S01]  /*ade50*/  LDL.LU.64 R26, [R1+0x7e38] ;  /* 0x007e3800011a7983 */ /* 0x000ee20000300a00 */
[----:B------:R-:W3:Y:S11]  /*ade60*/  LDL.LU.64 R24, [R1+0x7e30] ;  /* 0x007e300001187983 */ /* 0x000ef60000300a00 */
[----:B------:R-:W-:Y:S10]  /*ade70*/  @!UPT UIADD3 URZ, URZ, URZ, URZ ;  /* 0x0000003f3f3ff290 */ /* 0x000ff4000fffe03f */
[----:B------:R0:W-:Y:S01]  /*ade80*/  STL.64 [R1+0x1270], R16 ;  /* 0x0012701001007387 */ /* 0x0001e20000100a00 */
[----:B------:R-:W-:Y:S03]  /*ade90*/  STL.64 [R1+0x1278], R18 ;  /* 0x0012781201007387 */ /* 0x000fe60000100a00 */
[----:B0-----:R-:W3:Y:S01]  /*adea0*/  LDL.LU.64 R16, [R1+0x7e28] ;  /* 0x007e280001107983 */ /* 0x001ee20000300a00 */
[----:B----4-:R-:W-:Y:S02]  /*adeb0*/  STL.64 [R1+0x7ce8], R6 ;  /* 0x007ce80601007387 */ /* 0x010fe40000100a00 */
[----:B------:R0:W-:Y:S02]  /*adec0*/  STL.64 [R1+0x7ce0], R4 ;  /* 0x007ce00401007387 */ /* 0x0001e40000100a00 */
[----:B0-----:R-:W2:Y:S01]  /*aded0*/  LDL.LU R4, [R1+0x1850] ;  /* 0x0018500001047983 */ /* 0x001ea20000300800 */
[----:B------:R-:W2:Y:S02]  /*adee0*/  LDL.LU R5, [R1+0x1854] ;  /* 0x0018540001057983 */ /* 0x000ea40000300800 */
[----:B------:R-:W2:Y:S02]  /*adef0*/  LDL.LU R6, [R1+0x1858] ;  /* 0x0018580001067983 */ /* 0x000ea40000300800 */
[----:B------:R-:W2:Y:S02]  /*adf00*/  LDL.LU R7, [R1+0x185c] ;  /* 0x00185c0001077983 */ /* 0x000ea40000300800 */
[----:B------:R-:W-:-:S02]  /*adf10*/  IMAD.MOV.U32 R18, RZ, RZ, R14 ;  /* 0x000000ffff127224 */ /* 0x000fc400078e000e */
[----:B------:R-:W-:Y:S01]  /*adf20*/  IMAD.MOV.U32 R19, RZ, RZ, R15 ;  /* 0x000000ffff137224 */ /* 0x000fe200078e000f */
[----:B---3--:R-:W-:Y:S11]  /*adf30*/  HMMA.16816.F32 R24, R12, R16, R24 ;  /* 0x000000100c18723c */ /* 0x008ff60000001818 */
        /* <DEDUP_REMOVED lines=8> */
[----:B------:R-:W4:Y:S01]  /*adfc0*/  LDL.LU.64 R12, [R1+0x7e10] ;  /* 0x007e1000010c7983 */ /* 0x000f220000300a00 */
[----:B------:R0:W-:Y:S02]  /*adfd0*/  STL.64 [R1+0x7cc8], R16 ;  /* 0x007cc81001007387 */ /* 0x0001e40000100a00 */
[----:B0-----:R-:W-:-:S02]  /*adfe0*/  IMAD.MOV.U32 R16, RZ, RZ, R27 ;  /* 0x000000ffff107224 */ /* 0x001fc400078e001b */
[----:B------:R-:W-:Y:S01]  /*adff0*/  IMAD.MOV.U32 R17, RZ, RZ, R26 ;  /* 0x000000ffff117224 */ /* 0x000fe200078e001a */
[----:B------:R-:W3:Y:S01]  /*ae000*/  LDL.LU R27, [R1+0x7e08] ;  /* 0x007e0800011b7983 */ /* 0x000ee20000300800 */
[----:B------:R-:W3:Y:S05]  /*ae010*/  LDL.LU R26, [R1+0x7e04] ;  /* 0x007e0400011a7983 */ /* 0x000eea0000300800 */
        /* <DEDUP_REMOVED lines=10> */
[----:B---3--:R-:W-:Y:S02]  /*ae0c0*/  STL.64 [R1+0x7cd8], R26 ;  /* 0x007cd81a01007387 */ /* 0x008fe40000100a00 */
[----:B------:R0:W-:Y:S02]  /*ae0d0*/  STL.64 [R1+0x7cd0], R24 ;  /* 0x007cd01801007387 */ /* 0x0001e40000100a00 */
[----:B0-----:R-:W3:Y:S01]  /*ae0e0*/  LDL.LU R24, [R1+0x1ba0] ;  /* 0x001ba00001187983 */ /* 0x001ee20000300800 */
[----:B------:R-:W3:Y:S02]  /*ae0f0*/  LDL.LU R25, [R1+0x1ba4] ;  /* 0x001ba40001197983 */ /* 0x000ee40000300800 */
[----:B------:R-:W2:Y:S02]  /*ae100*/  LDL.LU R26, [R1+0x1ba8] ;  /* 0x001ba800011a7983 */ /* 0x000ea40000300800 */
[----:B------:R-:W2:Y:S02]  /*ae110*/  LDL.LU R27, [R1+0x1bac] ;  /* 0x001bac00011b7983 */ /* 0x000ea40000300800 */
[----:B------:R-:W-:-:S02]  /*ae120*/  IMAD.MOV.U32 R4, RZ, RZ, R23 ;  /* 0x000000ffff047224 */ /* 0x000fc400078e0017 */
[----:B------:R-:W-:-:S05]  /*ae130*/  IMAD.MOV.U32 R5, RZ, RZ, R22 ;  /* 0x000000ffff057224 */ /* 0x000fca00078e0016 */
[----:B------:R0:W-:Y:S02]  /*ae140*/  STL.64 [R1+0x7d18], R4 ;  /* 0x007d180401007387 */ /* 0x0001e40000100a00 */
[----:B0-----:R-:W-:Y:S02]  /*ae150*/  IMAD.MOV.U32 R4, RZ, RZ, R21 ;  /* 0x000000ffff047224 */ /* 0x001fe400078e0015 */
[----:B------:R-:W-:Y:S02]  /*ae160*/  IMAD.MOV.U32 R5, RZ, RZ, R20 ;  /* 0x000000ffff057224 */ /* 0x000fe400078e0014 */
[----:B------:R-:W-:Y:S02]  /*ae170*/  IMAD.MOV.U32 R20, RZ, RZ, R9 ;  /* 0x000000ffff147224 */ /* 0x000fe400078e0009 */
[----:B------:R-:W-:Y:S02]  /*ae180*/  IMAD.MOV.U32 R21, RZ, RZ, R8 ;  /* 0x000000ffff157224 */ /* 0x000fe400078e0008 */
        /* <DEDUP_REMOVED lines=14> */
[----:B------:R-:W2:Y:S01]  /*ae270*/  LDL.LU R2, [R1+0x7df8] ;  /* 0x007df80001027983 */ /* 0x000ea20000300800 */
[----:B------:R0:W-:Y:S02]  /*ae280*/  STL.64 [R1+0x7d78], R8 ;  /* 0x007d780801007387 */ /* 0x0001e40000100a00 */
[----:B------:R-:W2:Y:S02]  /*ae290*/  LDL.LU R20, [R1+0x1950] ;  /* 0x0019500001147983 */ /* 0x000ea40000300800 */
[----:B------:R-:W2:Y:S01]  /*ae2a0*/  LDL.LU R21, [R1+0x1954] ;  /* 0x0019540001157983 */ /* 0x000ea20000300800 */
[----:B------:R-:W2:Y:S01]  /*ae2b0*/  LDL.LU R22, [R1+0x1958] ;  /* 0x0019580001167983 */ /* 0x000ea20000300800 */
[----:B------:R-:W2:Y:S02]  /*ae2c0*/  LDL.LU R23, [R1+0x195c] ;  /* 0x00195c0001177983 */ /* 0x000ea40000300800 */
        /* <DEDUP_REMOVED lines=10> */
[----:B----4-:R-:W-:-:S05]  /*ae370*/  IMAD.MOV.U32 R9, RZ, RZ, R13 ;  /* 0x000000ffff097224 */ /* 0x010fca00078e000d */
[----:B------:R-:W-:Y:S04]  /*ae380*/  STL.64 [R1+0x7da8], R8 ;  /* 0x007da80801007387 */ /* 0x000fe80000100a00 */
[----:B--2---:R-:W-:Y:S01]  /*ae390*/  STL.64 [R1+0x7d88], R22 ;  /* 0x007d881601007387 */ /* 0x004fe20000100a00 */
[----:B------:R0:W-:Y:S03]  /*ae3a0*/  STL.64 [R1+0x7d80], R20 ;  /* 0x007d801401007387 */ /* 0x0001e60000100a00 */
[----:B0-----:R-:W2:Y:S01]  /*ae3b0*/  LDL.LU R20, [R1+0x1910] ;  /* 0x0019100001147983 */ /* 0x001ea20000300800 */
[----:B------:R-:W2:Y:S02]  /*ae3c0*/  LDL.LU R21, [R1+0x1914] ;  /* 0x0019140001157983 */ /* 0x000ea40000300800 */
[----:B------:R-:W4:Y:S02]  /*ae3d0*/  LDL.LU R22, [R1+0x1918] ;  /* 0x0019180001167983 */ /* 0x000f240000300800 */
[----:B------:R-:W4:Y:S02]  /*ae3e0*/  LDL.LU R23, [R1+0x191c] ;  /* 0x00191c0001177983 */ /* 0x000f240000300800 */
[----:B------:R-:W-:-:S02]  /*ae3f0*/  IMAD.MOV.U32 R8, RZ, RZ, R12 ;  /* 0x000000ffff087224 */ /* 0x000fc400078e000c */
[----:B------:R-:W-:-:S05]  /*ae400*/  IMAD.MOV.U32 R9, RZ, RZ, R11 ;  /* 0x000000ffff097224 */ /* 0x000fca00078e000b */
[----:B------:R0:W-:Y:S02]  /*ae410*/  STL.64 [R1+0x7dc0], R8 ;  /* 0x007dc00801007387 */ /* 0x0001e40000100a00 */
[----:B0-----:R-:W-:Y:S02]  /*ae420*/  IMAD.MOV.U32 R8, RZ, RZ, R10 ;  /* 0x000000ffff087224 */ /* 0x001fe400078e000a */
[----:B------:R-:W-:Y:S01]  /*ae430*/  IMAD.MOV.U32 R9, RZ, RZ, R3 ;  /* 0x000000ffff097224 */ /* 0x000fe200078e0003 */
[----:B----4-:R-:W-:Y:S01]  /*ae440*/  STL.64 [R1+0x7da0], R22 ;  /* 0x007da01601007387 */ /* 0x010fe20000100a00 */
[----:B--2---:R0:W-:Y:S03]  /*ae450*/  STL.64 [R1+0x7d98], R20 ;  /* 0x007d981401007387 */ /* 0x0041e60000100a00 */
        /* <DEDUP_REMOVED lines=16> */
[----:B------:R0:W-:Y:S03]  /*ae560*/  STL.64 [R1+0x7db0], R20 ;  /* 0x007db01401007387 */ /* 0x0001e60000100a00 */
        /* <DEDUP_REMOVED lines=87> */
[----:B0-----:R-:W4:Y:S01]  /*aeae0*/  LDL.LU.64 R20, [R1+0x7d58] ;  /* 0x007d580001147983 */ /* 0x001f220000300a00 */
[----:B------:R0:W-:Y:S02]  /*aeaf0*/  STL.64 [R1+0x7c98], R8 ;  /* 0x007c980801007387 */ /* 0x0001e40000100a00 */
[----:B------:R-:W3:Y:S01]  /*aeb00*/  LDL.64 R10, [R1+0x398] ;  /* 0x00039800010a7983 */ /* 0x000ee20000100a00 */
[----:B0-----:R-:W2:Y:S01]  /*aeb10*/  LDL.64 R8, [R1+0x390] ;  /* 0x0003900001087983 */ /* 0x001ea20000100a00 */
[C---:B----4-:R-:W-:Y:S03]  /*aeb20*/  HMMA.16816.F32 R20, R16.reuse, R20, R4 ;  /* 0x000000141014723c */ /* 0x050fe60000001804 */
[----:B------:R-:W4:Y:S01]  /*aeb30*/  LDL.LU.64 R6, [R1+0x7d50] ;  /* 0x007d500001067983 */ /* 0x000f220000300a00 */
[----:B------:R-:W4:Y:S11]  /*aeb40*/  LDL.LU.64 R4, [R1+0x7d48] ;  /* 0x007d480001047983 */ /* 0x000f360000300a00 */
[----:B------:R-:W-:Y:S08]  /*aeb50*/  @!UPT UIADD3 URZ, URZ, URZ, URZ ;  /* 0x0000003f3f3ff290 */ /* 0x000ff0000fffe03f */
        /* <DEDUP_REMOVED lines=47> */
[----:B------:R-:W-:Y:S02]  /*aee50*/  IMAD.MOV.U32 R3, RZ, RZ, R9 ;  /* 0x000000ffff037224 */ /* 0x000fe400078e0009 */
[----:B---3--:R-:W-:-:S02]  /*aee60*/  IMAD.MOV.U32 R2, RZ, RZ, R10 ;  /* 0x000000ffff027224 */ /* 0x008fc400078e000a */
[----:B------:R-:W-:Y:S01]  /*aee70*/  IMAD.MOV.U32 R0, RZ, RZ, R11 ;  /* 0x000000ffff007224 */ /* 0x000fe200078e000b */
[C---:B----4-:R-:W-:Y:S08]  /*aee80*/  HMMA.16816.F32 R4, R8.reuse, R24, R12 ;  /* 0x000000180804723c */ /* 0x050ff0000000180c */
[----:B------:R-:W-:Y:S01]  /*aee90*/  HMMA.16816.F32 R20, R8, R16, R20 ;  /* 0x000000100814723c */ /* 0x000fe20000001814 */
[----:B------:R-:W-:Y:S01]  /*aeea0*/  STL.64 [R1+0x7c60], R16 ;  /* 0x007c601001007387 */ /* 0x000fe20000100a00 */
[----:B------:R-:W-:Y:S11]  /*aeeb0*/  IMAD.MOV.U32 R14, RZ, RZ, R8 ;  /* 0x000000ffff0e7224 */ /* 0x000ff600078e0008 */
[----:B------:R-:W-:Y:S10]  /*aeec0*/  @!UPT UIADD3 URZ, URZ, URZ, URZ ;  /* 0x0000003f3f3ff290 */ /* 0x000ff4000fffe03f */
[----:B------:R0:W-:Y:S01]  /*aeed0*/  STL.64 [R1+0x1400], R20 ;  /* 0x0014001401007387 */ /* 0x0001e20000100a00 */
[----:B------:R1:W-:Y:S02]  /*aeee0*/  STL.64 [R1+0x1408], R22 ;  /* 0x0014081601007387 */ /* 0x0003e40000100a00 */
[----:B------:R-:W-:Y:S02]  /*aeef0*/  STL.64 [R1+0x1410], R4 ;  /* 0x0014100401007387 */ /* 0x000fe40000100a00 */
[----:B------:R-:W-:Y:S01]  /*aef00*/  STL.64 [R1+0x1418], R6 ;  /* 0x0014180601007387 */ /* 0x000fe20000100a00 */
[----:B0-----:R-:W2:Y:S01]  /*aef10*/  LDL.LU R20, [R1+0x1b00] ;  /* 0x001b000001147983 */ /* 0x001ea20000300800 */
[----:B------:R-:W2:Y:S02]  /*aef20*/  LDL.LU R21, [R1+0x1b04] ;  /* 0x001b040001157983 */ /* 0x000ea40000300800 */
[----:B-1----:R-:W3:Y:S02]  /*aef30*/  LDL.LU R22, [R1+0x1b08] ;  /* 0x001b080001167983 */ /* 0x002ee40000300800 */
        /* <DEDUP_REMOVED lines=8> */
[----:B------:R-:W2:Y:S02]  /*aefc0*/  LDL.LU R11, [R1+0x1b4c] ;  /* 0x001b4c00010b7983 */ /* 0x000ea40000300800 */
[----:B--2---:R-:W-:Y:S01]  /*aefd0*/  STL.64 [R1+0x7ca8], R10 ;  /* 0x007ca80a01007387 */ /* 0x004fe20000100a00 */
[----:B------:R0:W-:Y:S03]  /*aefe0*/  STL.64 [R1+0x7ca0], R8 ;  /* 0x007ca00801007387 */ /* 0x0001e60000100a00 */
[----:B0-----:R-:W2:Y:S04]  /*aeff0*/  LDL.64 R8, [R1+0x150] ;  /* 0x0001500001087983 */ /* 0x001ea80000100a00 */
[----:B--2---:R0:W-:Y:S04]  /*af000*/  STL.64 [R1+0x7cb8], R8 ;  /* 0x007cb80801007387 */ /* 0x0041e80000100a00 */
        /* <DEDUP_REMOVED lines=9> */
[----:B------:R-:W-:Y:S02]  /*af0a0*/  STL.64 [R1+0x7c70], R18 ;  /* 0x007c701201007387 */ /* 0x000fe40000100a00 */
[----:B----4-:R0:W-:Y:S02]  /*af0b0*/  STL.64 [R1+0x7c68], R16 ;  /* 0x007c681001007387 */ /* 0x0101e40000100a00 */
[----:B0-----:R-:W4:Y:S04]  /*af0c0*/  LDL.64 R16, [R1+0x130] ;  /* 0x0001300001107983 */ /* 0x001f280000100a00 */
[----:B----4-:R0:W-:Y:S04]  /*af0d0*/  STL.64 [R1+0x7c90], R16 ;  /* 0x007c901001007387 */ /* 0x0101e80000100a00 */
[----:B0-----:R-:W4:Y:S04]  /*af0e0*/  LDL.64 R16, [R1+0x140] ;  /* 0x0001400001107983 */ /* 0x001f280000100a00 */
[----:B----4-:R0:W-:Y:S04]  /*af0f0*/  STL.64 [R1+0x7cb0], R16 ;  /* 0x007cb01001007387 */ /* 0x0101e80000100a00 */
[----:B0-----:R-:W4:Y:S01]  /*af100*/  LDL.LU R16, [R1+0x1b50] ;  /* 0x001b500001107983 */ /* 0x001f220000300800 */
[----:B------:R-:W4:Y:S02]  /*af110*/  LDL.LU R17, [R1+0x1b54] ;  /* 0x001b540001117983 */ /* 0x000f240000300800 */
[----:B------:R-:W4:Y:S02]  /*af120*/  LDL.LU R18, [R1+0x1b58] ;  /* 0x001b580001127983 */ /* 0x000f240000300800 */
[----:B------:R-:W4:Y:S01]  /*af130*/  LDL.LU R19, [R1+0x1b5c] ;  /* 0x001b5c0001137983 */ /* 0x000f220000300800 */
[----:B---3--:R-:W-:Y:S01]  /*af140*/  STL.64 [R1+0x7c38], R22 ;  /* 0x007c381601007387 */ /* 0x008fe20000100a00 */
[----:B------:R0:W-:Y:S03]  /*af150*/  STL.64 [R1+0x7c30], R20 ;  /* 0x007c301401007387 */ /* 0x0001e60000100a00 */
[----:B0-----:R-:W3:Y:S04]  /*af160*/  LDL.64 R20, [R1+0x110] ;  /* 0x0001100001147983 */ /* 0x001ee80000100a00 */
[----:B---3--:R0:W-:Y:S04]  /*af170*/  STL.64 [R1+0x7c58], R20 ;  /* 0x007c581401007387 */ /* 0x0081e80000100a00 */
[----:B0-----:R-:W3:Y:S04]  /*af180*/  LDL.64 R20, [R1+0x120] ;  /* 0x0001200001147983 */ /* 0x001ee80000100a00 */
[----:B---3--:R-:W-:Y:S01]  /*af190*/  STL.64 [R1+0x7c78], R20 ;  /* 0x007c781401007387 */ /* 0x008fe20000100a00 */
[----:B------:R-:W-:Y:S02]  /*af1a0*/  STL.64 [R1+0x7bb0], R26 ;  /* 0x007bb01a01007387 */ /* 0x000fe40000100a00 */
[----:B------:R0:W-:Y:S02]  /*af1b0*/  STL.64 [R1+0x7ba8], R24 ;  /* 0x007ba81801007387 */ /* 0x0001e40000100a00 */
[----:B0-----:R-:W3:Y:S01]  /*af1c0*/  LDL.64 R24, [R1+0xf0] ;  /* 0x0000f00001187983 */ /* 0x001ee20000100a00 */
[----:B------:R-:W-:-:S02]  /*af1d0*/  IMAD.MOV.U32 R20, RZ, RZ, R14 ;  /* 0x000000ffff147224 */ /* 0x000fc400078e000e */
[----:B------:R-:W-:Y:S02]  /*af1e0*/  IMAD.MOV.U32 R21, RZ, RZ, R3 ;  /* 0x000000ffff157224 */ /* 0x000fe400078e0003 */
[----:B------:R-:W-:Y:S02]  /*af1f0*/  IMAD.MOV.U32 R22, RZ, RZ, R2 ;  /* 0x000000ffff167224 */ /* 0x000fe400078e0002 */
[----:B------:R-:W-:-:S07]  /*af200*/  IMAD.MOV.U32 R23, RZ, RZ, R0 ;  /* 0x000000ffff177224 */ /* 0x000fce00078e0000 */
[----:B--2---:R-:W-:Y:S01]  /*af210*/  HMMA.16816.F32 R4, R20, R12, R4 ;  /* 0x0000000c1404723c */ /* 0x004fe20000001804 */
[----:B---3--:R0:W-:Y:S04]  /*af220*/  STL.64 [R1+0x7c50], R24 ;  /* 0x007c501801007387 */ /* 0x0081e80000100a00 */
        /* <DEDUP_REMOVED lines=11> */
[----:B------:R-:W-:Y:S02]  /*af2e0*/  STL.64 [R1+0x1438], R6 ;  /* 0x0014380601007387 */ /* 0x000fe40000100a00 */
[----:B0-----:R-:W-:-:S02]  /*af2f0*/  IMAD.MOV.U32 R5, RZ, RZ, R12 ;  /* 0x000000ffff057224 */ /* 0x001fc400078e000c */
[----:B------:R-:W-:Y:S02]  /*af300*/  IMAD.MOV.U32 R4, RZ, RZ, R13 ;  /* 0x000000ffff047224 */ /* 0x000fe400078e000d */
[----:B------:R-:W3:Y:S02]  /*af310*/  LDL.LU.64 R12, [R1+0x7cc0] ;  /* 0x007cc000010c7983 */ /* 0x000ee40000300a00 */
[C---:B---3--:R-:W-:Y:S11]  /*af320*/  HMMA.16816.F32 R8, R20.reuse, R12, R8 ;  /* 0x0000000c1408723c */ /* 0x048ff60000001808 */
[----:B------:R-:W-:Y:S11]  /*af330*/  @!UPT UIADD3 URZ, URZ, URZ, URZ ;  /* 0x0000003f3f3ff290 */ /* 0x000ff6000fffe03f */
[----:B------:R-:W-:Y:S01]  /*af340*/  @!UPT UIADD3 URZ, URZ, URZ, URZ ;  /* 0x0000003f3f3ff290 */ /* 0x000fe2000fffe03f */
[----:B------:R0:W-:Y:S01]  /*af350*/  STL.64 [R1+0x1450], R8 ;  /* 0x0014500801007387 */ /* 0x0001e20000100a00 */
[----:B------:R-:W-:Y:S03]  /*af360*/  STL.64 [R1+0x1458], R10 ;  /* 0x0014580a01007387 */ /* 0x000fe60000100a00 */
[----:B0-----:R-:W4:Y:S02]  /*af370*/  LDL.LU.64 R8, [R1+0x7cb8] ;  /* 0x007cb80001087983 */ /* 0x001f240000300a00 */
[C---:B----4-:R-:W-:Y:S01]  /*af380*/  HMMA.16816.F32 R16, R20.reuse, R8, R16 ;  /* 0x000000081410723c */ /* 0x050fe20000001810 */
[----:B------:R-:W-:Y:S02]  /*af390*/  IMAD.MOV.U32 R2, RZ, RZ, R8 ;  /* 0x000000ffff027224 */ /* 0x000fe400078e0008 */
[----:B------:R-:W-:Y:S11]  /*af3a0*/  IMAD.MOV.U32 R0, RZ, RZ, R9 ;  /* 0x000000ffff007224 */ /* 0x000ff600078e0009 */
[----:B------:R-:W-:Y:S09]  /*af3b0*/  @!UPT UIADD3 URZ, URZ, URZ, URZ ;  /* 0x0000003f3f3ff290 */ /* 0x000ff2000fffe03f */
[----:B------:R0:W-:Y:S01]  /*af3c0*/  STL.64 [R1+0x1470], R16 ;  /* 0x0014701001007387 */ /* 0x0001e20000100a00 */
[----:B------:R-:W-:Y:S03]  /*af3d0*/  STL.64 [R1+0x1478], R18 ;  /* 0x0014781201007387 */ /* 0x000fe60000100a00 */
[----:B0-----:R-:W3:Y:S01]  /*af3e0*/  LDL.LU.64 R16, [R1+0x7cb0] ;  /* 0x007cb00001107983 */ /* 0x001ee20000300a00 */
[----:B------:R-:W3:Y:S02]  /*af3f0*/  LDL.LU.64 R10, [R1+0x7ca8] ;  /* 0x007ca800010a7983 */ /* 0x000ee40000300a00 */
[----:B------:R-:W3:Y:S02]  /*af400*/  LDL.LU.64 R8, [R1+0x7ca0] ;  /* 0x007ca00001087983 */ /* 0x000ee40000300a00 */
[C---:B---3--:R-:W-:Y:S01]  /*af410*/  HMMA.16816.F32 R8, R20.reuse, R16, R8 ;  /* 0x000000101408723c */ /* 0x048fe20000001808 */
[----:B------:R-:W-:Y:S11]  /*af420*/  IMAD.MOV.U32 R3, RZ, RZ, R17 ;  /* 0x000000ffff037224 */ /* 0x000ff600078e0011 */
[----:B------:R-:W-:Y:S11]  /*af430*/  @!UPT UIADD3 URZ, URZ, URZ, URZ ;  /* 0x0000003f3f3ff290 */ /* 0x000ff6000fffe03f */
[----:B------:R0:W-:Y:S01]  /*af440*/  STL.64 [R1+0x1490], R8 ;  /* 0x0014900801007387 */ /* 0x0001e20000100a00 */
[----:B------:R1:W-:Y:S03]  /*af450*/  STL.64 [R1+0x1498], R10 ;  /* 0x0014980a01007387 */ /* 0x0003e60000100a00 */
[----:B0-----:R-:W3:Y:S01]  /*af460*/  LDL.LU.64 R8, [R1+0x7c98] ;  /* 0x007c980001087983 */ /* 0x001ee20000300a00 */
[----:B-1----:R-:W-:Y:S02]  /*af470*/  IMAD.MOV.U32 R10, RZ, RZ, R16 ;  /* 0x000000ffff0a7224 */ /* 0x002fe400078e0010 */
[----:B------:R-:W2:Y:S02]  /*af480*/  LDL.LU.64 R16, [R1+0x7c90] ;  /* 0x007c900001107983 */ /* 0x000ea40000300a00 */
[----:B--2---:R-:W-:Y:S01]  /*af490*/  HMMA.16816.F32 R20, R20, R16, R24 ;  /* 0x000000101414723c */ /* 0x004fe20000001818 */
[----:B------:R-:W2:Y:S01]  /*af4a0*/  LDL.LU.64 R26, [R1+0x7c88] ;  /* 0x007c8800011a7983 */ /* 0x000ea20000300a00 */
[----:B------:R-:W2:Y:S02]  /*af4b0*/  LDL.LU.64 R24, [R1+0x7c80] ;  /* 0x007c800001187983 */ /* 0x000ea40000300a00 */
[----:B------:R-:W-:-:S02]  /*af4c0*/  IMAD.MOV.U32 R11, RZ, RZ, R17 ;  /* 0x000000ffff0b7224 */ /* 0x000fc400078e0011 */
[----:B------:R-:W-:Y:S11]  /*af4d0*/  IMAD.MOV.U32 R12, RZ, RZ, R16 ;  /* 0x000000ffff0c7224 */ /* 0x000ff600078e0010 */
[----:B------:R-:W-:Y:S06]  /*af4e0*/  @!UPT UIADD3 URZ, URZ, URZ, URZ ;  /* 0x0000003f3f3ff290 */ /* 0x000fec000fffe03f */
[----:B------:R0:W-:Y:S01]  /*af4f0*/  STL.64 [R1+0x14b0], R20 ;  /* 0x0014b01401007387 */ /* 0x0001e20000100a00 */
[----:B------:R-:W-:Y:S03]  /*af500*/  STL.64 [R1+0x14b8], R22 ;  /* 0x0014b81601007387 */ /* 0x000fe60000100a00 */
[----:B0-----:R-:W4:Y:S01]  /*af510*/  LDL.LU.64 R20, [R1+0x7c78] ;  /* 0x007c780001147983 */ /* 0x001f220000300a00 */
[----:B------:R-:W4:Y:S02]  /*af520*/  LDL.LU.64 R18, [R1+0x7c70] ;  /* 0x007c700001127983 */ /* 0x000f240000300a00 */
[----:B------:R-:W4:Y:S02]  /*af530*/  LDL.LU.64 R16, [R1+0x7c68] ;  /* 0x007c680001107983 */ /* 0x000f240000300a00 */
[----:B------:R-:W-:Y:S01]  /*af540*/  STL.64 [R1+0x7c48], R10 ;  /* 0x007c480a01007387 */ /* 0x000fe20000100a00 */
[----:B---3--:R0:W-:Y:S04]  /*af550*/  STL.64 [R1+0x7c40], R8 ;  /* 0x007c400801007387 */ /* 0x0081e80000100a00 */
[----:B0-----:R-:W4:Y:S01]  /*af560*/  LDL.LU.64 R8, [R1+0x390] ;  /* 0x0003900001087983 */ /* 0x001f220000300a00 */
[----:B------:R-:W4:Y:S02]  /*af570*/  LDL.LU.64 R10, [R1+0x398] ;  /* 0x00039800010a7983 */ /* 0x000f240000300a00 */
[----:B------:R-:W-:Y:S01]  /*af580*/  IMAD.MOV.U32 R14, RZ, RZ, R13 ;  /* 0x000000ffff0e7224 */ /* 0x000fe200078e000d */
[----:B----4-:R-:W-:Y:S01]  /*af590*/  HMMA.16816.F32 R16, R8, R20, R16 ;  /* 0x000000140810723c */ /* 0x010fe20000001810 */
[----:B------:R-:W-:Y:S11]  /*af5a0*/  IMAD.MOV.U32 R13, RZ, RZ, R21 ;  /* 0x000000ffff0d7224 */ /* 0x000ff600078e0015 */
[----:B------:R-:W-:Y:S11]  /*af5b0*/  @!UPT UIADD3 URZ, URZ, URZ, URZ ;  /* 0x0000003f3f3ff290 */ /* 0x000ff6000fffe03f */
[----:B------:R0:W-:Y:S01]  /*af5c0*/  STL.64 [R1+0x14d0], R16 ;  /* 0x0014d01001007387 */ /* 0x0001e20000100a00 */
[----:B------:R1:W-:Y:S03]  /*af5d0*/  STL.64 [R1+0x14d8], R18 ;  /* 0x0014d81201007387 */ /* 0x0003e60000100a00 */
[----:B0-----:R-:W3:Y:S01]  /*af5e0*/  LDL.LU.64 R16, [R1+0x7c60] ;  /* 0x007c600001107983 */ /* 0x001ee20000300a00 */
[----:B-1----:R-:W-:Y:S02]  /*af5f0*/  IMAD.MOV.U32 R18, RZ, RZ, R20 ;  /* 0x000000ffff127224 */ /* 0x002fe400078e0014 */
[----:B------:R-:W2:Y:S02]  /*af600*/  LDL.LU.64 R20, [R1+0x7c58] ;  /* 0x007c580001147983 */ /* 0x000ea40000300a00 */
[----:B------:R-:W-:Y:S01]  /*af610*/  STL [R1+0x7bf0], R14 ;  /* 0x007bf00e01007387 */ /* 0x000fe20000100800 */
[----:B------:R0:W-:Y:S01]  /*af620*/  STL.64 [R1+0x7be8], R12 ;  /* 0x007be80c01007387 */ /* 0x0001e20000100a00 */
[----:B------:R-:W-:-:S02]  /*af630*/  IMAD.MOV.U32 R7, RZ, RZ, R10 ;  /* 0x000000ffff077224 */ /* 0x000fc400078e000a */
[----:B------:R-:W-:Y:S01]  /*af640*/  IMAD.MOV.U32 R6, RZ, RZ, R11 ;  /* 0x000000ffff067224 */ /* 0x000fe200078e000b */
[----:B0-----:R-:W4:Y:S01]  /*af650*/  LDL.LU R12, [R1+0x1af0] ;  /* 0x001af000010c7983 */ /* 0x001f220000300800 */
[----:B------:R-:W4:Y:S02]  /*af660*/  LDL.LU R13, [R1+0x1af4] ;  /* 0x001af400010d7983 */ /* 0x000f240000300800 */
[----:B------:R-:W4:Y:S02]  /*af670*/  LDL.LU R14, [R1+0x1af8] ;  /* 0x001af800010e7983 */ /* 0x000f240000300800 */
[----:B------:R-:W4:Y:S01]  /*af680*/  LDL.LU R15, [R1+0x1afc] ;  /* 0x001afc00010f7983 */ /* 0x000f220000300800 */
[----:B--2---:R-:W-:Y:S01]  /*af690*/  HMMA.16816.F32 R24, R8, R20, R24 ;  /* 0x000000140818723c */ /* 0x004fe20000001818 */
[----:B------:R-:W-:Y:S02]  /*af6a0*/  IMAD.MOV.U32 R28, RZ, RZ, R20 ;  /* 0x000000ffff1c7224 */ /* 0x000fe400078e0014 */
[----:B------:R-:W-:Y:S11]  /*af6b0*/  IMAD.MOV.U32 R19, RZ, RZ, R21 ;  /* 0x000000ffff137224 */ /* 0x000ff600078e0015 */
[----:B------:R-:W-:Y:S09]  /*af6c0*/  @!UPT UIADD3 URZ, URZ, URZ, URZ ;  /* 0x0000003f3f3ff290 */ /* 0x000ff2000fffe03f */
[----:B------:R0:W-:Y:S01]  /*af6d0*/  STL.64 [R1+0x14e0], R24 ;  /* 0x0014e01801007387 */ /* 0x0001e20000100a00 */
[----:B------:R1:W-:Y:S03]  /*af6e0*/  STL.64 [R1+0x14e8], R26 ;  /* 0x0014e81a01007387 */ /* 0x0003e60000100a00 */
[----:B0-----:R-:W4:Y:S01]  /*af6f0*/  LDL.LU.64 R24, [R1+0x7c50] ;  /* 0x007c500001187983 */ /* 0x001f220000300a00 */
[----:B-1----:R-:W-:Y:S02]  /*af700*/  IMAD.MOV.U32 R27, RZ, RZ, R8 ;  /* 0x000000ffff1b7224 */ /* 0x002fe400078e0008 */
[----:B------:R-:W-:Y:S02]  /*af710*/  IMAD.MOV.U32 R26, RZ, RZ, R9 ;  /* 0x000000ffff1a7224 */ /* 0x000fe400078e0009 */
[----:B------:R-:W2:Y:S01]  /*af720*/  LDL.LU.64 R10, [R1+0x7c48] ;  /* 0x007c4800010a7983 */ /* 0x000ea20000300a00 */
[----:B------:R-:W2:Y:S01]  /*af730*/  LDL.LU.64 R8, [R1+0x7c40] ;  /* 0x007c400001087983 */ /* 0x000ea20000300a00 */
[----:B------:R-:W2:Y:S02]  /*af740*/  LDL.LU.64 R22, [R1+0x7c38] ;  /* 0x007c380001167983 */ /* 0x000ea40000300a00 */
[----:B------:R-:W2:Y:S02]  /*af750*/  LDL.LU.64 R20, [R1+0x7c30] ;  /* 0x007c300001147983 */ /* 0x000ea40000300a00 */
[----:B------:R0:W-:Y:S01]  /*af760*/  STL.64 [R1+0x7bc0], R18 ;  /* 0x007bc01201007387 */ /* 0x0001e20000100a00 */
[----:B---3--:R1:W-:Y:S01]  /*af770*/  STL.64 [R1+0x7bb8], R16 ;  /* 0x007bb81001007387 */ /* 0x0083e20000100a00 */
[----:B0-----:R-:W-:-:S02]  /*af780*/  IMAD.MOV.U32 R18, RZ, RZ, R7 ;  /* 0x000000ffff127224 */ /* 0x001fc400078e0007 */
[----:B-1----:R-:W-:Y:S02]  /*af790*/  IMAD.MOV.U32 R16, RZ, RZ, R27 ;  /* 0x000000ffff107224 */ /* 0x002fe400078e001b */
[----:B------:R-:W-:Y:S02]  /*af7a0*/  IMAD.MOV.U32 R17, RZ, RZ, R26 ;  /* 0x000000ffff117224 */ /* 0x000fe400078e001a */
[----:B------:R-:W-:-:S07]  /*af7b0*/  IMAD.MOV.U32 R19, RZ, RZ, R6 ;  /* 0x000000ffff137224 */ /* 0x000fce00078e0006 */
[C---:B--2---:R-:W-:Y:S08]  /*af7c0*/  HMMA.16816.F32 R20, R16.reuse, R8, R20 ;  /* 0x000000081014723c */ /* 0x044ff00000001814 */
[----:B----4-:R-:W-:Y:S11]  /*af7d0*/  HMMA.16816.F32 R12, R16, R24, R12 ;  /* 0x00000018100c723c */ /* 0x010ff6000000180c */
[----:B------:R-:W-:Y:S04]  /*af7e0*/  @!UPT UIADD3 URZ, URZ, URZ, URZ ;  /* 0x0000003f3f3ff290 */ /* 0x000fe8000fffe03f */
[----:B------:R-:W-:Y:S01]  /*af7f0*/  STL.64 [R1+0x1500], R20 ;  /* 0x0015001401007387 */ /* 0x000fe20000100a00 */
[----:B------:R0:W-:Y:S03]  /*af800*/  STL.64 [R1+0x1508], R22 ;  /* 0x0015081601007387 */ /* 0x0001e60000100a00 */
[----:B0-----:R-:W2:Y:S01]  /*af810*/  LDL.LU.64 R22, [R1+0x7c28] ;  /* 0x007c280001167983 */ /* 0x001ea20000300a00 */
[----:B------:R-:W3:Y:S02]  /*af820*/  LDL.LU.64 R20, [R1+0x7c20] ;  /* 0x007c200001147983 */ /* 0x000ee40000300a00 */
[----:B------:R0:W-:Y:S02]  /*af830*/  STL.64 [R1+0x7ae8], R8 ;  /* 0x007ae80801007387 */ /* 0x0001e40000100a00 */
[----:B------:R-:W-:Y:S01]  /*af840*/  STL.64 [R1+0x1520], R12 ;  /* 0x0015200c01007387 */ /* 0x000fe20000100a00 */
[----:B------:R-:W-:Y:S01]  /*af850*/  STL.64 [R1+0x1528], R14 ;  /* 0x0015280e01007387 */ /* 0x000fe20000100a00 */
[----:B------:R-:W-:Y:S02]  /*af860*/  STL.64 [R1+0x7b70], R10 ;  /* 0x007b700a01007387 */ /* 0x000fe40000100a00 */
[----:B0-----:R-:W-:-:S02]  /*af870*/  IMAD.MOV.U32 R9, RZ, RZ, R24 ;  /* 0x000000ffff097224 */ /* 0x001fc400078e0018 */
[----:B------:R-:W-:-:S05]  /*af880*/  IMAD.MOV.U32 R8, RZ, RZ, R25 ;  /* 0x000000ffff087224 */ /* 0x000fca00078e0019 */
[----:B------:R0:W-:Y:S04]  /*af890*/  STL.64 [R1+0x7b68], R8 ;  /* 0x007b680801007387 */ /* 0x0001e80000100a00 */
[----:B0-----:R-:W4:Y:S01]  /*af8a0*/  LDL.LU R8, [R1+0x1a50] ;  /* 0x001a500001087983 */ /* 0x001f220000300800 */
[----:B------:R-:W4:Y:S02]  /*af8b0*/  LDL.LU R9, [R1+0x1a54] ;  /* 0x001a540001097983 */ /* 0x000f240000300800 */
[----:B------:R-:W2:Y:S02]  /*af8c0*/  LDL.LU R10, [R1+0x1a58] ;  /* 0x001a5800010a7983 */ /* 0x000ea40000300800 */
[----:B------:R-:W2:Y:S02]  /*af8d0*/  LDL.LU R11, [R1+0x1a5c] ;  /* 0x001a5c00010b7983 */ /* 0x000ea40000300800 */
[----:B--2---:R-:W-:Y:S01]  /*af8e0*/  STL.64 [R1+0x7b80], R10 ;  /* 0x007b800a01007387 */ /* 0x004fe20000100a00 */
[----:B----4-:R-:W-:Y:S02]  /*af8f0*/  STL.64 [R1+0x7b78], R8 ;  /* 0x007b780801007387 */ /* 0x010fe40000100a00 */
[----:B------:R-:W2:Y:S02]  /*af900*/  LDL.LU R12, [R1+0x1ab0] ;  /* 0x001ab000010c7983 */ /* 0x000ea40000300800 */
[----:B------:R-:W2:Y:S01]  /*af910*/  LDL.LU R13, [R1+0x1ab4] ;  /* 0x001ab400010d7983 */ /* 0x000ea20000300800 */
[----:B------:R-:W4:Y:S01]  /*af920*/  LDL.LU R14, [R1+0x1ab8] ;  /* 0x001ab800010e7983 */ /* 0x000f220000300800 */
[----:B------:R-:W4:Y:S03]  /*af930*/  LDL.LU R15, [R1+0x1abc] ;  /* 0x001abc00010f7983 */ /* 0x000f260000300800 */
[----:B----4-:R-:W-:Y:S01]  /*af940*/  STL.64 [R1+0x7c00], R14 ;  /* 0x007c000e01007387 */ /* 0x010fe20000100a00 */
[----:B--2---:R0:W-:Y:S03]  /*af950*/  STL.64 [R1+0x7bf8], R12 ;  /* 0x007bf80c01007387 */ /* 0x0041e60000100a00 */
[----:B0-----:R-:W2:Y:S04]  /*af960*/  LDL.64 R12, [R1+0xc0] ;  /* 0x0000c000010c7983 */ /* 0x001ea80000100a00 */
[----:B--2---:R0:W-:Y:S04]  /*af970*/  STL.64 [R1+0x7c10], R12 ;  /* 0x007c100c01007387 */ /* 0x0041e80000100a00 */
[----:B0-----:R-:W2:Y:S01]  /*af980*/  LDL.64 R12, [R1+0xd0] ;  /* 0x0000d000010c7983 */ /* 0x001ea20000100a00 */
[----:B------:R-:W-:-:S02]  /*af990*/  IMAD.MOV.U32 R8, RZ, RZ, R5 ;  /* 0x000000ffff087224 */ /* 0x000fc400078e0005 */
[----:B------:R-:W-:Y:S01]  /*af9a0*/  IMAD.MOV.U32 R9, RZ, RZ, R4 ;  /* 0x000000ffff097224 */ /* 0x000fe200078e0004 */
[----:B--2---:R0:W-:Y:S04]  /*af9b0*/  STL.64 [R1+0x7c18], R12 ;  /* 0x007c180c01007387 */ /* 0x0041e80000100a00 */
[----:B0-----:R-:W3:Y:S01]  /*af9c0*/  LDL.LU R12, [R1+0x1ae0] ;  /* 0x001ae000010c7983 */ /* 0x001ee20000300800 */
[----:B------:R-:W3:Y:S02]  /*af9d0*/  LDL.LU R13, [R1+0x1ae4] ;  /* 0x001ae400010d7983 */ /* 0x000ee40000300800 */
[----:B------:R-:W3:Y:S02]  /*af9e0*/  LDL.LU R14, [R1+0x1ae8] ;  /* 0x001ae800010e7983 */ /* 0x000ee40000300800 */
[----:B------:R-:W3:Y:S01]  /*af9f0*/  LDL.LU R15, [R1+0x1aec] ;  /* 0x001aec00010f7983 */ /* 0x000ee20000300800 */
[----:B------:R-:W2:Y:S04]  /*afa00*/  LDL.64 R4, [R1+0xb0] ;  /* 0x0000b00001047983 */ /* 0x000ea80000100a00 */
[----:B--2---:R0:W-:Y:S04]  /*afa10*/  STL.64 [R1+0x7c08], R4 ;  /* 0x007c080401007387 */ /* 0x0041e80000100a00 */
[----:B0-----:R-:W2:Y:S01]  /*afa20*/  LDL.LU R4, [R1+0x1ac0] ;  /* 0x001ac00001047983 */ /* 0x001ea20000300800 */
[----:B------:R-:W2:Y:S02]  /*afa30*/  LDL.LU R5, [R1+0x1ac4] ;  /* 0x001ac40001057983 */ /* 0x000ea40000300800 */
[----:B------:R-:W2:Y:S02]  /*afa40*/  LDL.LU R6, [R1+0x1ac8] ;  /* 0x001ac80001067983 */ /* 0x000ea40000300800 */
[----:B------:R-:W2:Y:S01]  /*afa50*/  LDL.LU R7, [R1+0x1acc] ;  /* 0x001acc0001077983 */ /* 0x000ea20000300800 */
[----:B------:R-:W4:Y:S01]  /*afa60*/  LDL.LU R24, [R1+0x1a80] ;  /* 0x001a800001187983 */ /* 0x000f220000300800 */
        /* <DEDUP_REMOVED lines=10> */
[----:B------:R0:W-:Y:S04]  /*afb10*/  STL.64 [R1+0x7ba0], R8 ;  /* 0x007ba00801007387 */ /* 0x0001e80000100a00 */
[----:B0-----:R-:W3:Y:S01]  /*afb20*/  LDL.LU R8, [R1+0x1a70] ;  /* 0x001a700001087983 */ /* 0x001ee20000300800 */
[----:B------:R-:W3:Y:S02]  /*afb30*/  LDL.LU R9, [R1+0x1a74] ;  /* 0x001a740001097983 */ /* 0x000ee40000300800 */
[----:B------:R-:W3:Y:S02]  /*afb40*/  LDL.LU R10, [R1+0x1a78] ;  /* 0x001a7800010a7983 */ /* 0x000ee40000300800 */
[----:B------:R-:W3:Y:S03]  /*afb50*/  LDL.LU R11, [R1+0x1a7c] ;  /* 0x001a7c00010b7983 */ /* 0x000ee60000300800 */
        /* <DEDUP_REMOVED lines=16> */
[----:B------:R-:W4:Y:S02]  /*afc60*/  LDL.LU.64 R12, [R1+0x7c10] ;  /* 0x007c1000010c7983 */ /* 0x000f240000300a00 */
[----:B----4-:R-:W-:Y:S01]  /*afc70*/  HMMA.16816.F32 R4, R16, R12, R4 ;  /* 0x0000000c1004723c */ /* 0x010fe20000001804 */
[----:B-1----:R-:W-:-:S02]  /*afc80*/  IMAD.MOV.U32 R23, RZ, RZ, R12 ;  /* 0x000000ffff177224 */ /* 0x002fc400078e000c */
[----:B------:R-:W-:Y:S11]  /*afc90*/  IMAD.MOV.U32 R22, RZ, RZ, R13 ;  /* 0x000000ffff167224 */ /* 0x000ff600078e000d */
[----:B------:R-:W-:Y:S09]  /*afca0*/  @!UPT UIADD3 URZ, URZ, URZ, URZ ;  /* 0x0000003f3f3ff290 */ /* 0x000ff2000fffe03f */
[----:B------:R0:W-:Y:S01]  /*afcb0*/  STL.64 [R1+0x1580], R4 ;  /* 0x0015800401007387 */ /* 0x0001e20000100a00 */
[----:B------:R-:W-:Y:S03]  /*afcc0*/  STL.64 [R1+0x1588], R6 ;  /* 0x0015880601007387 */ /* 0x000fe60000100a00 */
[----:B0-----:R-:W4:Y:S01]  /*afcd0*/  LDL.LU.64 R4, [R1+0x7c08] ;  /* 0x007c080001047983 */ /* 0x001f220000300a00 */
[----:B------:R-:W4:Y:S02]  /*afce0*/  LDL.LU.64 R14, [R1+0x7c00] ;  /* 0x007c0000010e7983 */ /* 0x000f240000300a00 */
        /* <DEDUP_REMOVED lines=10> */
[----:B------:R-:W-:Y:S01]  /*afd90*/  STL.64 [R1+0x15b0], R12 ;  /* 0x0015b00c01007387 */ /* 0x000fe20000100a00 */
[----:B------:R0:W-:Y:S03]  /*afda0*/  STL.64 [R1+0x15b8], R14 ;  /* 0x0015b80e01007387 */ /* 0x0001e60000100a00 */
[----:B0-----:R-:W4:Y:S01]  /*afdb0*/  LDL.LU R14, [R1+0x7bf0] ;  /* 0x007bf000010e7983 */ /* 0x001f220000300800 */
[----:B------:R-:W2:Y:S02]  /*afdc0*/  LDL.LU.64 R12, [R1+0x7be8] ;  /* 0x007be800010c7983 */ /* 0x000ea40000300a00 */
[----:B------:R-:W-:Y:S02]  /*afdd0*/  IMAD.MOV.U32 R15, RZ, RZ, R4 ;  /* 0x000000ffff0f7224 */ /* 0x000fe400078e0004 */
[----:B------:R-:W2:Y:S01]  /*afde0*/  LDL.LU.64 R6, [R1+0x7be0] ;  /* 0x007be00001067983 */ /* 0x000ea20000300a00 */
[----:B------:R-:W2:Y:S02]  /*afdf0*/  LDL.LU.64 R4, [R1+0x7bd8] ;  /* 0x007bd80001047983 */ /* 0x000ea40000300a00 */
        /* <DEDUP_REMOVED lines=8> */
[----:B------:R0:W-:Y:S02]  /*afe80*/  STL.64 [R1+0x7a60], R6 ;  /* 0x007a600601007387 */ /* 0x0001e40000100a00 */
[----:B------:R1:W-:Y:S01]  /*afe90*/  STL.64 [R1+0x7a58], R4 ;  /* 0x007a580401007387 */ /* 0x0003e20000100a00 */
[----:B0-----:R-:W2:Y:S04]  /*afea0*/  LDL R6, [R1+0x238] ;  /* 0x0002380001067983 */ /* 0x001ea80000100800 */
[----:B-1----:R-:W2:Y:S04]  /*afeb0*/  LDL R4, [R1+0x230] ;  /* 0x0002300001047983 */ /* 0x002ea80000100800 */
[----:B------:R-:W2:Y:S04]  /*afec0*/  LDL R5, [R1+0x234] ;  /* 0x0002340001057983 */ /* 0x000ea80000100800 */
[----:B------:R-:W2:Y:S02]  /*afed0*/  LDL R7, [R1+0x23c] ;  /* 0x00023c0001077983 */ /* 0x000ea40000100800 */
[C---:B--2---:R-:W-:Y:S11]  /*afee0*/  HMMA.16816.F32 R24, R4.reuse, R16, R24 ;  /* 0x000000100418723c */ /* 0x044ff60000001818 */
[----:B------:R-:W-:Y:S11]  /*afef0*/  @!UPT UIADD3 URZ, URZ, URZ, URZ ;  /* 0x0000003f3f3ff290 */ /* 0x000ff6000fffe03f */
[----:B------:R-:W-:Y:S01]  /*aff00*/  @!UPT UIADD3 URZ, URZ, URZ, URZ ;  /* 0x0000003f3f3ff290 */ /* 0x000fe2000fffe03f */
[----:B------:R-:W-:Y:S01]  /*aff10*/  STL.64 [R1+0x15d0], R24 ;  /* 0x0015d01801007387 */ /* 0x000fe20000100a00 */
[----:B------:R0:W-:Y:S03]  /*aff20*/  STL.64 [R1+0x15d8], R26 ;  /* 0x0015d81a01007387 */ /* 0x0001e60000100a00 */
[----:B0-----:R-:W2:Y:S01]  /*aff30*/  LDL.LU.64 R26, [R1+0x7bb0] ;  /* 0x007bb000011a7983 */ /* 0x001ea20000300a00 */
[----:B------:R-:W3:Y:S02]  /*aff40*/  LDL.LU.64 R24, [R1+0x7ba8] ;  /* 0x007ba80001187983 */ /* 0x000ee40000300a00 */
[----:B------:R-:W-:Y:S01]  /*aff50*/  STL.64 [R1+0x7a50], R16 ;  /* 0x007a501001007387 */ /* 0x000fe20000100a00 */
[----:B---3--:R-:W-:Y:S11]  /*aff60*/  HMMA.16816.F32 R8, R4, R24, R8 ;  /* 0x000000180408723c */ /* 0x008ff60000001808 */
[----:B------:R-:W-:Y:S11]  /*aff70*/  @!UPT UIADD3 URZ, URZ, URZ, URZ ;  /* 0x0000003f3f3ff290 */ /* 0x000ff6000fffe03f */
[----:B------:R-:W-:Y:S01]  /*aff80*/  @!UPT UIADD3 URZ, URZ, URZ, URZ ;  /* 0x0000003f3f3ff290 */ /* 0x000fe2000fffe03f */
[----:B------:R0:W-:Y:S01]  /*aff90*/  STL.64 [R1+0x15f0], R8 ;  /* 0x0015f00801007387 */ /* 0x0001e20000100a00 */
[----:B------:R-:W-:Y:S03]  /*affa0*/  STL.64 [R1+0x15f8], R10 ;  /* 0x0015f80a01007387 */ /* 0x000fe60000100a00 */
[----:B0-----:R-:W3:Y:S01]  /*affb0*/  LDL.LU.64 R8, [R1+0x7ba0] ;  /* 0x007ba00001087983 */ /* 0x001ee20000300a00 */
[----:B--2---:R-:W-:Y:S02]  /*affc0*/  STL.64 [R1+0x7a70], R26 ;  /* 0x007a701a01007387 */ /* 0x004fe40000100a00 */
[----:B------:R0:W-:Y:S02]  /*affd0*/  STL.64 [R1+0x7a68], R24 ;  /* 0x007a681801007387 */ /* 0x0001e40000100a00 */
[----:B0-----:R-:W2:Y:S01]  /*affe0*/  LDL R24, [R1+0x160] ;  /* 0x0001600001187983 */ /* 0x001ea20000100800 */
[----:B----4-:R-:W-:-:S02]  /*afff0*/  IMAD.MOV.U32 R25, RZ, RZ, R14 ;  /* 0x000000ffff197224 */ /* 0x010fc400078e000e */
[----:B------:R-:W4:Y:S01]  /*b0000*/  LDL.LU R14, [R1+0x7b98] ;  /* 0x007b9800010e7983 */ /* 0x000f220000300800 */
[C---:B---3--:R-:W-:Y:S01]  /*b0010*/  HMMA.16816.F32 R8, R4.reuse, R8, R20 ;  /* 0x000000080408723c */ /* 0x048fe20000001814 */
[----:B------:R-:W3:Y:S01]  /*b0020*/  LDL.LU.64 R22, [R1+0x7b90] ;  /* 0x007b900001167983 */ /* 0x000ee20000300a00 */
[----:B------:R-:W2:Y:S11]  /*b0030*/  LDL.LU.64 R20, [R1+0x7b88] ;  /* 0x007b880001147983 */ /* 0x000eb60000300a00 */
[----:B------:R-:W-:Y:S10]  /*b0040*/  @!UPT UIADD3 URZ, URZ, URZ, URZ ;  /* 0x0000003f3f3ff290 */ /* 0x000ff4000fffe03f */
[----:B------:R-:W-:Y:S01]  /*b0050*/  STL.64 [R1+0x1610], R8 ;  /* 0x0016100801007387 */ /* 0x000fe20000100a00 */
[----:B------:R0:W-:Y:S03]  /*b0060*/  STL.64 [R1+0x1618], R10 ;  /* 0x0016180a01007387 */ /* 0x0001e60000100a00 */
[----:B0-----:R-:W2:Y:S01]  /*b0070*/  LDL.LU.64 R10, [R1+0x7b80] ;  /* 0x007b8000010a7983 */ /* 0x001ea20000300a00 */
[----:B------:R-:W2:Y:S02]  /*b0080*/  LDL.LU.64 R8, [R1+0x7b78] ;  /* 0x007b780001087983 */ /* 0x000ea40000300a00 */
[----:B--2---:R-:W-:Y:S01]  /*b0090*/  HMMA.16816.F32 R24, R4, R24, R8 ;  /* 0x000000180418723c */ /* 0x004fe20000001808 */
[----:B------:R-:W2:Y:S01]  /*b00a0*/  LDL.LU.64 R10, [R1+0x7b70] ;  /* 0x007b7000010a7983 */ /* 0x000ea20000300a00 */
[----:B------:R-:W2:Y:S05]  /*b00b0*/  LDL.LU.64 R8, [R1+0x7b68] ;  /* 0x007b680001087983 */ /* 0x000eaa0000300a00 */
[----:B------:R-:W-:-:S02]  /*b00c0*/  IMAD.MOV.U32 R4, RZ, RZ, R15 ;  /* 0x000000ffff047224 */ /* 0x000fc400078e000f */
[----:B------:R-:W-:Y:S01]  /*b00d0*/  IMAD.MOV.U32 R5, RZ, RZ, R29 ;  /* 0x000000ffff057224 */ /* 0x000fe200078e001d */
[----:B------:R-:W2:Y:S11]  /*b00e0*/  LDL.LU R15, [R1+0x7b60] ;  /* 0x007b6000010f7983 */ /* 0x000eb60000300800 */
[----:B------:R-:W-:Y:S02]  /*b00f0*/  @!UPT UIADD3 URZ, URZ, URZ, URZ ;  /* 0x0000003f3f3ff290 */ /* 0x000fe4000fffe03f */
[----:B------:R0:W-:Y:S01]  /*b0100*/  STL.64 [R1+0x1630], R24 ;  /* 0x0016301801007387 */ /* 0x0001e20000100a00 */
[----:B------:R1:W-:Y:S02]  /*b0110*/  STL.64 [R1+0x1638], R26 ;  /* 0x0016381a01007387 */ /* 0x0003e40000100a00 */
[----:B------:R3:W-:Y:S01]  /*b0120*/  STL.64 [R1+0x7a78], R4 ;  /* 0x007a780401007387 */ /* 0x0007e20000100a00 */
[----:B0-----:R-:W2:Y:S01]  /*b0130*/  LDL.LU R24, [R1+0x1990] ;  /* 0x0019900001187983 */ /* 0x001ea20000300800 */
[----:B------:R-:W2:Y:S02]  /*b0140*/  LDL.LU R25, [R1+0x1994] ;  /* 0x0019940001197983 */ /* 0x000ea40000300800 */
[----:B-1----:R-:W2:Y:S02]  /*b0150*/  LDL.LU R26, [R1+0x1998] ;  /* 0x00199800011a7983 */ /* 0x002ea40000300800 */
[----:B------:R-:W2:Y:S02]  /*b0160*/  LDL.LU R27, [R1+0x199c] ;  /* 0x00199c00011b7983 */ /* 0x000ea40000300800 */
[----:B---3--:R-:W-:-:S02]  /*b0170*/  IMAD.MOV.U32 R4, RZ, RZ, R23 ;  /* 0x000000ffff047224 */ /* 0x008fc400078e0017 */
[----:B------:R-:W-:Y:S01]  /*b0180*/  IMAD.MOV.U32 R5, RZ, RZ, R22 ;  /* 0x000000ffff057224 */ /* 0x000fe200078e0016 */
[----:B--2---:R-:W-:Y:S01]  /*b0190*/  STL.64 [R1+0x7a88], R26 ;  /* 0x007a881a01007387 */ /* 0x004fe20000100a00 */
[----:B------:R0:W-:Y:S03]  /*b01a0*/  STL.64 [R1+0x7a80], R24 ;  /* 0x007a801801007387 */ /* 0x0001e60000100a00 */
[----:B------:R1:W-:Y:S01]  /*b01b0*/  STL.64 [R1+0x7a90], R4 ;  /* 0x007a900401007387 */ /* 0x0003e20000100a00 */
[----:B0-----:R-:W2:Y:S01]  /*b01c0*/  LDL.LU R24, [R1+0x19b0] ;  /* 0x0019b00001187983 */ /* 0x001ea20000300800 */
[----:B------:R-:W2:Y:S02]  /*b01d0*/  LDL.LU R25, [R1+0x19b4] ;  /* 0x0019b40001197983 */ /* 0x000ea40000300800 */
[----:B------:R-:W3:Y:S02]  /*b01e0*/  LDL.LU R26, [R1+0x19b8] ;  /* 0x0019b800011a7983 */ /* 0x000ee40000300800 */
[----:B------:R-:W3:Y:S02]  /*b01f0*/  LDL.LU R27, [R1+0x19bc] ;  /* 0x0019bc00011b7983 */ /* 0x000ee40000300800 */
[----:B-1----:R-:W-:-:S02]  /*b0200*/  IMAD.MOV.U32 R4, RZ, RZ, R21 ;  /* 0x000000ffff047224 */ /* 0x002fc400078e0015 */
[----:B------:R-:W-:Y:S01]  /*b0210*/  IMAD.MOV.U32 R5, RZ, RZ, R20 ;  /* 0x000000ffff057224 */ /* 0x000fe200078e0014 */
[----:B---3--:R-:W-:Y:S01]  /*b0220*/  STL.64 [R1+0x7aa0], R26 ;  /* 0x007aa01a01007387 */ /* 0x008fe20000100a00 */
[----:B--2---:R-:W-:Y:S03]  /*b0230*/  STL.64 [R1+0x7a98], R24 ;  /* 0x007a981801007387 */ /* 0x004fe60000100a00 */
[----:B------:R0:W-:Y:S02]  /*b0240*/  STL.64 [R1+0x7ab8], R4 ;  /* 0x007ab80401007387 */ /* 0x0001e40000100a00 */
[----:B0-----:R-:W2:Y:S01]  /*b0250*/  LDL.LU R4, [R1+0x19d0] ;  /* 0x0019d00001047983 */ /* 0x001ea20000300800 */
[----:B------:R-:W2:Y:S02]  /*b0260*/  LDL.LU R5, [R1+0x19d4] ;  /* 0x0019d40001057983 */ /* 0x000ea40000300800 */
[----:B------:R-:W3:Y:S02]  /*b0270*/  LDL.LU R6, [R1+0x19d8] ;  /* 0x0019d80001067983 */ /* 0x000ee40000300800 */
[----:B------:R-:W3:Y:S02]  /*b0280*/  LDL.LU R7, [R1+0x19dc] ;  /* 0x0019dc0001077983 */ /* 0x000ee40000300800 */
[----:B------:R-:W-:-:S02]  /*b0290*/  IMAD.MOV.U32 R20, RZ, RZ, R9 ;  /* 0x000000ffff147224 */ /* 0x000fc400078e0009 */
[----:B------:R-:W-:Y:S02]  /*b02a0*/  IMAD.MOV.U32 R21, RZ, RZ, R8 ;  /* 0x000000ffff157224 */ /* 0x000fe400078e0008 */
[----:B------:R-:W-:Y:S02]  /*b02b0*/  IMAD.MOV.U32 R8, RZ, RZ, R28 ;  /* 0x000000ffff087224 */ /* 0x000fe400078e001c */
[----:B------:R-:W-:Y:S01]  /*b02c0*/  IMAD.MOV.U32 R9, RZ, RZ, R19 ;  /* 0x000000ffff097224 */ /* 0x000fe200078e0013 */
[----:B---3--:R-:W-:Y:S01]  /*b02d0*/  STL.64 [R1+0x7ad8], R6 ;  /* 0x007ad80601007387 */ /* 0x008fe20000100a00 */
[----:B--2---:R-:W-:Y:S03]  /*b02e0*/  STL.64 [R1+0x7ad0], R4 ;  /* 0x007ad00401007387 */ /* 0x004fe60000100a00 */
        /* <DEDUP_REMOVED lines=49> */
[----:B------:R-:W2:Y:S01]  /*b0600*/  LDL.LU R24, [R1+0x19c0] ;  /* 0x0019c00001187983 */ /* 0x000ea20000300800 */
[----:B------:R-:W2:Y:S02]  /*b0610*/  LDL.LU R25, [R1+0x19c4] ;  /* 0x0019c40001197983 */ /* 0x000ea40000300800 */
[----:B------:R-:W2:Y:S02]  /*b0620*/  LDL.LU R26, [R1+0x19c8] ;  /* 0x0019c800011a7983 */ /* 0x000ea40000300800 */
[----:B------:R-:W2:Y:S02]  /*b0630*/  LDL.LU R27, [R1+0x19cc] ;  /* 0x0019cc00011b7983 */ /* 0x000ea40000300800 */
[----:B------:R-:W-:-:S02]  /*b0640*/  IMAD.MOV.U32 R18, RZ, RZ, R15 ;  /* 0x000000ffff127224 */ /* 0x000fc400078e000f */
[----:B----4-:R-:W-:Y:S02]  /*b0650*/  IMAD.MOV.U32 R19, RZ, RZ, R14 ;  /* 0x000000ffff137224 */ /* 0x010fe400078e000e */
[----:B------:R-:W-:Y:S02]  /*b0660*/  IMAD.MOV.U32 R8, RZ, RZ, R2 ;  /* 0x000000ffff087224 */ /* 0x000fe400078e0002 */
[----:B------:R-:W-:Y:S01]  /*b0670*/  IMAD.MOV.U32 R9, RZ, RZ, R0 ;  /* 0x000000ffff097224 */ /* 0x000fe200078e0000 */
[----:B--2---:R-:W-:Y:S01]  /*b0680*/  STL.64 [R1+0x7ab0], R26 ;  /* 0x007ab01a01007387 */ /* 0x004fe20000100a00 */
[----:B------:R0:W-:Y:S03]  /*b0690*/  STL.64 [R1+0x7aa8], R24 ;  /* 0x007aa81801007387 */ /* 0x0001e60000100a00 */
[----:B0-----:R-:W2:Y:S01]  /*b06a0*/  LDL.LU.64 R24, [R1+0x230] ;  /* 0x0002300001187983 */ /* 0x001ea20000300a00 */
[----:B------:R-:W2:Y:S02]  /*b06b0*/  LDL.LU.64 R26, [R1+0x238] ;  /* 0x00023800011a7983 */ /* 0x000ea40000300a00 */
[----:B------:R-:W4:Y:S02]  /*b06c0*/  LDL.LU R16, [R1+0x1960] ;  /* 0x0019600001107983 */ /* 0x000f240000300800 */
[----:B------:R-:W4:Y:S01]  /*b06d0*/  LDL.LU R17, [R1+0x1964] ;  /* 0x0019640001117983 */ /* 0x000f220000300800 */
[----:B------:R-:W3:Y:S01]  /*b06e0*/  LDL.LU.64 R12, [R1+0x480] ;  /* 0x00048000010c7983 */ /* 0x000ee20000300a00 */
[----:B------:R-:W3:Y:S01]  /*b06f0*/  LDL.LU.64 R14, [R1+0x488] ;  /* 0x00048800010e7983 */ /* 0x000ee20000300a00 */
[C---:B--2---:R-:W-:Y:S02]  /*b0700*/  HMMA.16816.F32 R8, R24.reuse, R8, R20 ;  /* 0x000000081808723c */ /* 0x044fe40000001814 */
[----:B---3--:R-:W-:Y:S01]  /*b0710*/  STL.64 [R1+0x7948], R14 ;  /* 0x0079480e01007387 */ /* 0x008fe20000100a00 */
[----:B------:R0:W-:Y:S03]  /*b0720*/  STL.64 [R1+0x7940], R12 ;  /* 0x0079400c01007387 */ /* 0x0001e60000100a00 */
[----:B0-----:R-:W2:Y:S01]  /*b0730*/  LDL.LU R12, [R1+0x5d0] ;  /* 0x0005d000010c7983 */ /* 0x001ea20000300800 */
[----:B------:R-:W2:Y:S02]  /*b0740*/  LDL.LU R13, [R1+0x5d4] ;  /* 0x0005d400010d7983 */ /* 0x000ea40000300800 */
[----:B------:R-:W2:Y:S02]  /*b0750*/  LDL.LU R14, [R1+0x5d8] ;  /* 0x0005d800010e7983 */ /* 0x000ea40000300800 */
[----:B------:R-:W2:Y:S01]  /*b0760*/  LDL.LU R15, [R1+0x5dc] ;  /* 0x0005dc00010f7983 */ /* 0x000ea20000300800 */
[----:B------:R-:W3:Y:S01]  /*b0770*/  LDL.LU.64 R22, [R1+0x7b58] ;  /* 0x007b580001167983 */ /* 0x000ee20000300a00 */
[----:B------:R-:W3:Y:S10]  /*b0780*/  LDL.LU.64 R20, [R1+0x7b50] ;  /* 0x007b500001147983 */ /* 0x000ef40000300a00 */
        /* <DEDUP_REMOVED lines=62> */
[----:B--2---:R0:W-:Y:S01]  /*b0b70*/  STL.64 [R1+0x79b8], R22 ;  /* 0x0079b81601007387 */ /* 0x0041e20000100a00 */
[----:B------:R1:W-:Y:S02]  /*b0b80*/  STL.64 [R1+0x79b0], R20 ;  /* 0x0079b01401007387 */ /* 0x0003e40000100a00 */
[----:B0-----:R-:W-:-:S02]  /*b0b90*/  IMAD.MOV.U32 R22, RZ, RZ, R2 ;  /* 0x000000ffff167224 */ /* 0x001fc400078e0002 */
[----:B-1----:R-:W-:Y:S02]  /*b0ba0*/  IMAD.MOV.U32 R20, RZ, RZ, R6 ;  /* 0x000000ffff147224 */ /* 0x002fe400078e0006 */
[----:B------:R-:W-:Y:S02]  /*b0bb0*/  IMAD.MOV.U32 R21, RZ, RZ, R3 ;  /* 0x000000ffff157224 */ /* 0x000fe400078e0003 */
[----:B------:R-:W-:-:S07]  /*b0bc0*/  IMAD.MOV.U32 R23, RZ, RZ, R0 ;  /* 0x000000ffff177224 */ /* 0x000fce00078e0000 */
[C---:B---3--:R-:W-:Y:S01]  /*b0bd0*/  HMMA.16816.F32 R4, R20.reuse, R4, R24 ;  /* 0x000000041404723c */ /* 0x048fe20000001818 */
        /* <DEDUP_REMOVED lines=15> */
[----:B------:R-:W3:Y:S11]  /*b0cd0*/  LDL.LU.64 R24, [R1+0x7a68] ;  /* 0x007a680001187983 */ /* 0x000ef60000300a00 */
[----:B------:R-:W-:Y:S09]  /*b0ce0*/  @!UPT UIADD3 URZ, URZ, URZ, URZ ;  /* 0x0000003f3f3ff290 */ /* 0x000ff2000fffe03f */
[----:B------:R-:W-:Y:S01]  /*b0cf0*/  STL.64 [R1+0x1970], R4 ;  /* 0x0019700401007387 */ /* 0x000fe20000100a00 */
[----:B------:R0:W-:Y:S03]  /*b0d00*/  STL.64 [R1+0x1978], R6 ;  /* 0x0019780601007387 */ /* 0x0001e60000100a00 */
[----:B0-----:R-:W2:Y:S01]  /*b0d10*/  LDL.LU.64 R6, [R1+0x7a60] ;  /* 0x007a600001067983 */ /* 0x001ea20000300a00 */
[----:B------:R-:W4:Y:S02]  /*b0d20*/  LDL.LU.64 R4, [R1+0x7a58] ;  /* 0x007a580001047983 */ /* 0x000f240000300a00 */
[----:B----4-:R-:W-:Y:S01]  /*b0d30*/  HMMA.16816.F32 R20, R20, R4, R16 ;  /* 0x000000041414723c */ /* 0x010fe20000001810 */
[----:B------:R-:W4:Y:S01]  /*b0d40*/  LDL.LU.64 R16, [R1+0x7a50] ;  /* 0x007a500001107983 */ /* 0x000f220000300a00 */
[----:B--2---:R-:W-:Y:S02]  /*b0d50*/  STL.64 [R1+0x7960], R6 ;  /* 0x0079600601007387 */ /* 0x004fe40000100a00 */
[----:B------:R0:W-:Y:S11]  /*b0d60*/  STL.64 [R1+0x7958], R4 ;  /* 0x0079580401007387 */ /* 0x0001f60000100a00 */
[----:B------:R-:W-:Y:S08]  /*b0d70*/  @!UPT UIADD3 URZ, URZ, URZ, URZ ;  /* 0x0000003f3f3ff290 */ /* 0x000ff0000fffe03f */
[----:B------:R1:W-:Y:S01]  /*b0d80*/  STL.64 [R1+0x1950], R20 ;  /* 0x0019501401007387 */ /* 0x0003e20000100a00 */
[----:B------:R-:W-:Y:S01]  /*b0d90*/  STL.64 [R1+0x1958], R22 ;  /* 0x0019581601007387 */ /* 0x000fe20000100a00 */
[C---:B----4-:R-:W-:Y:S01]  /*b0da0*/  HMMA.16816.F32 R8, R12.reuse, R16, R8 ;  /* 0x000000100c08723c */ /* 0x050fe20000001808 */
[----:B0-----:R-:W-:Y:S02]  /*b0db0*/  IMAD.MOV.U32 R5, RZ, RZ, R16 ;  /* 0x000000ffff057224 */ /* 0x001fe400078e0010 */
[----:B------:R-:W-:Y:S11]  /*b0dc0*/  IMAD.MOV.U32 R4, RZ, RZ, R17 ;  /* 0x000000ffff047224 */ /* 0x000ff600078e0011 */
[----:B------:R-:W-:Y:S09]  /*b0dd0*/  @!UPT UIADD3 URZ, URZ, URZ, URZ ;  /* 0x0000003f3f3ff290 */ /* 0x000ff2000fffe03f */
[----:B------:R-:W-:Y:S01]  /*b0de0*/  STL.64 [R1+0x1930], R8 ;  /* 0x0019300801007387 */ /* 0x000fe20000100a00 */
[----:B------:R-:W-:Y:S02]  /*b0df0*/  STL.64 [R1+0x1938], R10 ;  /* 0x0019380a01007387 */ /* 0x000fe40000100a00 */
[----:B------:R-:W2:Y:S02]  /*b0e00*/  LDL.LU R16, [R1+0x1820] ;  /* 0x0018200001107983 */ /* 0x000ea40000300800 */
[----:B------:R-:W2:Y:S01]  /*b0e10*/  LDL.LU R17, [R1+0x1824] ;  /* 0x0018240001117983 */ /* 0x000ea20000300800 */
[----:B------:R-:W4:Y:S01]  /*b0e20*/  LDL.LU R18, [R1+0x1828] ;  /* 0x0018280001127983 */ /* 0x000f220000300800 */
[----:B------:R-:W4:Y:S02]  /*b0e30*/  LDL.LU R19, [R1+0x182c] ;  /* 0x00182c0001137983 */ /* 0x000f240000300800 */
[----:B-1----:R-:W2:Y:S02]  /*b0e40*/  LDL.64 R20, [R1+0x170] ;  /* 0x0001700001147983 */ /* 0x002ea40000100a00 */
[----:B--2---:R0:W-:Y:S04]  /*b0e50*/  STL.64 [R1+0x7a48], R20 ;  /* 0x007a481401007387 */ /* 0x0041e80000100a00 */
[----:B0-----:R-:W3:Y:S01]  /*b0e60*/  LDL.LU R20, [R1+0x1920] ;  /* 0x0019200001147983 */ /* 0x001ee20000300800 */
[----:B------:R-:W3:Y:S02]  /*b0e70*/  LDL.LU R21, [R1+0x1924] ;  /* 0x0019240001157983 */ /* 0x000ee40000300800 */
[----:B------:R-:W3:Y:S02]  /*b0e80*/  LDL.LU R22, [R1+0x1928] ;  /* 0x0019280001167983 */ /* 0x000ee40000300800 */
[----:B------:R-:W3:Y:S01]  /*b0e90*/  LDL.LU R23, [R1+0x192c] ;  /* 0x00192c0001177983 */ /* 0x000ee20000300800 */
[----:B------:R-:W2:Y:S04]  /*b0ea0*/  LDL.64 R8, [R1+0x140] ;  /* 0x0001400001087983 */ /* 0x000ea80000100a00 */
[----:B--2---:R0:W-:Y:S04]  /*b0eb0*/  STL.64 [R1+0x7a28], R8 ;  /* 0x007a280801007387 */ /* 0x0041e80000100a00 */
[----:B0-----:R-:W2:Y:S04]  /*b0ec0*/  LDL.64 R8, [R1+0x150] ;  /* 0x0001500001087983 */ /* 0x001ea80000100a00 */
[----:B--2---:R-:W-:Y:S01]  /*b0ed0*/  STL.64 [R1+0x7a40], R8 ;  /* 0x007a400801007387 */ /* 0x004fe20000100a00 */
[----:B----4-:R-:W-:Y:S02]  /*b0ee0*/  STL.64 [R1+0x79d8], R18 ;  /* 0x0079d81201007387 */ /* 0x010fe40000100a00 */
[----:B------:R0:W-:Y:S02]  /*b0ef0*/  STL.64 [R1+0x79d0], R16 ;  /* 0x0079d01001007387 */ /* 0x0001e40000100a00 */
[----:B0-----:R-:W2:Y:S04]  /*b0f00*/  LDL.64 R16, [R1+0x110] ;  /* 0x0001100001107983 */ /* 0x001ea80000100a00 */
[----:B--2---:R0:W-:Y:S04]  /*b0f10*/  STL.64 [R1+0x79e8], R16 ;  /* 0x0079e81001007387 */ /* 0x0041e80000100a00 */
[----:B0-----:R-:W2:Y:S04]  /*b0f20*/  LDL.64 R16, [R1+0x120] ;  /* 0x0001200001107983 */ /* 0x001ea80000100a00 */
[----:B--2---:R0:W-:Y:S04]  /*b0f30*/  STL.64 [R1+0x7a00], R16 ;  /* 0x007a001001007387 */ /* 0x0041e80000100a00 */
[----:B0-----:R-:W2:Y:S01]  /*b0f40*/  LDL.64 R16, [R1+0x130] ;  /* 0x0001300001107983 */ /* 0x001ea20000100a00 */
[C---:B---3--:R-:W-:Y:S03]  /*b0f50*/  HMMA.16816.F32 R20, R12.reuse, R24, R20 ;  /* 0x000000180c14723c */ /* 0x048fe60000001814 */
[----:B--2---:R0:W-:Y:S04]  /*b0f60*/  STL.64 [R1+0x7a20], R16 ;  /* 0x007a201001007387 */ /* 0x0041e80000100a00 */
[----:B0-----:R-:W2:Y:S01]  /*b0f70*/  LDL.LU R16, [R1+0x18a0] ;  /* 0x0018a00001107983 */ /* 0x001ea20000300800 */
[----:B------:R-:W2:Y:S02]  /*b0f80*/  LDL.LU R17, [R1+0x18a4] ;  /* 0x0018a40001117983 */ /* 0x000ea40000300800 */
[----:B------:R-:W3:Y:S02]  /*b0f90*/  LDL.LU R18, [R1+0x18a8] ;  /* 0x0018a80001127983 */ /* 0x000ee40000300800 */
[----:B------:R-:W3:Y:S01]  /*b0fa0*/  LDL.LU R19, [R1+0x18ac] ;  /* 0x0018ac0001137983 */ /* 0x000ee20000300800 */
[----:B------:R-:W4:Y:S04]  /*b0fb0*/  LDL.64 R8, [R1+0x160] ;  /* 0x0001600001087983 */ /* 0x000f280000100a00 */
[----:B---3--:R-:W-:Y:S01]  /*b0fc0*/  STL.64 [R1+0x7a38], R18 ;  /* 0x007a381201007387 */ /* 0x008fe20000100a00 */
[----:B--2---:R0:W-:Y:S03]  /*b0fd0*/  STL.64 [R1+0x7a30], R16 ;  /* 0x007a301001007387 */ /* 0x0041e60000100a00 */
[----:B0-----:R-:W2:Y:S01]  /*b0fe0*/  LDL.LU R16, [R1+0x18c0] ;  /* 0x0018c00001107983 */ /* 0x001ea20000300800 */
[----:B------:R-:W2:Y:S02]  /*b0ff0*/  LDL.LU R17, [R1+0x18c4] ;  /* 0x0018c40001117983 */ /* 0x000ea40000300800 */
[----:B------:R-:W2:Y:S02]  /*b1000*/  LDL.LU R18, [R1+0x18c8] ;  /* 0x0018c80001127983 */ /* 0x000ea40000300800 */
[----:B------:R-:W2:Y:S01]  /*b1010*/  LDL.LU R19, [R1+0x18cc] ;  /* 0x0018cc0001137983 */ /* 0x000ea20000300800 */
[----:B------:R0:W-:Y:S01]  /*b1020*/  STL [R1+0x79a8], R4 ;  /* 0x0079a80401007387 */ /* 0x0001e20000100800 */
[----:B------:R1:W-:Y:S03]  /*b1030*/  STL [R1+0x79a4], R5 ;  /* 0x0079a40501007387 */ /* 0x0003e60000100800 */
[----:B0-----:R-:W3:Y:S01]  /*b1040*/  LDL.LU R4, [R1+0x1900] ;  /* 0x0019000001047983 */ /* 0x001ee20000300800 */
[----:B-1----:R-:W3:Y:S02]  /*b1050*/  LDL.LU R5, [R1+0x1904] ;  /* 0x0019040001057983 */ /* 0x002ee40000300800 */
[----:B------:R-:W3:Y:S02]  /*b1060*/  LDL.LU R6, [R1+0x1908] ;  /* 0x0019080001067983 */ /* 0x000ee40000300800 */
[----:B------:R-:W3:Y:S01]  /*b1070*/  LDL.LU R7, [R1+0x190c] ;  /* 0x00190c0001077983 */ /* 0x000ee20000300800 */
[----:B------:R0:W-:Y:S01]  /*b1080*/  STL.64 [R1+0x1910], R20 ;  /* 0x0019101401007387 */ /* 0x0001e20000100a00 */
[----:B------:R-:W-:Y:S03]  /*b1090*/  STL.64 [R1+0x1918], R22 ;  /* 0x0019181601007387 */ /* 0x000fe60000100a00 */
[----:B0-----:R-:W3:Y:S01]  /*b10a0*/  LDL.LU.64 R20, [R1+0x7a48] ;  /* 0x007a480001147983 */ /* 0x001ee20000300a00 */
[----:B------:R-:W-:Y:S02]  /*b10b0*/  STL.64 [R1+0x7928], R26 ;  /* 0x0079281a01007387 */ /* 0x000fe40000100a00 */
[----:B------:R0:W-:Y:S02]  /*b10c0*/  STL.64 [R1+0x7920], R24 ;  /* 0x0079201801007387 */ /* 0x0001e40000100a00 */
[----:B0-----:R-:W4:Y:S01]  /*b10d0*/  LDL.LU R24, [R1+0x18e0] ;  /* 0x0018e00001187983 */ /* 0x001f220000300800 */
[----:B------:R-:W4:Y:S02]  /*b10e0*/  LDL.LU R25, [R1+0x18e4] ;  /* 0x0018e40001197983 */ /* 0x000f240000300800 */
[----:B------:R-:W4:Y:S02]  /*b10f0*/  LDL.LU R26, [R1+0x18e8] ;  /* 0x0018e800011a7983 */ /* 0x000f240000300800 */
[----:B------:R-:W4:Y:S01]  /*b1100*/  LDL.LU R27, [R1+0x18ec] ;  /* 0x0018ec00011b7983 */ /* 0x000f220000300800 */
[C---:B---3--:R-:W-:Y:S01]  /*b1110*/  HMMA.16816.F32 R4, R12.reuse, R20, R4 ;  /* 0x000000140c04723c */ /* 0x048fe20000001804 */
[----:B------:R-:W-:Y:S11]  /*b1120*/  IMAD.MOV.U32 R3, RZ, RZ, R21 ;  /* 0x000000ffff037224 */ /* 0x000ff600078e0015 */
[----:B------:R-:W-:Y:S11]  /*b1130*/  @!UPT UIADD3 URZ, URZ, URZ, URZ ;  /* 0x0000003f3f3ff290 */ /* 0x000ff6000fffe03f */
[----:B------:R-:W-:Y:S01]  /*b1140*/  STL.64 [R1+0x18f0], R4 ;  /* 0x0018f00401007387 */ /* 0x000fe20000100a00 */
[----:B------:R0:W-:Y:S02]  /*b1150*/  STL.64 [R1+0x18f8], R6 ;  /* 0x0018f80601007387 */ /* 0x0001e40000100a00 */
[----:B0-----:R-:W-:Y:S02]  /*b1160*/  IMAD.MOV.U32 R6, RZ, RZ, R20 ;  /* 0x000000ffff067224 */ /* 0x001fe400078e0014 */
[----:B------:R-:W3:Y:S04]  /*b1170*/  LDL.64 R20, [R1+0xf0] ;  /* 0x0000f00001147983 */ /* 0x000ee80000100a00 */
[----:B---3--:R0:W-:Y:S04]  /*b1180*/  STL.64 [R1+0x79e0], R20 ;  /* 0x0079e01401007387 */ /* 0x0081e80000100a00 */
[----:B0-----:R-:W3:Y:S01]  /*b1190*/  LDL.LU R20, [R1+0x1840] ;  /* 0x0018400001147983 */ /* 0x001ee20000300800 */
[----:B------:R-:W3:Y:S02]  /*b11a0*/  LDL.LU R21, [R1+0x1844] ;  /* 0x0018440001157983 */ /* 0x000ee40000300800 */
[----:B------:R-:W2:Y:S02]  /*b11b0*/  LDL.LU R22, [R1+0x1848] ;  /* 0x0018480001167983 */ /* 0x000ea40000300800 */
[----:B------:R-:W2:Y:S01]  /*b11c0*/  LDL.LU R23, [R1+0x184c] ;  /* 0x00184c0001177983 */ /* 0x000ea20000300800 */
[----:B----4-:R-:W-:Y:S01]  /*b11d0*/  HMMA.16816.F32 R24, R12, R8, R24 ;  /* 0x000000080c18723c */ /* 0x010fe20000001818 */
[----:B--2---:R-:W-:Y:S01]  /*b11e0*/  STL.64 [R1+0x79f8], R22 ;  /* 0x0079f81601007387 */ /* 0x004fe20000100a00 */
[----:B---3--:R0:W-:Y:S03]  /*b11f0*/  STL.64 [R1+0x79f0], R20 ;  /* 0x0079f01401007387 */ /* 0x0081e60000100a00 */
        /* <DEDUP_REMOVED lines=11> */
[----:B------:R0:W-:Y:S01]  /*b12b0*/  STL.64 [R1+0x18e0], R24 ;  /* 0x0018e01801007387 */ /* 0x0001e20000100a00 */
[----:B------:R-:W-:Y:S02]  /*b12c0*/  STL.64 [R1+0x18e8], R26 ;  /* 0x0018e81a01007387 */ /* 0x000fe40000100a00 */
[----:B0-----:R-:W-:-:S02]  /*b12d0*/  IMAD.MOV.U32 R24, RZ, RZ, R8 ;  /* 0x000000ffff187224 */ /* 0x001fc400078e0008 */
        /* <DEDUP_REMOVED lines=47> */
[----:B------:R-:W-:Y:S03]  /*b15d0*/  STL.64 [R1+0x1898], R22 ;  /* 0x0018981601007387 */ /* 0x000fe60000100a00 */
[----:B0-----:R-:W4:Y:S01]  /*b15e0*/  LDL.LU.64 R20, [R1+0x79e0] ;  /* 0x0079e00001147983 */ /* 0x001f220000300a00 */
[----:B------:R-:W2:Y:S02]  /*b15f0*/  LDL.LU.64 R18, [R1+0x79d8] ;  /* 0x0079d80001127983 */ /* 0x000ea40000300a00 */
[----:B------:R-:W2:Y:S02]  /*b1600*/  LDL.LU.64 R16, [R1+0x79d0] ;  /* 0x0079d00001107983 */ /* 0x000ea40000300a00 */
[----:B------:R-:W-:Y:S01]  /*b1610*/  STL [R1+0x79a0], R11 ;  /* 0x0079a00b01007387 */ /* 0x000fe20000100800 */
[----:B---3--:R-:W-:Y:S01]  /*b1620*/  STL.64 [R1+0x7998], R8 ;  /* 0x0079980801007387 */ /* 0x008fe20000100a00 */
[C---:B--2---:R-:W-:Y:S11]  /*b1630*/  HMMA.16816.F32 R16, R12.reuse, R8, R16 ;  /* 0x000000080c10723c */ /* 0x044ff60000001810 */
        /* <DEDUP_REMOVED lines=8> */
[----:B----4-:R-:W-:Y:S01]  /*b16c0*/  HMMA.16816.F32 R4, R12, R20, R4 ;  /* 0x000000140c04723c */ /* 0x010fe20000001804 */
[----:B------:R-:W-:-:S02]  /*b16d0*/  IMAD.MOV.U32 R2, RZ, RZ, R20 ;  /* 0x000000ffff027224 */ /* 0x000fc400078e0014 */
[----:B------:R-:W-:Y:S01]  /*b16e0*/  IMAD.MOV.U32 R0, RZ, RZ, R21 ;  /* 0x000000ffff007224 */ /* 0x000fe200078e0015 */
[----:B---3--:R-:W-:Y:S01]  /*b16f0*/  STL.64 [R1+0x78a0], R18 ;  /* 0x0078a01201007387 */ /* 0x008fe20000100a00 */
[----:B--2---:R0:W-:Y:S03]  /*b1700*/  STL.64 [R1+0x7898], R16 ;  /* 0x0078981001007387 */ /* 0x0041e60000100a00 */
[----:B0-----:R-:W2:Y:S01]  /*b1710*/  LDL.LU R16, [R1+0x1030] ;  /* 0x0010300001107983 */ /* 0x001ea20000300800 */
[----:B------:R-:W2:Y:S02]  /*b1720*/  LDL.LU R17, [R1+0x1034] ;  /* 0x0010340001117983 */ /* 0x000ea40000300800 */
[----:B------:R-:W2:Y:S02]  /*b1730*/  LDL.LU R18, [R1+0x1038] ;  /* 0x0010380001127983 */ /* 0x000ea40000300800 */
[----:B------:R-:W2:Y:S10]  /*b1740*/  LDL.LU R19, [R1+0x103c] ;  /* 0x00103c0001137983 */ /* 0x000eb40000300800 */
[----:B------:R-:W-:Y:S01]  /*b1750*/  STL.64 [R1+0x1870], R4 ;  /* 0x0018700401007387 */ /* 0x000fe20000100a00 */
[----:B------:R0:W-:Y:S03]  /*b1760*/  STL.64 [R1+0x1878], R6 ;  /* 0x0018780601007387 */ /* 0x0001e60000100a00 */
[----:B0-----:R-:W3:Y:S01]  /*b1770*/  LDL.LU.64 R6, [R1+0x79c8] ;  /* 0x0079c80001067983 */ /* 0x001ee20000300a00 */
[----:B------:R-:W4:Y:S02]  /*b1780*/  LDL.LU.64 R4, [R1+0x79c0] ;  /* 0x0079c00001047983 */ /* 0x000f240000300a00 */
[----:B------:R-:W2:Y:S02]  /*b1790*/  LDL.LU.64 R22, [R1+0x79b8] ;  /* 0x0079b80001167983 */ /* 0x000ea40000300a00 */
[----:B------:R-:W2:Y:S02]  /*b17a0*/  LDL.LU.64 R20, [R1+0x79b0] ;  /* 0x0079b00001147983 */ /* 0x000ea40000300a00 */
        /* <DEDUP_REMOVED lines=11> */
[----:B----4-:R-:W-:-:S02]  /*b1860*/  IMAD.MOV.U32 R16, RZ, RZ, R4 ;  /* 0x000000ffff107224 */ /* 0x010fc400078e0004 */
[----:B------:R-:W-:Y:S01]  /*b1870*/  IMAD.MOV.U32 R17, RZ, RZ, R5 ;  /* 0x000000ffff117224 */ /* 0x000fe200078e0005 */
[----:B------:R-:W2:Y:S01]  /*b1880*/  LDL.LU R4, [R1+0x79a8] ;  /* 0x0079a80001047983 */ /* 0x000ea20000300800 */
[----:B------:R-:W4:Y:S03]  /*b1890*/  LDL.LU R5, [R1+0x79a4] ;  /* 0x0079a40001057983 */ /* 0x000f260000300800 */
[----:B------:R0:W-:Y:S01]  /*b18a0*/  STL.64 [R1+0x78c0], R16 ;  /* 0x0078c01001007387 */ /* 0x0001e20000100a00 */
[----:B------:R-:W-:Y:S02]  /*b18b0*/  STL.64 [R1+0x7880], R22 ;  /* 0x0078801601007387 */ /* 0x000fe40000100a00 */
[----:B------:R1:W-:Y:S02]  /*b18c0*/  STL.64 [R1+0x7878], R20 ;  /* 0x0078781401007387 */ /* 0x0003e40000100a00 */
[----:B0-----:R-:W-:-:S02]  /*b18d0*/  IMAD.MOV.U32 R16, RZ, RZ, R25 ;  /* 0x000000ffff107224 */ /* 0x001fc400078e0019 */
[----:B------:R-:W-:Y:S02]  /*b18e0*/  IMAD.MOV.U32 R17, RZ, RZ, R10 ;  /* 0x000000ffff117224 */ /* 0x000fe400078e000a */
[----:B-1----:R-:W-:Y:S02]  /*b18f0*/  IMAD.MOV.U32 R20, RZ, RZ, R27 ;  /* 0x000000ffff147224 */ /* 0x002fe400078e001b */
[----:B------:R-:W-:Y:S01]  /*b1900*/  IMAD.MOV.U32 R21, RZ, RZ, R26 ;  /* 0x000000ffff157224 */ /* 0x000fe200078e001a */
[----:B------:R-:W-:Y:S04]  /*b1910*/  STL.64 [R1+0x7980], R16 ;  /* 0x0079801001007387 */ /* 0x000fe80000100a00 */
[----:B------:R0:W-:Y:S02]  /*b1920*/  STL.64 [R1+0x78b8], R20 ;  /* 0x0078b81401007387 */ /* 0x0001e40000100a00 */
        /* <DEDUP_REMOVED lines=19> */
[----:B------:R-:W3:Y:S02]  /*b1a60*/  LDL.LU R11, [R1+0xfcc] ;  /* 0x000fcc00010b7983 */ /* 0x000ee40000300800 */
[----:B------:R-:W-:Y:S01]  /*b1a70*/  IMAD.MOV.U32 R25, RZ, RZ, R4 ;  /* 0x000000ffff197224 */ /* 0x000fe200078e0004 */
[----:B--2---:R-:W-:Y:S01]  /*b1a80*/  STL.64 [R1+0x78f0], R22 ;  /* 0x0078f01601007387 */ /* 0x004fe20000100a00 */
[----:B------:R0:W-:Y:S02]  /*b1a90*/  STL.64 [R1+0x78e8], R20 ;  /* 0x0078e81401007387 */ /* 0x0001e40000100a00 */
[----:B0-----:R-:W-:-:S02]  /*b1aa0*/  IMAD.MOV.U32 R20, RZ, RZ, R24 ;  /* 0x000000ffff147224 */ /* 0x001fc400078e0018 */
[----:B----4-:R-:W-:Y:S02]  /*b1ab0*/  IMAD.MOV.U32 R24, RZ, RZ, R5 ;  /* 0x000000ffff187224 */ /* 0x010fe400078e0005 */
[----:B------:R-:W2:Y:S04]  /*b1ac0*/  LDL.64 R4, [R1+0xb0] ;  /* 0x0000b00001047983 */ /* 0x000ea80000100a00 */
[----:B--2---:R-:W-:Y:S01]  /*b1ad0*/  STL.64 [R1+0x7978], R4 ;  /* 0x0079780401007387 */ /* 0x004fe20000100a00 */
[----:B------:R0:W-:Y:S03]  /*b1ae0*/  STL.64 [R1+0x7950], R24 ;  /* 0x0079501801007387 */ /* 0x0001e60000100a00 */
[----:B0-----:R-:W2:Y:S01]  /*b1af0*/  LDL.LU R24, [R1+0xed0] ;  /* 0x000ed00001187983 */ /* 0x001ea20000300800 */
[----:B------:R-:W2:Y:S02]  /*b1b00*/  LDL.LU R25, [R1+0xed4] ;  /* 0x000ed40001197983 */ /* 0x000ea40000300800 */
[----:B------:R-:W4:Y:S02]  /*b1b10*/  LDL.LU R26, [R1+0xed8] ;  /* 0x000ed800011a7983 */ /* 0x000f240000300800 */
[----:B------:R-:W4:Y:S01]  /*b1b20*/  LDL.LU R27, [R1+0xedc] ;  /* 0x000edc00011b7983 */ /* 0x000f220000300800 */
[----:B------:R-:W2:Y:S01]  /*b1b30*/  LDL.LU R16, [R1+0xf60] ;  /* 0x000f600001107983 */ /* 0x000ea20000300800 */
[----:B------:R-:W2:Y:S02]  /*b1b40*/  LDL.LU R17, [R1+0xf64] ;  /* 0x000f640001117983 */ /* 0x000ea40000300800 */
[----:B------:R-:W2:Y:S02]  /*b1b50*/  LDL.LU R18, [R1+0xf68] ;  /* 0x000f680001127983 */ /* 0x000ea40000300800 */
[----:B------:R-:W2:Y:S02]  /*b1b60*/  LDL.LU R19, [R1+0xf6c] ;  /* 0x000f6c0001137983 */ /* 0x000ea40000300800 */
[----:B--2---:R-:W-:Y:S01]  /*b1b70*/  STL.64 [R1+0x7990], R18 ;  /* 0x0079901201007387 */ /* 0x004fe20000100a00 */
[----:B------:R0:W-:Y:S02]  /*b1b80*/  STL.64 [R1+0x7988], R16 ;  /* 0x0079881001007387 */ /* 0x0001e40000100a00 */
[----:B------:R-:W2:Y:S01]  /*b1b90*/  LDL.64 R4, [R1+0xc0] ;  /* 0x0000c00001047983 */ /* 0x000ea20000100a00 */
[----:B0-----:R-:W2:Y:S01]  /*b1ba0*/  LDL.64 R16, [R1+0xd0] ;  /* 0x0000d00001107983 */ /* 0x001ea20000100a00 */
[----:B----4-:R-:W-:Y:S02]  /*b1bb0*/  STL.64 [R1+0x7970], R26 ;  /* 0x0079701a01007387 */ /* 0x010fe40000100a00 */
[----:B---3--:R-:W-:-:S02]  /*b1bc0*/  IMAD.MOV.U32 R21, RZ, RZ, R7 ;  /* 0x000000ffff157224 */ /* 0x008fc400078e0007 */
[----:B------:R0:W-:Y:S02]  /*b1bd0*/  STL.64 [R1+0x7968], R24 ;  /* 0x0079681801007387 */ /* 0x0001e40000100a00 */
[----:B0-----:R-:W3:Y:S01]  /*b1be0*/  LDL.LU R24, [R1+0xf30] ;  /* 0x000f300001187983 */ /* 0x001ee20000300800 */
[----:B------:R-:W3:Y:S02]  /*b1bf0*/  LDL.LU R25, [R1+0xf34] ;  /* 0x000f340001197983 */ /* 0x000ee40000300800 */
[----:B------:R-:W3:Y:S02]  /*b1c00*/  LDL.LU R26, [R1+0xf38] ;  /* 0x000f3800011a7983 */ /* 0x000ee40000300800 */
[----:B------:R-:W3:Y:S01]  /*b1c10*/  LDL.LU R27, [R1+0xf3c] ;  /* 0x000f3c00011b7983 */ /* 0x000ee20000300800 */
[----:B------:R-:W-:Y:S01]  /*b1c20*/  STL.64 [R1+0x7908], R20 ;  /* 0x0079081401007387 */ /* 0x000fe20000100a00 */
[C---:B--2---:R-:W-:Y:S11]  /*b1c30*/  HMMA.16816.F32 R8, R12.reuse, R16, R8 ;  /* 0x000000100c08723c */ /* 0x044ff60000001808 */
[----:B------:R-:W-:Y:S11]  /*b1c40*/  @!UPT UIADD3 URZ, URZ, URZ, URZ ;  /* 0x0000003f3f3ff290 */ /* 0x000ff6000fffe03f */
[----:B------:R-:W-:Y:S01]  /*b1c50*/  @!UPT UIADD3 URZ, URZ, URZ, URZ ;  /* 0x0000003f3f3ff290 */ /* 0x000fe2000fffe03f */
[----:B------:R-:W-:Y:S01]  /*b1c60*/  STL.64 [R1+0x1850], R8 ;  /* 0x0018500801007387 */ /* 0x000fe20000100a00 */
[----:B------:R0:W-:Y:S03]  /*b1c70*/  STL.64 [R1+0x1858], R10 ;  /* 0x0018580a01007387 */ /* 0x0001e60000100a00 */
[----:B0-----:R-:W2:Y:S01]  /*b1c80*/  LDL.LU R11, [R1+0x79a0] ;  /* 0x0079a000010b7983 */ /* 0x001ea20000300800 */
[----:B------:R-:W4:Y:S02]  /*b1c90*/  LDL.LU.64 R8, [R1+0x7998] ;  /* 0x0079980001087983 */ /* 0x000f240000300a00 */
[----:B------:R-:W-:Y:S02]  /*b1ca0*/  IMAD.MOV.U32 R10, RZ, RZ, R16 ;  /* 0x000000ffff0a7224 */ /* 0x000fe400078e0010 */
[----:B------:R-:W-:Y:S02]  /*b1cb0*/  IMAD.MOV.U32 R21, RZ, RZ, R3 ;  /* 0x000000ffff157224 */ /* 0x000fe400078e0003 */
[----:B------:R-:W-:Y:S01]  /*b1cc0*/  IMAD.MOV.U32 R3, RZ, RZ, R17 ;  /* 0x000000ffff037224 */ /* 0x000fe200078e0011 */
[----:B------:R-:W3:Y:S01]  /*b1cd0*/  LDL.LU.64 R18, [R1+0x7990] ;  /* 0x0079900001127983 */ /* 0x000ee20000300a00 */
[----:B------:R-:W3:Y:S03]  /*b1ce0*/  LDL.LU.64 R16, [R1+0x7988] ;  /* 0x0079880001107983 */ /* 0x000ee60000300a00 */
        /* <DEDUP_REMOVED lines=20> */
[----:B------:R1:W-:Y:S03]  /*b1e30*/  STL.64 [R1+0x1848], R18 ;  /* 0x0018481201007387 */ /* 0x0003e60000100a00 */
[----:B0-----:R-:W3:Y:S01]  /*b1e40*/  LDL.LU.64 R16, [R1+0x7980] ;  /* 0x0079800001107983 */ /* 0x001ee20000300a00 */
[----:B-1----:R-:W-:-:S02]  /*b1e50*/  IMAD.MOV.U32 R19, RZ, RZ, R4 ;  /* 0x000000ffff137224 */ /* 0x002fc400078e0004 */
[----:B------:R-:W-:Y:S02]  /*b1e60*/  IMAD.MOV.U32 R18, RZ, RZ, R5 ;  /* 0x000000ffff127224 */ /* 0x000fe400078e0005 */
[----:B------:R-:W4:Y:S01]  /*b1e70*/  LDL.LU.64 R4, [R1+0x7978] ;  /* 0x0079780001047983 */ /* 0x000f220000300a00 */
[----:B------:R-:W-:Y:S01]  /*b1e80*/  IMAD.MOV.U32 R20, RZ, RZ, R6 ;  /* 0x000000ffff147224 */ /* 0x000fe200078e0006 */
        /* <DEDUP_REMOVED lines=10> */
[----:B----4-:R-:W-:Y:S01]  /*b1f30*/  HMMA.16816.F32 R12, R12, R4, R24 ;  /* 0x000000040c0c723c */ /* 0x010fe20000001818 */
[----:B------:R-:W4:Y:S11]  /*b1f40*/  LDL.LU.64 R24, [R1+0x7950] ;  /* 0x0079500001187983 */ /* 0x000f360000300a00 */
[----:B------:R-:W-:Y:S11]  /*b1f50*/  @!UPT UIADD3 URZ, URZ, URZ, URZ ;  /* 0x0000003f3f3ff290 */ /* 0x000ff6000fffe03f */
[----:B------:R-:W-:Y:S01]  /*b1f60*/  STL.64 [R1+0x1820], R12 ;  /* 0x0018200c01007387 */ /* 0x000fe20000100a00 */
[----:B------:R0:W-:Y:S03]  /*b1f70*/  STL.64 [R1+0x1828], R14 ;  /* 0x0018280e01007387 */ /* 0x0001e60000100a00 */
[----:B0-----:R-:W4:Y:S01]  /*b1f80*/  LDL.LU.64 R14, [R1+0x7948] ;  /* 0x00794800010e7983 */ /* 0x001f220000300a00 */
[----:B------:R-:W4:Y:S02]  /*b1f90*/  LDL.LU.64 R12, [R1+0x7940] ;  /* 0x00794000010c7983 */ /* 0x000f240000300a00 */
        /* <DEDUP_REMOVED lines=17> */
[----:B------:R0:W-:Y:S02]  /*b20b0*/  STL.64 [R1+0x1800], R4 ;  /* 0x0018000401007387 */ /* 0x0001e40000100a00 */
[----:B0-----:R-:W-:Y:S02]  /*b20c0*/  IMAD.MOV.U32 R4, RZ, RZ, R23 ;  /* 0x000000ffff047224 */ /* 0x001fe400078e0017 */
[----:B------:R-:W-:Y:S02]  /*b20d0*/  IMAD.MOV.U32 R5, RZ, RZ, R22 ;  /* 0x000000ffff057224 */ /* 0x000fe400078e0016 */
[C---:B----4-:R-:W-:Y:S01]  /*b20e0*/  HMMA.16816.F32 R20, R12.reuse, R20, R8 ;  /* 0x000000140c14723c */ /* 0x050fe20000001808 */
[----:B------:R-:W-:Y:S02]  /*b20f0*/  STL.64 [R1+0x1808], R6 ;  /* 0x0018080601007387 */ /* 0x000fe40000100a00 */
[----:B------:R0:W-:Y:S02]  /*b2100*/  STL.64 [R1+0x7840], R4 ;  /* 0x0078400401007387 */ /* 0x0001e40000100a00 */
[----:B0-----:R-:W2:Y:S01]  /*b2110*/  LDL R4, [R1+0x150] ;  /* 0x0001500001047983 */ /* 0x001ea20000100800 */
[----:B------:R-:W-:Y:S02]  /*b2120*/  STL.64 [R1+0x7810], R26 ;  /* 0x0078101a01007387 */ /* 0x000fe40000100a00 */
[----:B------:R0:W-:Y:S02]  /*b2130*/  STL.64 [R1+0x7808], R24 ;  /* 0x0078081801007387 */ /* 0x0001e40000100a00 */
[----:B0-----:R-:W4:Y:S01]  /*b2140*/  LDL.LU R24, [R1+0xdf0] ;  /* 0x000df00001187983 */ /* 0x001f220000300800 */
[----:B------:R-:W4:Y:S02]  /*b2150*/  LDL.LU R25, [R1+0xdf4] ;  /* 0x000df40001197983 */ /* 0x000f240000300800 */
[----:B------:R-:W4:Y:S02]  /*b2160*/  LDL.LU R26, [R1+0xdf8] ;  /* 0x000df800011a7983 */ /* 0x000f240000300800 */
[----:B------:R-:W4:Y:S01]  /*b2170*/  LDL.LU R27, [R1+0xdfc] ;  /* 0x000dfc00011b7983 */ /* 0x000f220000300800 */
[----:B------:R-:W2:Y:S01]  /*b2180*/  LDL.LU.64 R10, [R1+0x7918] ;  /* 0x00791800010a7983 */ /* 0x000ea20000300a00 */
[----:B------:R-:W2:Y:S06]  /*b2190*/  LDL.LU.64 R8, [R1+0x7910] ;  /* 0x0079100001087983 */ /* 0x000eac0000300a00 */
[----:B------:R0:W-:Y:S02]  /*b21a0*/  STL.64 [R1+0x17f0], R20 ;  /* 0x0017f01401007387 */ /* 0x0001e40000100a00 */
[----:B------:R2:W-:Y:S01]  /*b21b0*/  STL.64 [R1+0x17f8], R22 ;  /* 0x0017f81601007387 */ /* 0x0005e20000100a00 */
        /* <DEDUP_REMOVED lines=9> */
[----:B------:R-:W-:-:S07]  /*b2250*/  IMAD.MOV.U32 R5, RZ, RZ, R29 ;  /* 0x000000ffff057224 */ /* 0x000fce00078e001d */
[C---:B--2---:R-:W-:Y:S01]  /*b2260*/  HMMA.16816.F32 R4, R12.reuse, R4, R20 ;  /* 0x000000040c04723c */ /* 0x044fe20000001814 */
[----:B------:R-:W3:Y:S01]  /*b2270*/  LDL.LU.64 R22, [R1+0x78e0] ;  /* 0x0078e00001167983 */ /* 0x000ee20000300a00 */
[----:B------:R-:W3:Y:S11]  /*b2280*/  LDL.LU.64 R20, [R1+0x78d8] ;  /* 0x0078d80001147983 */ /* 0x000ef60000300a00 */
[----:B------:R-:W-:Y:S10]  /*b2290*/  @!UPT UIADD3 URZ, URZ, URZ, URZ ;  /* 0x0000003f3f3ff290 */ /* 0x000ff4000fffe03f */
[----:B------:R0:W-:Y:S02]  /*b22a0*/  STL.64 [R1+0x17d0], R4 ;  /* 0x0017d00401007387 */ /* 0x0001e40000100a00 */
[----:B0-----:R-:W-:Y:S02]  /*b22b0*/  IMAD.MOV.U32 R4, RZ, RZ, R19 ;  /* 0x000000ffff047224 */ /* 0x001fe400078e0013 */
[----:B------:R-:W-:Y:S01]  /*b22c0*/  IMAD.MOV.U32 R5, RZ, RZ, R18 ;  /* 0x000000ffff057224 */ /* 0x000fe200078e0012 */
[----:B------:R-:W-:Y:S04]  /*b22d0*/  STL.64 [R1+0x17d8], R6 ;  /* 0x0017d80601007387 */ /* 0x000fe80000100a00 */
[----:B------:R-:W-:Y:S01]  /*b22e0*/  STL.64 [R1+0x7858], R4 ;  /* 0x0078580401007387 */ /* 0x000fe20000100a00 */
[C---:B---3--:R-:W-:Y:S03]  /*b22f0*/  HMMA.16816.F32 R16, R12.reuse, R16, R20 ;  /* 0x000000100c10723c */ /* 0x048fe60000001814 */
[----:B------:R-:W2:Y:S01]  /*b2300*/  LDL.LU.64 R22, [R1+0x78d0] ;  /* 0x0078d00001167983 */ /* 0x000ea20000300a00 */
[----:B------:R-:W2:Y:S11]  /*b2310*/  LDL.LU.64 R20, [R1+0x78c8] ;  /* 0x0078c80001147983 */ /* 0x000eb60000300a00 */
[----:B------:R-:W-:Y:S08]  /*b2320*/  @!UPT UIADD3 URZ, URZ, URZ, URZ ;  /* 0x0000003f3f3ff290 */ /* 0x000ff0000fffe03f */
[----:B------:R0:W-:Y:S01]  /*b2330*/  STL.64 [R1+0x17c0], R16 ;  /* 0x0017c01001007387 */ /* 0x0001e20000100a00 */
        /* <DEDUP_REMOVED lines=10> */
[----:B------:R-:W-:-:S07]  /*b23e0*/  IMAD.MOV.U32 R5, RZ, RZ, R11 ;  /* 0x000000ffff057224 */ /* 0x000fce00078e000b */
[C---:B--2---:R-:W-:Y:S01]  /*b23f0*/  HMMA.16816.F32 R4, R12.reuse, R4, R16 ;  /* 0x000000040c04723c */ /* 0x044fe20000001810 */
[----:B------:R-:W2:Y:S01]  /*b2400*/  LDL.LU.64 R18, [R1+0x78a0] ;  /* 0x0078a00001127983 */ /* 0x000ea20000300a00 */
[----:B------:R-:W2:Y:S06]  /*b2410*/  LDL.LU.64 R16, [R1+0x7898] ;  /* 0x0078980001107983 */ /* 0x000eac0000300a00 */
[----:B----4-:R-:W-:Y:S11]  /*b2420*/  HMMA.16816.F32 R20, R12, R20, R24 ;  /* 0x000000140c14723c */ /* 0x010ff60000001818 */
[----:B------:R-:W-:Y:S04]  /*b2430*/  @!UPT UIADD3 URZ, URZ, URZ, URZ ;  /* 0x0000003f3f3ff290 */ /* 0x000fe8000fffe03f */
[----:B------:R0:W-:Y:S01]  /*b2440*/  STL.64 [R1+0x17a0], R4 ;  /* 0x0017a00401007387 */ /* 0x0001e20000100a00 */
[----:B------:R-:W-:Y:S07]  /*b2450*/  STL.64 [R1+0x17a8], R6 ;  /* 0x0017a80601007387 */ /* 0x000fee0000100a00 */
[----:B------:R-:W-:Y:S02]  /*b2460*/  STL.64 [R1+0x1780], R20 ;  /* 0x0017801401007387 */ /* 0x000fe40000100a00 */
[----:B------:R-:W-:Y:S02]  /*b2470*/  STL.64 [R1+0x1788], R22 ;  /* 0x0017881601007387 */ /* 0x000fe40000100a00 */
[----:B0-----:R-:W-:-:S02]  /*b2480*/  IMAD.MOV.U32 R4, RZ, RZ, R10 ;  /* 0x000000ffff047224 */ /* 0x001fc400078e000a */
[----:B------:R-:W-:Y:S01]  /*b2490*/  IMAD.MOV.U32 R5, RZ, RZ, R3 ;  /* 0x000000ffff057224 */ /* 0x000fe200078e0003 */
[----:B--2---:R-:W-:Y:S11]  /*b24a0*/  HMMA.16816.F32 R16, R12, R8, R16 ;  /* 0x000000080c10723c */ /* 0x004ff60000001810 */
[----:B------:R-:W-:Y:S11]  /*b24b0*/  @!UPT UIADD3 URZ, URZ, URZ, URZ ;  /* 0x0000003f3f3ff290 */ /* 0x000ff6000fffe03f */
[----:B------:R-:W-:Y:S01]  /*b24c0*/  @!UPT UIADD3 URZ, URZ, URZ, URZ ;  /* 0x0000003f3f3ff290 */ /* 0x000fe2000fffe03f */
        /* <DEDUP_REMOVED lines=42> */
[----:B------:R0:W-:Y:S04]  /*b2770*/  STL.64 [R1+0x7798], R8 ;  /* 0x0077980801007387 */ /* 0x0001e80000100a00 */
[----:B0-----:R-:W4:Y:S01]  /*b2780*/  LDL.LU R8, [R1+0xd40] ;  /* 0x000d400001087983 */ /* 0x001f220000300800 */
[----:B------:R-:W4:Y:S02]  /*b2790*/  LDL.LU R9, [R1+0xd44] ;  /* 0x000d440001097983 */ /* 0x000f240000300800 */
[----:B------:R-:W4:Y:S02]  /*b27a0*/  LDL.LU R10, [R1+0xd48] ;  /* 0x000d4800010a7983 */ /* 0x000f240000300800 */
[----:B------:R-:W4:Y:S01]  /*b27b0*/  LDL.LU R11, [R1+0xd4c] ;  /* 0x000d4c00010b7983 */ /* 0x000f220000300800 */
[----:B------:R-:W2:Y:S01]  /*b27c0*/  LDL.LU.64 R6, [R1+0x7890] ;  /* 0x0078900001067983 */ /* 0x000ea20000300a00 */
[----:B------:R-:W2:Y:S02]  /*b27d0*/  LDL.LU.64 R4, [R1+0x7888] ;  /* 0x0078880001047983 */ /* 0x000ea40000300a00 */
        /* <DEDUP_REMOVED lines=10> */
[----:B------:R-:W-:Y:S02]  /*b2880*/  STL.64 [R1+0x7780], R22 ;  /* 0x0077801601007387 */ /* 0x000fe40000100a00 */
[----:B------:R0:W-:Y:S02]  /*b2890*/  STL.64 [R1+0x7778], R20 ;  /* 0x0077781401007387 */ /* 0x0001e40000100a00 */
[----:B0-----:R-:W3:Y:S01]  /*b28a0*/  LDL.LU.64 R20, [R1+0x190] ;  /* 0x0001900001147983 */ /* 0x001ee20000300a00 */
        /* <DEDUP_REMOVED lines=13> */
[----:B0-----:R-:W2:Y:S01]  /*b2980*/  LDL.LU.64 R4, [R1+0x7840] ;  /* 0x0078400001047983 */ /* 0x001ea20000300a00 */
[----:B------:R-:W-:Y:S02]  /*b2990*/  IMAD.MOV.U32 R22, RZ, RZ, R12 ;  /* 0x000000ffff167224 */ /* 0x000fe400078e000c */
[----:B------:R-:W-:Y:S02]  /*b29a0*/  IMAD.MOV.U32 R3, RZ, RZ, R13 ;  /* 0x000000ffff037224 */ /* 0x000fe400078e000d */
[----:B------:R-:W-:Y:S02]  /*b29b0*/  IMAD.MOV.U32 R0, RZ, RZ, R15 ;  /* 0x000000ffff007224 */ /* 0x000fe400078e000f */
[----:B------:R-:W-:Y:S01]  /*b29c0*/  IMAD.MOV.U32 R2, RZ, RZ, R14 ;  /* 0x000000ffff027224 */ /* 0x000fe200078e000e */
[----:B--2---:R-:W-:Y:S01]  /*b29d0*/  HMMA.16816.F32 R4, R12, R4, R16 ;  /* 0x000000040c04723c */ /* 0x004fe20000001810 */
[----:B------:R-:W2:Y:S01]  /*b29e0*/  LDL.LU.64 R18, [R1+0x7838] ;  /* 0x0078380001127983 */ /* 0x000ea20000300a00 */
[----:B------:R-:W2:Y:S02]  /*b29f0*/  LDL.LU.64 R16, [R1+0x7830] ;  /* 0x0078300001107983 */ /* 0x000ea40000300a00 */
[----:B------:R-:W2:Y:S11]  /*b2a00*/  LDL.LU.64 R12, [R1+0x7828] ;  /* 0x00782800010c7983 */ /* 0x000eb60000300a00 */
[----:B------:R-:W-:Y:S09]  /*b2a10*/  @!UPT UIADD3 URZ, URZ, URZ, URZ ;  /* 0x0000003f3f3ff290 */ /* 0x000ff2000fffe03f */
[----:B------:R-:W-:Y:S02]  /*b2a20*/  IMAD.MOV.U32 R15, RZ, RZ, R6 ;  /* 0x000000ffff0f7224 */ /* 0x000fe400078e0006 */
[----:B------:R-:W-:Y:S01]  /*b2a30*/  IMAD.MOV.U32 R14, RZ, RZ, R7 ;  /* 0x000000ffff0e7224 */ /* 0x000fe200078e0007 */
[----:B------:R0:W-:Y:S01]  /*b2a40*/  STL.64 [R1+0x16f0], R4 ;  /* 0x0016f00401007387 */ /* 0x0001e20000100a00 */
[----:B------:R-:W3:Y:S03]  /*b2a50*/  LDL.LU.64 R6, [R1+0x7820] ;  /* 0x0078200001067983 */ /* 0x000ee60000300a00 */
[----:B0-----:R-:W3:Y:S01]  /*b2a60*/  LDL.LU.64 R4, [R1+0x7818] ;  /* 0x0078180001047983 */ /* 0x001ee20000300a00 */
[----:B------:R-:W-:Y:S02]  /*b2a70*/  STL [R1+0x6720], R15 ;  /* 0x0067200f01007387 */ /* 0x000fe40000100800 */
[----:B------:R-:W-:Y:S01]  /*b2a80*/  STL [R1+0x74e8], R14 ;  /* 0x0074e80e01007387 */ /* 0x000fe20000100800 */
[----:B--2---:R0:W-:Y:S04]  /*b2a90*/  STL.64 [R1+0x7558], R12 ;  /* 0x0075580c01007387 */ /* 0x0041e80000100a00 */
[----:B0-----:R-:W2:Y:S04]  /*b2aa0*/  LDL.LU R12, [R1+0x1d0] ;  /* 0x0001d000010c7983 */ /* 0x001ea80000300800 */
[----:B--2---:R0:W-:Y:S01]  /*b2ab0*/  STL [R1+0x76dc], R12 ;  /* 0x0076dc0c01007387 */ /* 0x0041e20000100800 */
[----:B------:R-:W2:Y:S03]  /*b2ac0*/  LDL.LU R13, [R1+0x1d4] ;  /* 0x0001d400010d7983 */ /* 0x000ea60000300800 */
[----:B--2---:R1:W-:Y:S01]  /*b2ad0*/  STL [R1+0x76e0], R13 ;  /* 0x0076e00d01007387 */ /* 0x0043e20000100800 */
[----:B------:R-:W2:Y:S03]  /*b2ae0*/  LDL.LU R14, [R1+0x1d8] ;  /* 0x0001d800010e7983 */ /* 0x000ea60000300800 */
[----:B--2---:R2:W-:Y:S01]  /*b2af0*/  STL [R1+0x76e4], R14 ;  /* 0x0076e40e01007387 */ /* 0x0045e20000100800 */
[----:B------:R-:W3:Y:S02]  /*b2b00*/  LDL.LU R15, [R1+0x1dc] ;  /* 0x0001dc00010f7983 */ /* 0x000ee40000300800 */
[----:B0-----:R-:W-:-:S02]  /*b2b10*/  IMAD.MOV.U32 R12, RZ, RZ, R22 ;  /* 0x000000ffff0c7224 */ /* 0x001fc400078e0016 */
[----:B-1----:R-:W-:Y:S02]  /*b2b20*/  IMAD.MOV.U32 R13, RZ, RZ, R3 ;  /* 0x000000ffff0d7224 */ /* 0x002fe400078e0003 */
[----:B--2---:R-:W-:Y:S01]  /*b2b30*/  IMAD.MOV.U32 R14, RZ, RZ, R2 ;  /* 0x000000ffff0e7224 */ /* 0x004fe200078e0002 */
[----:B---3--:R0:W-:Y:S02]  /*b2b40*/  STL [R1+0x76e8], R15 ;  /* 0x0076e80f01007387 */ /* 0x0081e40000100800 */
[----:B0-----:R-:W-:-:S07]  /*b2b50*/  IMAD.MOV.U32 R15, RZ, RZ, R0 ;  /* 0x000000ffff0f7224 */ /* 0x001fce00078e0000 */
[----:B------:R-:W-:Y:S01]  /*b2b60*/  HMMA.16816.F32 R12, R12, R4, R24 ;  /* 0x000000040c0c723c */ /* 0x000fe20000001818 */
[----:B------:R-:W2:Y:S01]  /*b2b70*/  LDL.LU.64 R26, [R1+0x7810] ;  /* 0x00781000011a7983 */ /* 0x000ea20000300a00 */
[----:B------:R-:W4:Y:S02]  /*b2b80*/  LDL.LU.64 R24, [R1+0x7808] ;  /* 0x0078080001187983 */ /* 0x000f240000300a00 */
[----:B------:R-:W-:Y:S02]  /*b2b90*/  STL.64 [R1+0x7728], R6 ;  /* 0x0077280601007387 */ /* 0x000fe40000100a00 */
[----:B------:R0:W-:Y:S11]  /*b2ba0*/  STL.64 [R1+0x7720], R4 ;  /* 0x0077200401007387 */ /* 0x0001f60000100a00 */
[----:B------:R-:W-:Y:S06]  /*b2bb0*/  @!UPT UIADD3 URZ, URZ, URZ, URZ ;  /* 0x0000003f3f3ff290 */ /* 0x000fec000fffe03f */
[----:B------:R-:W-:Y:S01]  /*b2bc0*/  STL.64 [R1+0x16c0], R12 ;  /* 0x0016c00c01007387 */ /* 0x000fe20000100a00 */
[----:B------:R1:W-:Y:S02]  /*b2bd0*/  STL.64 [R1+0x16c8], R14 ;  /* 0x0016c80e01007387 */ /* 0x0003e40000100a00 */
[----:B0-----:R-:W1:Y:S02]  /*b2be0*/  LDL.LU.64 R4, [R1+0x330] ;  /* 0x0003300001047983 */ /* 0x001e640000300a00 */
[----:B------:R-:W1:Y:S02]  /*b2bf0*/  LDL.LU.64 R6, [R1+0x338] ;  /* 0x0003380001067983 */ /* 0x000e640000300a00 */
[C---:B-1----:R-:W-:Y:S08]  /*b2c00*/  HMMA.16816.F32 R12, R4.reuse, R20, R16 ;  /* 0x00000014040c723c */ /* 0x042ff00000001810 */
[----:B----4-:R-:W-:Y:S01]  /*b2c10*/  HMMA.16816.F32 R8, R4, R24, R8 ;  /* 0x000000180408723c */ /* 0x010fe20000001808 */
[----:B------:R-:W-:-:S02]  /*b2c20*/  IMAD.MOV.U32 R16, RZ, RZ, R21 ;  /* 0x000000ffff107224 */ /* 0x000fc400078e0015 */
[----:B------:R-:W-:Y:S11]  /*b2c30*/  IMAD.MOV.U32 R17, RZ, RZ, R20 ;  /* 0x000000ffff117224 */ /* 0x000ff600078e0014 */
[----:B------:R-:W-:Y:S01]  /*b2c40*/  @!UPT UIADD3 URZ, URZ, URZ, URZ ;  /* 0x0000003f3f3ff290 */ /* 0x000fe2000fffe03f */
[----:B------:R0:W-:Y:S01]  /*b2c50*/  STL.64 [R1+0x16b0], R12 ;  /* 0x0016b00c01007387 */ /* 0x0001e20000100a00 */
[----:B------:R1:W-:Y:S02]  /*b2c60*/  STL.64 [R1+0x16b8], R14 ;  /* 0x0016b80e01007387 */ /* 0x0003e40000100a00 */
[----:B------:R3:W-:Y:S02]  /*b2c70*/  STL [R1+0x76f0], R16 ;  /* 0x0076f01001007387 */ /* 0x0007e40000100800 */
[----:B------:R2:W-:Y:S01]  /*b2c80*/  STL [R1+0x76ec], R17 ;  /* 0x0076ec1101007387 */ /* 0x0005e20000100800 */
[----:B0-----:R-:W4:Y:S02]  /*b2c90*/  LDL.LU R12, [R1+0xca0] ;  /* 0x000ca000010c7983 */ /* 0x001f240000300800 */
[----:B------:R-:W-:Y:S02]  /*b2ca0*/  STL.64 [R1+0x1690], R8 ;  /* 0x0016900801007387 */ /* 0x000fe40000100a00 */
[----:B------:R-:W-:Y:S02]  /*b2cb0*/  STL.64 [R1+0x1698], R10 ;  /* 0x0016980a01007387 */ /* 0x000fe40000100a00 */
[----:B------:R-:W4:Y:S01]  /*b2cc0*/  LDL.LU R13, [R1+0xca4] ;  /* 0x000ca400010d7983 */ /* 0x000f220000300800 */
[----:B-1----:R-:W4:Y:S01]  /*b2cd0*/  LDL.LU R14, [R1+0xca8] ;  /* 0x000ca800010e7983 */ /* 0x002f220000300800 */
[----:B--2---:R-:W-:-:S02]  /*b2ce0*/  IMAD.MOV.U32 R15, RZ, RZ, R26 ;  /* 0x000000ffff0f7224 */ /* 0x004fc400078e001a */
[----:B------:R-:W2:Y:S02]  /*b2cf0*/  LDL.LU R26, [R1+0x7804] ;  /* 0x00780400011a7983 */ /* 0x000ea40000300800 */
[----:B---3--:R-:W3:Y:S01]  /*b2d00*/  LDL.LU R16, [R1+0xd30] ;  /* 0x000d300001107983 */ /* 0x008ee20000300800 */
[----:B------:R-:W3:Y:S01]  /*b2d10*/  LDL.LU R17, [R1+0xd34] ;  /* 0x000d340001117983 */ /* 0x000ee20000300800 */
[----:B------:R-:W3:Y:S02]  /*b2d20*/  LDL.LU R18, [R1+0xd38] ;  /* 0x000d380001127983 */ /* 0x000ee40000300800 */
[----:B------:R-:W3:Y:S01]  /*b2d30*/  LDL.LU R19, [R1+0xd3c] ;  /* 0x000d3c0001137983 */ /* 0x000ee20000300800 */
[----:B----4-:R-:W-:Y:S01]  /*b2d40*/  STL.64 [R1+0x77b8], R14 ;  /* 0x0077b80e01007387 */ /* 0x010fe20000100a00 */
[----:B------:R0:W-:Y:S03]  /*b2d50*/  STL.64 [R1+0x77b0], R12 ;  /* 0x0077b00c01007387 */ /* 0x0001e60000100a00 */
[----:B0-----:R-:W4:Y:S01]  /*b2d60*/  LDL.LU R12, [R1+0xcd0] ;  /* 0x000cd000010c7983 */ /* 0x001f220000300800 */
[----:B------:R-:W4:Y:S02]  /*b2d70*/  LDL.LU R13, [R1+0xcd4] ;  /* 0x000cd400010d7983 */ /* 0x000f240000300800 */
[----:B------:R-:W2:Y:S02]  /*b2d80*/  LDL.LU R14, [R1+0xcd8] ;  /* 0x000cd800010e7983 */ /* 0x000ea40000300800 */
[----:B------:R-:W2:Y:S02]  /*b2d90*/  LDL.LU R15, [R1+0xcdc] ;  /* 0x000cdc00010f7983 */ /* 0x000ea40000300800 */
[----:B--2---:R-:W-:Y:S01]  /*b2da0*/  STL.64 [R1+0x77c8], R14 ;  /* 0x0077c80e01007387 */ /* 0x004fe20000100a00 */
[----:B----4-:R0:W-:Y:S03]  /*b2db0*/  STL.64 [R1+0x77c0], R12 ;  /* 0x0077c00c01007387 */ /* 0x0101e60000100a00 */
[----:B0-----:R-:W2:Y:S04]  /*b2dc0*/  LDL.LU.64 R12, [R1+0x140] ;  /* 0x00014000010c7983 */ /* 0x001ea80000300a00 */
[----:B--2---:R0:W-:Y:S04]  /*b2dd0*/  STL.64 [R1+0x77d8], R12 ;  /* 0x0077d80c01007387 */ /* 0x0041e80000100a00 */
[----:B0-----:R-:W2:Y:S04]  /*b2de0*/  LDL.LU.64 R12, [R1+0x150] ;  /* 0x00015000010c7983 */ /* 0x001ea80000300a00 */
[----:B--2---:R0:W-:Y:S04]  /*b2df0*/  STL.64 [R1+0x77f0], R12 ;  /* 0x0077f00c01007387 */ /* 0x0041e80000100a00 */
[----:B0-----:R-:W2:Y:S04]  /*b2e00*/  LDL.LU.64 R12, [R1+0x160] ;  /* 0x00016000010c7983 */ /* 0x001ea80000300a00 */
[----:B--2---:R0:W-:Y:S04]  /*b2e10*/  STL.64 [R1+0x77f8], R12 ;  /* 0x0077f80c01007387 */ /* 0x0041e80000100a00 */
[----:B0-----:R-:W3:Y:S01]  /*b2e20*/  LDL.LU.64 R12, [R1+0x170] ;  /* 0x00017000010c7983 */ /* 0x001ee20000300a00 */
[----:B------:R-:W2:Y:S02]  /*b2e30*/  LDL.LU.64 R20, [R1+0x120] ;  /* 0x0001200001147983 */ /* 0x000ea40000300a00 */
[----:B------:R-:W-:Y:S01]  /*b2e40*/  IMAD.MOV.U32 R23, RZ, RZ, R26 ;  /* 0x000000ffff177224 */ /* 0x000fe200078e001a */
[----:B--2---:R0:W-:Y:S04]  /*b2e50*/  STL.64 [R1+0x77d0], R20 ;  /* 0x0077d01401007387 */ /* 0x0041e80000100a00 */
[----:B0-----:R-:W2:Y:S01]  /*b2e60*/  LDL.LU R20, [R1+0xce0] ;  /* 0x000ce00001147983 */ /* 0x001ea20000300800 */
[----:B------:R-:W2:Y:S02]  /*b2e70*/  LDL.LU R21, [R1+0xce4] ;  /* 0x000ce40001157983 */ /* 0x000ea40000300800 */
[----:B------:R-:W4:Y:S02]  /*b2e80*/  LDL.LU R22, [R1+0xce8] ;  /* 0x000ce80001167983 */ /* 0x000f240000300800 */
[----:B------:R-:W2:Y:S01]  /*b2e90*/  LDL.LU R26, [R1+0x7800] ;  /* 0x00780000011a7983 */ /* 0x000ea20000300800 */
        /* <DEDUP_REMOVED lines=10> */
[----:B0-----:R-:W4:Y:S01]  /*b2f40*/  LDL.LU R24, [R1+0xd10] ;  /* 0x000d100001187983 */ /* 0x001f220000300800 */
[----:B------:R-:W4:Y:S02]  /*b2f50*/  LDL.LU R25, [R1+0xd14] ;  /* 0x000d140001197983 */ /* 0x000f240000300800 */
[----:B------:R-:W4:Y:S02]  /*b2f60*/  LDL.LU R26, [R1+0xd18] ;  /* 0x000d1800011a7983 */ /* 0x000f240000300800 */
[----:B------:R-:W4:Y:S02]  /*b2f70*/  LDL.LU R27, [R1+0xd1c] ;  /* 0x000d1c00011b7983 */ /* 0x000f240000300800 */
[----:B------:R-:W-:Y:S01]  /*b2f80*/  STL.64 [R1+0x1680], R16 ;  /* 0x0016801001007387 */ /* 0x000fe20000100a00 */
[----:B------:R0:W-:Y:S02]  /*b2f90*/  STL.64 [R1+0x1688], R18 ;  /* 0x0016881201007387 */ /* 0x0001e40000100a00 */
[----:B0-----:R-:W-:-:S02]  /*b2fa0*/  IMAD.MOV.U32 R19, RZ, RZ, R12 ;  /* 0x000000ffff137224 */ /* 0x001fc400078e000c */
[----:B------:R-:W-:Y:S02]  /*b2fb0*/  IMAD.MOV.U32 R18, RZ, RZ, R13 ;  /* 0x000000ffff127224 */ /* 0x000fe400078e000d */
[----:B------:R-:W4:Y:S03]  /*b2fc0*/  LDL.LU.64 R12, [R1+0x77f8] ;  /* 0x0077f800010c7983 */ /* 0x000f260000300a00 */
[----:B------:R0:W-:Y:S02]  /*b2fd0*/  STL [R1+0x76f8], R18 ;  /* 0x0076f81201007387 */ /* 0x0001e40000100800 */
[----:B------:R1:W-:Y:S02]  /*b2fe0*/  STL [R1+0x76f4], R19 ;  /* 0x0076f41301007387 */ /* 0x0003e40000100800 */
[----:B------:R-:W2:Y:S01]  /*b2ff0*/  LDL.LU R16, [R1+0xc50] ;  /* 0x000c500001107983 */ /* 0x000ea20000300800 */
[----:B------:R-:W2:Y:S04]  /*b3000*/  LDL.LU R17, [R1+0xc54] ;  /* 0x000c540001117983 */ /* 0x000ea80000300800 */
[----:B0-----:R-:W2:Y:S01]  /*b3010*/  LDL.LU R18, [R1+0xc58] ;  /* 0x000c580001127983 */ /* 0x001ea20000300800 */
[----:B-1----:R-:W2:Y:S01]  /*b3020*/  LDL.LU R19, [R1+0xc5c] ;  /* 0x000c5c0001137983 */ /* 0x002ea20000300800 */
[C---:B----4-:R-:W-:Y:S02]  /*b3030*/  HMMA.16816.F32 R24, R4.reuse, R12, R24 ;  /* 0x0000000c0418723c */ /* 0x050fe40000001818 */
[----:B--2---:R-:W-:Y:S01]  /*b3040*/  STL.64 [R1+0x77a8], R18 ;  /* 0x0077a81201007387 */ /* 0x004fe20000100a00 */
[----:B------:R0:W-:Y:S03]  /*b3050*/  STL.64 [R1+0x77a0], R16 ;  /* 0x0077a01001007387 */ /* 0x0001e60000100a00 */
[----:B0-----:R-:W3:Y:S01]  /*b3060*/  LDL.LU R16, [R1+0xc70] ;  /* 0x000c700001107983 */ /* 0x001ee20000300800 */
[----:B------:R-:W3:Y:S02]  /*b3070*/  LDL.LU R17, [R1+0xc74] ;  /* 0x000c740001117983 */ /* 0x000ee40000300800 */
[----:B------:R-:W3:Y:S02]  /*b3080*/  LDL.LU R18, [R1+0xc78] ;  /* 0x000c780001127983 */ /* 0x000ee40000300800 */
[----:B------:R-:W3:Y:S11]  /*b3090*/  LDL.LU R19, [R1+0xc7c] ;  /* 0x000c7c0001137983 */ /* 0x000ef60000300800 */
[----:B------:R-:W-:Y:S01]  /*b30a0*/  @!UPT UIADD3 URZ, URZ, URZ, URZ ;  /* 0x0000003f3f3ff290 */ /* 0x000fe2000fffe03f */
[----:B------:R0:W-:Y:S01]  /*b30b0*/  STL.64 [R1+0x1660], R24 ;  /* 0x0016601801007387 */ /* 0x0001e20000100a00 */
[----:B------:R1:W-:Y:S02]  /*b30c0*/  STL.64 [R1+0x1668], R26 ;  /* 0x0016681a01007387 */ /* 0x0003e40000100a00 */
[----:B0-----:R-:W-:Y:S02]  /*b30d0*/  IMAD.MOV.U32 R25, RZ, RZ, R12 ;  /* 0x000000ffff197224 */ /* 0x001fe400078e000c */
[----:B------:R-:W-:Y:S02]  /*b30e0*/  IMAD.MOV.U32 R24, RZ, RZ, R13 ;  /* 0x000000ffff187224 */ /* 0x000fe400078e000d */
[----:B------:R-:W2:Y:S01]  /*b30f0*/  LDL.LU.64 R12, [R1+0x77f0] ;  /* 0x0077f000010c7983 */ /* 0x000ea20000300a00 */
[----:B------:R-:W-:Y:S01]  /*b3100*/  STL [R1+0x76fc], R25 ;  /* 0x0076fc1901007387 */ /* 0x000fe20000100800 */
        /* <DEDUP_REMOVED lines=10> */
[----:B------:R0:W-:Y:S04]  /*b31b0*/  STL [R1+0x7788], R24 ;  /* 0x0077881801007387 */ /* 0x0001e80000100800 */
[----:B0-----:R-:W4:Y:S01]  /*b31c0*/  LDL.LU.64 R24, [R1+0x130] ;  /* 0x0001300001187983 */ /* 0x001f220000300a00 */
[----:B--2---:R-:W-:Y:S01]  /*b31d0*/  HMMA.16816.F32 R20, R4, R12, R20 ;  /* 0x0000000c0414723c */ /* 0x004fe20000001814 */
[----:B------:R-:W-:-:S02]  /*b31e0*/  IMAD.MOV.U32 R28, RZ, RZ, R12 ;  /* 0x000000ffff1c7224 */ /* 0x000fc400078e000c */
[----:B------:R-:W-:Y:S11]  /*b31f0*/  IMAD.MOV.U32 R29, RZ, RZ, R13 ;  /* 0x000000ffff1d7224 */ /* 0x000ff600078e000d */
[----:B------:R-:W-:Y:S09]  /*b3200*/  @!UPT UIADD3 URZ, URZ, URZ, URZ ;  /* 0x0000003f3f3ff290 */ /* 0x000ff2000fffe03f */
[----:B------:R0:W-:Y:S01]  /*b3210*/  STL.64 [R1+0x1620], R20 ;  /* 0x0016201401007387 */ /* 0x0001e20000100a00 */
[----:B------:R-:W-:Y:S03]  /*b3220*/  STL.64 [R1+0x1628], R22 ;  /* 0x0016281601007387 */ /* 0x000fe60000100a00 */
[----:B0-----:R-:W2:Y:S01]  /*b3230*/  LDL.LU.64 R20, [R1+0x77d0] ;  /* 0x0077d00001147983 */ /* 0x001ea20000300a00 */
[----:B------:R-:W4:Y:S02]  /*b3240*/  LDL.LU.64 R14, [R1+0x77c8] ;  /* 0x0077c800010e7983 */ /* 0x000f240000300a00 */
[----:B------:R-:W4:Y:S02]  /*b3250*/  LDL.LU.64 R12, [R1+0x77c0] ;  /* 0x0077c000010c7983 */ /* 0x000f240000300a00 */
[C---:B----4-:R-:W-:Y:S11]  /*b3260*/  HMMA.16816.F32 R12, R4.reuse, R24, R12 ;  /* 0x00000018040c723c */ /* 0x050ff6000000180c */
[----:B------:R-:W-:Y:S11]  /*b3270*/  @!UPT UIADD3 URZ, URZ, URZ, URZ ;  /* 0x0000003f3f3ff290 */ /* 0x000ff6000fffe03f */
[----:B------:R-:W-:Y:S01]  /*b3280*/  @!UPT UIADD3 URZ, URZ, URZ, URZ ;  /* 0x0000003f3f3ff290 */ /* 0x000fe2000fffe03f */
[----:B------:R-:W-:Y:S01]  /*b3290*/  STL.64 [R1+0x1600], R12 ;  /* 0x0016000c01007387 */ /* 0x000fe20000100a00 */
[----:B------:R0:W-:Y:S03]  /*b32a0*/  STL.64 [R1+0x1608], R14 ;  /* 0x0016080e01007387 */ /* 0x0001e60000100a00 */
[----:B0-----:R-:W4:Y:S01]  /*b32b0*/  LDL.LU.64 R14, [R1+0x77b8] ;  /* 0x0077b800010e7983 */ /* 0x001f220000300a00 */
[----:B------:R-:W4:Y:S02]  /*b32c0*/  LDL.LU.64 R12, [R1+0x77b0] ;  /* 0x0077b000010c7983 */ /* 0x000f240000300a00 */
[----:B------:R-:W-:Y:S02]  /*b32d0*/  IMAD.MOV.U32 R2, RZ, RZ, R24 ;  /* 0x000000ffff027224 */ /* 0x000fe400078e0018 */
[----:B------:R-:W-:Y:S01]  /*b32e0*/  IMAD.MOV.U32 R3, RZ, RZ, R25 ;  /* 0x000000ffff037224 */ /* 0x000fe200078e0019 */
[----:B---3--:R-:W-:Y:S01]  /*b32f0*/  HMMA.16816.F32 R16, R4, R8, R16 ;  /* 0x000000080410723c */ /* 0x008fe20000001810 */
[----:B--2---:R-:W-:-:S07]  /*b3300*/  IMAD.MOV.U32 R0, RZ, RZ, R21 ;  /* 0x000000ffff007224 */ /* 0x004fce00078e0015 */
[C---:B----4-:R-:W-:Y:S07]  /*b3310*/  HMMA.16816.F32 R24, R4.reuse, R20, R12 ;  /* 0x000000140418723c */ /* 0x050fee000000180c */
[----:B------:R-:W-:Y:S02]  /*b3320*/  IMAD.MOV.U32 R12, RZ, RZ, R20 ;  /* 0x000000ffff0c7224 */ /* 0x000fe400078e0014 */
[----:B------:R-:W-:Y:S02]  /*b3330*/  IMAD.MOV.U32 R14, RZ, RZ, R8 ;  /* 0x000000ffff0e7224 */ /* 0x000fe400078e0008 */
[----:B------:R-:W-:Y:S11]  /*b3340*/  IMAD.MOV.U32 R13, RZ, RZ, R9 ;  /* 0x000000ffff0d7224 */ /* 0x000ff600078e0009 */
[----:B------:R-:W-:Y:S01]  /*b3350*/  @!UPT UIADD3 URZ, URZ, URZ, URZ ;  /* 0x0000003f3f3ff290 */ /* 0x000fe2000fffe03f */
[----:B------:R0:W-:Y:S01]  /*b3360*/  STL.64 [R1+0x15e0], R24 ;  /* 0x0015e01801007387 */ /* 0x0001e20000100a00 */
[----:B------:R1:W-:Y:S03]  /*b3370*/  STL.64 [R1+0x15e8], R26 ;  /* 0x0015e81a01007387 */ /* 0x0003e60000100a00 */
[----:B0-----:R-:W2:Y:S01]  /*b3380*/  LDL.LU R24, [R1+0xc30] ;  /* 0x000c300001187983 */ /* 0x001ea20000300800 */
[----:B------:R-:W2:Y:S02]  /*b3390*/  LDL.LU R25, [R1+0xc34] ;  /* 0x000c340001197983 */ /* 0x000ea40000300800 */
[----:B-1----:R-:W2:Y:S02]  /*b33a0*/  LDL.LU R26, [R1+0xc38] ;  /* 0x000c3800011a7983 */ /* 0x002ea40000300800 */
[----:B------:R-:W2:Y:S01]  /*b33b0*/  LDL.LU R27, [R1+0xc3c] ;  /* 0x000c3c00011b7983 */ /* 0x000ea20000300800 */
[----:B------:R-:W2:Y:S01]  /*b33c0*/  LDL.LU.64 R20, [R1+0xf0] ;  /* 0x0000f00001147983 */ /* 0x000ea20000300a00 */
[----:B------:R-:W-:Y:S02]  /*b33d0*/  STL.64 [R1+0x15c0], R16 ;  /* 0x0015c01001007387 */ /* 0x000fe40000100a00 */
[----:B------:R0:W-:Y:S02]  /*b33e0*/  STL.64 [R1+0x15c8], R18 ;  /* 0x0015c81201007387 */ /* 0x0001e40000100a00 */
[----:B0-----:R-:W3:Y:S01]  /*b33f0*/  LDL.LU.64 R18, [R1+0x77a8] ;  /* 0x0077a80001127983 */ /* 0x001ee20000300a00 */
[----:B------:R-:W3:Y:S02]  /*b3400*/  LDL.LU.64 R16, [R1+0x77a0] ;  /* 0x0077a00001107983 */ /* 0x000ee40000300a00 */
[----:B------:R-:W3:Y:S02]  /*b3410*/  LDL.LU.64 R8, [R1+0x7798] ;  /* 0x0077980001087983 */ /* 0x000ee40000300a00 */
[----:B------:R-:W-:Y:S01]  /*b3420*/  IMAD.MOV.U32 R22, RZ, RZ, R4 ;  /* 0x000000ffff167224 */ /* 0x000fe200078e0004 */
[----:B---3--:R-:W-:Y:S01]  /*b3430*/  HMMA.16816.F32 R16, R4, R8, R16 ;  /* 0x000000080410723c */ /* 0x008fe20000001810 */
[----:B------:R-:W-:Y:S11]  /*b3440*/  IMAD.MOV.U32 R15, RZ, RZ, R9 ;  /* 0x000000ffff0f7224 */ /* 0x000ff600078e0009 */
[----:B------:R-:W-:Y:S11]  /*b3450*/  @!UPT UIADD3 URZ, URZ, URZ, URZ ;  /* 0x0000003f3f3ff290 */ /* 0x000ff6000fffe03f */
[----:B------:R-:W-:Y:S01]  /*b3460*/  STL.64 [R1+0x1590], R16 ;  /* 0x0015901001007387 */ /* 0x000fe20000100a00 */
[----:B------:R0:W-:Y:S02]  /*b3470*/  STL.64 [R1+0x1598], R18 ;  /* 0x0015981201007387 */ /* 0x0001e40000100a00 */
[----:B------:R-:W3:Y:S02]  /*b3480*/  LDL.LU R4, [R1+0xbc0] ;  /* 0x000bc00001047983 */ /* 0x000ee40000300800 */
[----:B0-----:R-:W-:Y:S02]  /*b3490*/  IMAD.MOV.U32 R19, RZ, RZ, R5 ;  /* 0x000000ffff137224 */ /* 0x001fe400078e0005 */
[----:B------:R-:W-:Y:S01]  /*b34a0*/  IMAD.MOV.U32 R18, RZ, RZ, R6 ;  /* 0x000000ffff127224 */ /* 0x000fe200078e0006 */
[----:B------:R-:W3:Y:S01]  /*b34b0*/  LDL.LU R5, [R1+0xbc4] ;  /* 0x000bc40001057983 */ /* 0x000ee20000300800 */
[----:B------:R-:W-:Y:S02]  /*b34c0*/  IMAD.MOV.U32 R16, RZ, RZ, R7 ;  /* 0x000000ffff107224 */ /* 0x000fe400078e0007 */
[----:B------:R-:W4:Y:S02]  /*b34d0*/  LDL.LU R6, [R1+0xbc8] ;  /* 0x000bc80001067983 */ /* 0x000f240000300800 */
[----:B------:R-:W-:Y:S01]  /*b34e0*/  IMAD.MOV.U32 R17, RZ, RZ, R8 ;  /* 0x000000ffff117224 */ /* 0x000fe200078e0008 */
[----:B------:R-:W4:Y:S01]  /*b34f0*/  LDL.LU R7, [R1+0xbcc] ;  /* 0x000bcc0001077983 */ /* 0x000f220000300800 */
        /* <DEDUP_REMOVED lines=12> */
[----:B0-----:R-:W3:Y:S04]  /*b35c0*/  LDL.LU.64 R4, [R1+0xc0] ;  /* 0x0000c00001047983 */ /* 0x001ee80000300a00 */
[----:B---3--:R0:W-:Y:S04]  /*b35d0*/  STL.64 [R1+0x7750], R4 ;  /* 0x0077500401007387 */ /* 0x0081e80000100a00 */
[----:B0-----:R-:W3:Y:S01]  /*b35e0*/  LDL.LU.64 R4, [R1+0xd0] ;  /* 0x0000d00001047983 */ /* 0x001ee20000300a00 */
[----:B------:R0:W-:Y:S02]  /*b35f0*/  STL.64 [R1+0x7708], R14 ;  /* 0x0077080e01007387 */ /* 0x0001e40000100a00 */
[----:B------:R1:W-:Y:S02]  /*b3600*/  STL.64 [R1+0x7700], R12 ;  /* 0x0077000c01007387 */ /* 0x0003e40000100a00 */
[----:B0-----:R-:W-:-:S02]  /*b3610*/  IMAD.MOV.U32 R14, RZ, RZ, R18 ;  /* 0x000000ffff0e7224 */ /* 0x001fc400078e0012 */
[----:B-1----:R-:W-:Y:S02]  /*b3620*/  IMAD.MOV.U32 R12, RZ, RZ, R22 ;  /* 0x000000ffff0c7224 */ /* 0x002fe400078e0016 */
[----:B------:R-:W-:Y:S02]  /*b3630*/  IMAD.MOV.U32 R13, RZ, RZ, R19 ;  /* 0x000000ffff0d7224 */ /* 0x000fe400078e0013 */
[----:B------:R-:W-:-:S07]  /*b3640*/  IMAD.MOV.U32 R15, RZ, RZ, R16 ;  /* 0x000000ffff0f7224 */ /* 0x000fce00078e0010 */
[----:B------:R-:W-:Y:S11]  /*b3650*/  HMMA.16816.F32 R24, R12, R20, R24 ;  /* 0x000000140c18723c */ /* 0x000ff60000001818 */
[----:B------:R-:W-:Y:S11]  /*b3660*/  @!UPT UIADD3 URZ, URZ, URZ, URZ ;  /* 0x0000003f3f3ff290 */ /* 0x000ff6000fffe03f */
[----:B------:R-:W-:Y:S01]  /*b3670*/  @!UPT UIADD3 URZ, URZ, URZ, URZ ;  /* 0x0000003f3f3ff290 */ /* 0x000fe2000fffe03f */
[----:B------:R-:W-:Y:S01]  /*b3680*/  STL.64 [R1+0x1570], R24 ;  /* 0x0015701801007387 */ /* 0x000fe20000100a00 */
[----:B------:R0:W-:Y:S03]  /*b3690*/  STL.64 [R1+0x1578], R26 ;  /* 0x0015781a01007387 */ /* 0x0001e60000100a00 */
[----:B0-----:R-:W4:Y:S01]  /*b36a0*/  LDL.LU.64 R26, [R1+0x7790] ;  /* 0x00779000011a7983 */ /* 0x001f220000300a00 */
[----:B------:R-:W2:Y:S02]  /*b36b0*/  LDL.LU R24, [R1+0x7788] ;  /* 0x0077880001187983 */ /* 0x000ea40000300800 */
[----:B------:R-:W3:Y:S02]  /*b36c0*/  LDL.LU.64 R22, [R1+0x7780] ;  /* 0x0077800001167983 */ /* 0x000ee40000300a00 */
[----:B------:R-:W-:Y:S02]  /*b36d0*/  IMAD.MOV.U32 R25, RZ, RZ, R20 ;  /* 0x000000ffff197224 */ /* 0x000fe400078e0014 */
[----:B------:R-:W-:-:S02]  /*b36e0*/  IMAD.MOV.U32 R18, RZ, RZ, R21 ;  /* 0x000000ffff127224 */ /* 0x000fc400078e0015 */
[----:B------:R-:W3:Y:S04]  /*b36f0*/  LDL.LU.64 R20, [R1+0x7778] ;  /* 0x0077780001147983 */ /* 0x000ee80000300a00 */
[----:B----4-:R-:W-:Y:S01]  /*b3700*/  STL.64 [R1+0x7718], R26 ;  /* 0x0077181a01007387 */ /* 0x010fe20000100a00 */
[----:B--2---:R3:W-:Y:S02]  /*b3710*/  STL.64 [R1+0x7710], R24 ;  /* 0x0077101801007387 */ /* 0x0047e40000100a00 */
[----:B---3--:R-:W-:Y:S02]  /*b3720*/  IMAD.MOV.U32 R24, RZ, RZ, R22 ;  /* 0x000000ffff187224 */ /* 0x008fe400078e0016 */
[----:B------:R-:W-:Y:S01]  /*b3730*/  IMAD.MOV.U32 R25, RZ, RZ, R23 ;  /* 0x000000ffff197224 */ /* 0x000fe200078e0017 */
[----:B------:R-:W2:Y:S01]  /*b3740*/  LDL.LU R22, [R1+0x7774] ;  /* 0x0077740001167983 */ /* 0x000ea20000300800 */
[----:B------:R-:W3:Y:S02]  /*b3750*/  LDL.LU R23, [R1+0x7770] ;  /* 0x0077700001177983 */ /* 0x000ee40000300800 */
[----:B------:R-:W4:Y:S02]  /*b3760*/  LDL.LU R26, [R1+0xba8] ;  /* 0x000ba800011a7983 */ /* 0x000f240000300800 */
[----:B------:R-:W4:Y:S01]  /*b3770*/  LDL.LU R27, [R1+0xbac] ;  /* 0x000bac00011b7983 */ /* 0x000f220000300800 */
[----:B------:R-:W-:Y:S01]  /*b3780*/  HMMA.16816.F32 R8, R12, R20, R8 ;  /* 0x000000140c08723c */ /* 0x000fe20000001808 */
[----:B------:R-:W-:-:S02]  /*b3790*/  IMAD.MOV.U32 R19, RZ, RZ, R20 ;  /* 0x000000ffff137224 */ /* 0x000fc400078e0014 */
[----:B------:R-:W-:Y:S01]  /*b37a0*/  IMAD.MOV.U32 R16, RZ, RZ, R21 ;  /* 0x000000ffff107224 */ /* 0x000fe200078e0015 */
[----:B----4-:R-:W-:Y:S01]  /*b37b0*/  STL.64 [R1+0x7748], R26 ;  /* 0x0077481a01007387 */ /* 0x010fe20000100a00 */
[----:B------:R0:W-:Y:S03]  /*b37c0*/  STL.64 [R1+0x7740], R24 ;  /* 0x0077401801007387 */ /* 0x0001e60000100a00 */
[----:B0-----:R-:W4:Y:S01]  /*b37d0*/  LDL.LU R24, [R1+0xbf0] ;  /* 0x000bf00001187983 */ /* 0x001f220000300800 */
[----:B------:R-:W4:Y:S11]  /*b37e0*/  LDL.LU R25, [R1+0xbf4] ;  /* 0x000bf40001197983 */ /* 0x000f360000300800 */
[----:B------:R-:W-:Y:S03]  /*b37f0*/  @!UPT UIADD3 URZ, URZ, URZ, URZ ;  /* 0x0000003f3f3ff290 */ /* 0x000fe6000fffe03f */
[----:B------:R-:W-:Y:S02]  /*b3800*/  STL.64 [R1+0x1550], R8 ;  /* 0x0015500801007387 */ /* 0x000fe40000100a00 */
[----:B------:R0:W-:Y:S02]  /*b3810*/  STL.64 [R1+0x1558], R10 ;  /* 0x0015580a01007387 */ /* 0x0001e40000100a00 */
[----:B0-----:R-:W4:Y:S01]  /*b3820*/  LDL.LU.64 R10, [R1+0x7768] ;  /* 0x00776800010a7983 */ /* 0x001f220000300a00 */
[----:B------:R-:W4:Y:S02]  /*b3830*/  LDL.LU.64 R8, [R1+0x7760] ;  /* 0x0077600001087983 */ /* 0x000f240000300a00 */
[----:B---3--:R-:W-:Y:S02]  /*b3840*/  IMAD.MOV.U32 R26, RZ, RZ, R23 ;  /* 0x000000ffff1a7224 */ /* 0x008fe400078e0017 */
[----:B--2---:R-:W-:Y:S01]  /*b3850*/  IMAD.MOV.U32 R27, RZ, RZ, R22 ;  /* 0x000000ffff1b7224 */ /* 0x004fe200078e0016 */
[----:B------:R-:W2:Y:S04]  /*b3860*/  LDL R23, [R1+0x6cc] ;  /* 0x0006cc0001177983 */ /* 0x000ea80000100800 */
[----:B------:R-:W2:Y:S04]  /*b3870*/  LDL R22, [R1+0x6c8] ;  /* 0x0006c80001167983 */ /* 0x000ea80000100800 */
[----:B------:R-:W3:Y:S04]  /*b3880*/  LDL R20, [R1+0x6c0] ;  /* 0x0006c00001147983 */ /* 0x000ee80000100800 */
[----:B------:R-:W3:Y:S01]  /*b3890*/  LDL R21, [R1+0x6c4] ;  /* 0x0006c40001157983 */ /* 0x000ee20000100800 */
[C---:B----4-:R-:W-:Y:S03]  /*b38a0*/  HMMA.16816.F32 R8, R12.reuse, R4, R8 ;  /* 0x000000040c08723c */ /* 0x050fe60000001808 */
[----:B--2---:R-:W-:Y:S01]  /*b38b0*/  STL.64 [R1+0x7568], R22 ;  /* 0x0075681601007387 */ /* 0x004fe20000100a00 */
[----:B---3--:R0:W-:Y:S03]  /*b38c0*/  STL.64 [R1+0x7560], R20 ;  /* 0x0075601401007387 */ /* 0x0081e60000100a00 */
[----:B0-----:R-:W2:Y:S01]  /*b38d0*/  LDL.LU R20, [R1+0xb0] ;  /* 0x0000b00001147983 */ /* 0x001ea20000300800 */
[----:B------:R-:W2:Y:S11]  /*b38e0*/  LDL.LU R21, [R1+0xb4] ;  /* 0x0000b40001157983 */ /* 0x000eb60000300800 */
[----:B------:R-:W-:Y:S04]  /*b38f0*/  @!UPT UIADD3 URZ, URZ, URZ, URZ ;  /* 0x0000003f3f3ff290 */ /* 0x000fe8000fffe03f */
[----:B------:R0:W-:Y:S01]  /*b3900*/  STL.64 [R1+0x1530], R8 ;  /* 0x0015300801007387 */ /* 0x0001e20000100a00 */
[----:B------:R1:W-:Y:S03]  /*b3910*/  STL.64 [R1+0x1538], R10 ;  /* 0x0015380a01007387 */ /* 0x0003e60000100a00 */
[----:B0-----:R-:W3:Y:S01]  /*b3920*/  LDL.LU.64 R8, [R1+0x7758] ;  /* 0x0077580001087983 */ /* 0x001ee20000300a00 */
[----:B-1----:R-:W-:Y:S02]  /*b3930*/  IMAD.MOV.U32 R11, RZ, RZ, R4 ;  /* 0x000000ffff0b7224 */ /* 0x002fe400078e0004 */
[----:B------:R-:W-:Y:S02]  /*b3940*/  IMAD.MOV.U32 R10, RZ, RZ, R5 ;  /* 0x000000ffff0a7224 */ /* 0x000fe400078e0005 */
[----:B------:R-:W4:Y:S02]  /*b3950*/  LDL.LU.64 R4, [R1+0x7750] ;  /* 0x0077500001047983 */ /* 0x000f240000300a00 */
        /* <DEDUP_REMOVED lines=16> */
[----:B------:R-:W4:Y:S02]  /*b3a60*/  LDL.LU.64 R4, [R1+0x7720] ;  /* 0x0077200001047983 */ /* 0x000f240000300a00 */
[----:B------:R0:W-:Y:S02]  /*b3a70*/  STL.64 [R1+0x7580], R20 ;  /* 0x0075801401007387 */ /* 0x0001e40000100a00 */
[----:B0-----:R-:W-:Y:S02]  /*b3a80*/  IMAD.MOV.U32 R20, RZ, RZ, R23 ;  /* 0x000000ffff147224 */ /* 0x001fe400078e0017 */
[----:B------:R-:W-:Y:S01]  /*b3a90*/  IMAD.MOV.U32 R21, RZ, RZ, R22 ;  /* 0x000000ffff157224 */ /* 0x000fe200078e0016 */
[----:B----4-:R-:W-:Y:S01]  /*b3aa0*/  HMMA.16816.F32 R12, R12, R4, R24 ;  /* 0x000000040c0c723c */ /* 0x010fe20000001818 */
[----:B------:R-:W4:Y:S01]  /*b3ab0*/  LDL.LU.64 R26, [R1+0x7718] ;  /* 0x00771800011a7983 */ /* 0x000f220000300a00 */
[----:B------:R-:W3:Y:S11]  /*b3ac0*/  LDL.LU.64 R24, [R1+0x7710] ;  /* 0x0077100001187983 */ /* 0x000ef60000300a00 */
[----:B------:R-:W-:Y:S10]  /*b3ad0*/  @!UPT UIADD3 URZ, URZ, URZ, URZ ;  /* 0x0000003f3f3ff290 */ /* 0x000ff4000fffe03f */
[----:B------:R-:W-:Y:S01]  /*b3ae0*/  STL.64 [R1+0x14c0], R12 ;  /* 0x0014c00c01007387 */ /* 0x000fe20000100a00 */
[----:B------:R0:W-:Y:S03]  /*b3af0*/  STL.64 [R1+0x14c8], R14 ;  /* 0x0014c80e01007387 */ /* 0x0001e60000100a00 */
[----:B0-----:R-:W3:Y:S01]  /*b3b00*/  LDL.LU.64 R14, [R1+0x7708] ;  /* 0x00770800010e7983 */ /* 0x001ee20000300a00 */
[----:B------:R-:W3:Y:S02]  /*b3b10*/  LDL.LU.64 R12, [R1+0x7700] ;  /* 0x00770000010c7983 */ /* 0x000ee40000300a00 */
[----:B------:R-:W-:Y:S02]  /*b3b20*/  STL.64 [R1+0x7598], R20 ;  /* 0x0075981401007387 */ /* 0x000fe40000100a00 */
[----:B--2---:R-:W-:Y:S01]  /*b3b30*/  STL.64 [R1+0x7578], R6 ;  /* 0x0075780601007387 */ /* 0x004fe20000100a00 */
[----:B------:R0:W-:Y:S04]  /*b3b40*/  STL.64 [R1+0x7570], R4 ;  /* 0x0075700401007387 */ /* 0x0001e80000100a00 */
[----:B0-----:R-:W2:Y:S01]  /*b3b50*/  LDL.LU R4, [R1+0x9d0] ;  /* 0x0009d00001047983 */ /* 0x001ea20000300800 */
[----:B------:R-:W2:Y:S02]  /*b3b60*/  LDL.LU R5, [R1+0x9d4] ;  /* 0x0009d40001057983 */ /* 0x000ea40000300800 */
[----:B------:R-:W2:Y:S02]  /*b3b70*/  LDL.LU R6, [R1+0x9d8] ;  /* 0x0009d80001067983 */ /* 0x000ea40000300800 */
[----:B------:R-:W2:Y:S02]  /*b3b80*/  LDL.LU R7, [R1+0x9dc] ;  /* 0x0009dc0001077983 */ /* 0x000ea40000300800 */
[----:B------:R-:W-:-:S02]  /*b3b90*/  IMAD.MOV.U32 R21, RZ, RZ, R10 ;  /* 0x000000ffff157224 */ /* 0x000fc400078e000a */
[----:B------:R-:W-:Y:S01]  /*b3ba0*/  IMAD.MOV.U32 R20, RZ, RZ, R11 ;  /* 0x000000ffff147224 */ /* 0x000fe200078e000b */
[----:B------:R-:W2:Y:S01]  /*b3bb0*/  LDL.LU R10, [R1+0xa08] ;  /* 0x000a0800010a7983 */ /* 0x000ea20000300800 */
[----:B------:R-:W2:Y:S03]  /*b3bc0*/  LDL.LU R11, [R1+0xa0c] ;  /* 0x000a0c00010b7983 */ /* 0x000ea60000300800 */
[----:B--2---:R-:W-:Y:S01]  /*b3bd0*/  STL.64 [R1+0x75d0], R10 ;  /* 0x0075d00a01007387 */ /* 0x004fe20000100a00 */
[----:B---3--:R0:W-:Y:S02]  /*b3be0*/  STL.64 [R1+0x75c8], R8 ;  /* 0x0075c80801007387 */ /* 0x0081e40000100a00 */
[----:B0-----:R-:W-:Y:S02]  /*b3bf0*/  IMAD.MOV.U32 R8, RZ, RZ, R25 ;  /* 0x000000ffff087224 */ /* 0x001fe400078e0019 */
[----:B------:R-:W-:Y:S01]  /*b3c00*/  IMAD.MOV.U32 R9, RZ, RZ, R18 ;  /* 0x000000ffff097224 */ /* 0x000fe200078e0012 */
[----:B------:R-:W2:Y:S01]  /*b3c10*/  LDL.LU R25, [R1+0x76fc] ;  /* 0x0076fc0001197983 */ /* 0x000ea20000300800 */
[----:B------:R-:W3:Y:S03]  /*b3c20*/  LDL.LU R18, [R1+0x76f8] ;  /* 0x0076f80001127983 */ /* 0x000ee60000300800 */
[----:B------:R0:W-:Y:S01]  /*b3c30*/  STL.64 [R1+0x75e0], R8 ;  /* 0x0075e00801007387 */ /* 0x0001e20000100a00 */
[----:B------:R1:W-:Y:S02]  /*b3c40*/  STL.64 [R1+0x75b8], R20 ;  /* 0x0075b81401007387 */ /* 0x0003e40000100a00 */
[----:B0-----:R-:W-:-:S02]  /*b3c50*/  IMAD.MOV.U32 R8, RZ, RZ, R17 ;  /* 0x000000ffff087224 */ /* 0x001fc400078e0011 */
[----:B-1----:R-:W-:Y:S02]  /*b3c60*/  IMAD.MOV.U32 R20, RZ, RZ, R19 ;  /* 0x000000ffff147224 */ /* 0x002fe400078e0013 */
[----:B------:R-:W-:Y:S01]  /*b3c70*/  IMAD.MOV.U32 R9, RZ, RZ, R15 ;  /* 0x000000ffff097224 */ /* 0x000fe200078e000f */
[----:B------:R-:W2:Y:S01]  /*b3c80*/  LDL.LU R19, [R1+0x76f4] ;  /* 0x0076f40001137983 */ /* 0x000ea20000300800 */
[----:B------:R-:W-:Y:S02]  /*b3c90*/  IMAD.MOV.U32 R21, RZ, RZ, R16 ;  /* 0x000000ffff157224 */ /* 0x000fe400078e0010 */
[----:B------:R-:W2:Y:S02]  /*b3ca0*/  LDL.LU R16, [R1+0x76f0] ;  /* 0x0076f00001107983 */ /* 0x000ea40000300800 */
[----:B------:R-:W2:Y:S01]  /*b3cb0*/  LDL.LU R17, [R1+0x76ec] ;  /* 0x0076ec0001117983 */ /* 0x000ea20000300800 */
[----:B------:R-:W2:Y:S01]  /*b3cc0*/  LDL.LU R15, [R1+0x76e8] ;  /* 0x0076e800010f7983 */ /* 0x000ea20000300800 */
[----:B------:R-:W-:Y:S02]  /*b3cd0*/  STL.64 [R1+0x75f8], R8 ;  /* 0x0075f80801007387 */ /* 0x000fe40000100a00 */
[----:B------:R0:W-:Y:S02]  /*b3ce0*/  STL.64 [R1+0x75d8], R20 ;  /* 0x0075d81401007387 */ /* 0x0001e40000100a00 */
        /* <DEDUP_REMOVED lines=8> */
[----:B------:R0:W-:Y:S02]  /*b3d70*/  STL.64 [R1+0x7610], R8 ;  /* 0x0076100801007387 */ /* 0x0001e40000100a00 */
[----:B0-----:R-:W-:Y:S02]  /*b3d80*/  IMAD.MOV.U32 R8, RZ, RZ, R12 ;  /* 0x000000ffff087224 */ /* 0x001fe400078e000c */
        /* <DEDUP_REMOVED lines=45> */
[----:B---3--:R-:W-:Y:S01]  /*b4060*/  IMAD.MOV.U32 R9, RZ, RZ, R18 ;  /* 0x000000ffff097224 */ /* 0x008fe200078e0012 */
[----:B----4-:R-:W-:Y:S01]  /*b4070*/  STL.64 [R1+0x7650], R22 ;  /* 0x0076501601007387 */ /* 0x010fe20000100a00 */
        /* <DEDUP_REMOVED lines=53> */
[----:B------:R-:W4:Y:S01]  /*b43d0*/  LDL.LU.64 R10, [R1+0x76c0] ;  /* 0x0076c000010a7983 */ /* 0x000f220000300a00 */
[----:B------:R-:W4:Y:S05]  /*b43e0*/  LDL.LU.64 R8, [R1+0x76b8] ;  /* 0x0076b80001087983 */ /* 0x000f2a0000300a00 */
[----:B------:R-:W-:Y:S02]  /*b43f0*/  STL.64 [R1+0x14a0], R24 ;  /* 0x0014a01801007387 */ /* 0x000fe40000100a00 */
[----:B------:R0:W-:Y:S02]  /*b4400*/  STL.64 [R1+0x14a8], R26 ;  /* 0x0014a81a01007387 */ /* 0x0001e40000100a00 */
[----:B0-----:R-:W2:Y:S01]  /*b4410*/  LDL.LU.64 R26, [R1+0x76b0] ;  /* 0x0076b000011a7983 */ /* 0x001ea20000300a00 */
[----:B------:R-:W4:Y:S02]  /*b4420*/  LDL.LU.64 R24, [R1+0x76a8] ;  /* 0x0076a80001187983 */ /* 0x000f240000300a00 */
[C---:B----4-:R-:W-:Y:S11]  /*b4430*/  HMMA.16816.F32 R8, R12.reuse, R24, R8 ;  /* 0x000000180c08723c */ /* 0x050ff60000001808 */
[----:B------:R-:W-:Y:S11]  /*b4440*/  @!UPT UIADD3 URZ, URZ, URZ, URZ ;  /* 0x0000003f3f3ff290 */ /* 0x000ff6000fffe03f */
[----:B------:R-:W-:Y:S01]  /*b4450*/  @!UPT UIADD3 URZ, URZ, URZ, URZ ;  /* 0x0000003f3f3ff290 */ /* 0x000fe2000fffe03f */
[----:B------:R0:W-:Y:S01]  /*b4460*/  STL.64 [R1+0x1480], R8 ;  /* 0x0014800801007387 */ /* 0x0001e20000100a00 */
[----:B------:R1:W-:Y:S03]  /*b4470*/  STL.64 [R1+0x1488], R10 ;  /* 0x0014880a01007387 */ /* 0x0003e60000100a00 */
[----:B0-----:R-:W1:Y:S02]  /*b4480*/  LDL.LU.64 R8, [R1+0x76a0] ;  /* 0x0076a00001087983 */ /* 0x001e640000300a00 */
[C---:B-1----:R-:W-:Y:S02]  /*b4490*/  HMMA.16816.F32 R8, R12.reuse, R8, R20 ;  /* 0x000000080c08723c */ /* 0x042fe40000001814 */
        /* <DEDUP_REMOVED lines=62> */
[----:B----4-:R-:W-:Y:S01]  /*b4880*/  HMMA.16816.F32 R20, R12, R20, R8 ;  /* 0x000000140c14723c */ /* 0x010fe20000001808 */
[----:B------:R-:W4:Y:S11]  /*b4890*/  LDL.LU.64 R10, [R1+0x75c0] ;  /* 0x0075c000010a7983 */ /* 0x000f360000300a00 */
[----:B------:R-:W-:Y:S11]  /*b48a0*/  @!UPT UIADD3 URZ, URZ, URZ, URZ ;  /* 0x0000003f3f3ff290 */ /* 0x000ff6000fffe03f */
[----:B------:R0:W-:Y:S04]  /*b48b0*/  STL.64 [R1+0x12a0], R20 ;  /* 0x0012a01401007387 */ /* 0x0001e80000100a00 */
[----:B0-----:R-:W3:Y:S01]  /*b48c0*/  LDL.LU.64 R20, [R1+0x75b8] ;  /* 0x0075b80001147983 */ /* 0x001ee20000300a00 */
[----:B------:R-:W-:Y:S02]  /*b48d0*/  IMAD.MOV.U32 R9, RZ, RZ, R22 ;  /* 0x000000ffff097224 */ /* 0x000fe400078e0016 */
[----:B------:R-:W-:-:S05]  /*b48e0*/  IMAD.MOV.U32 R8, RZ, RZ, R23 ;  /* 0x000000ffff087224 */ /* 0x000fca00078e0017 */
[----:B------:R2:W-:Y:S01]  /*b48f0*/  STL [R1+0x63dc], R8 ;  /* 0x0063dc0801007387 */ /* 0x0005e20000100800 */
[----:B------:R-:W-:Y:S02]  /*b4900*/  STL [R1+0x63d8], R9 ;  /* 0x0063d80901007387 */ /* 0x000fe40000100800 */
[----:B--2---:R-:W-:Y:S02]  /*b4910*/  IMAD.MOV.U32 R8, RZ, RZ, R27 ;  /* 0x000000ffff087224 */ /* 0x004fe400078e001b */
[----:B------:R-:W2:Y:S01]  /*b4920*/  LDL.LU R27, [R1+0x75b0] ;  /* 0x0075b000011b7983 */ /* 0x000ea20000300800 */
[C---:B---3--:R-:W-:Y:S03]  /*b4930*/  HMMA.16816.F32 R20, R12.reuse, R20, R4 ;  /* 0x000000140c14723c */ /* 0x048fe60000001804 */
[----:B------:R-:W3:Y:S01]  /*b4940*/  LDL.LU.64 R6, [R1+0x75a8] ;  /* 0x0075a80001067983 */ /* 0x000ee20000300a00 */
[----:B------:R-:W3:Y:S11]  /*b4950*/  LDL.LU.64 R4, [R1+0x75a0] ;  /* 0x0075a00001047983 */ /* 0x000ef60000300a00 */
[----:B------:R-:W-:Y:S08]  /*b4960*/  @!UPT UIADD3 URZ, URZ, URZ, URZ ;  /* 0x0000003f3f3ff290 */ /* 0x000ff0000fffe03f */
        /* <DEDUP_REMOVED lines=10> */
[----:B------:R-:W-:Y:S01]  /*b4a10*/  IMAD.MOV.U32 R9, RZ, RZ, R29 ;  /* 0x000000ffff097224 */ /* 0x000fe200078e001d */
[C---:B---3--:R-:W-:Y:S02]  /*b4a20*/  HMMA.16816.F32 R20, R12.reuse, R20, R4 ;  /* 0x000000140c14723c */ /* 0x048fe40000001804 */
[----:B------:R-:W3:Y:S01]  /*b4a30*/  LDL.LU.64 R6, [R1+0x7578] ;  /* 0x0075780001067983 */ /* 0x000ee20000300a00 */
[----:B------:R-:W4:Y:S11]  /*b4a40*/  LDL.LU.64 R4, [R1+0x7570] ;  /* 0x0075700001047983 */ /* 0x000f360000300a00 */
[----:B------:R-:W-:Y:S09]  /*b4a50*/  @!UPT UIADD3 URZ, URZ, URZ, URZ ;  /* 0x0000003f3f3ff290 */ /* 0x000ff2000fffe03f */
[----:B------:R-:W-:Y:S01]  /*b4a60*/  STL.64 [R1+0x11f0], R20 ;  /* 0x0011f01401007387 */ /* 0x000fe20000100a00 */
[----:B------:R0:W-:Y:S03]  /*b4a70*/  STL.64 [R1+0x11f8], R22 ;  /* 0x0011f81601007387 */ /* 0x0001e60000100a00 */
[----:B0-----:R-:W2:Y:S01]  /*b4a80*/  LDL.LU.64 R22, [R1+0x7568] ;  /* 0x0075680001167983 */ /* 0x001ea20000300a00 */
[----:B------:R-:W2:Y:S01]  /*b4a90*/  LDL.LU.64 R20, [R1+0x7560] ;  /* 0x0075600001147983 */ /* 0x000ea20000300a00 */
[----:B----4-:R-:W-:Y:S11]  /*b4aa0*/  HMMA.16816.F32 R12, R12, R4, R8 ;  /* 0x000000040c0c723c */ /* 0x010ff60000001808 */
[----:B------:R-:W-:Y:S11]  /*b4ab0*/  @!UPT UIADD3 URZ, URZ, URZ, URZ ;  /* 0x0000003f3f3ff290 */ /* 0x000ff6000fffe03f */
[----:B------:R-:W-:Y:S02]  /*b4ac0*/  @!UPT UIADD3 URZ, URZ, URZ, URZ ;  /* 0x0000003f3f3ff290 */ /* 0x000fe4000fffe03f */
[----:B------:R-:W-:Y:S02]  /*b4ad0*/  IMAD.MOV.U32 R11, RZ, RZ, R15 ;  /* 0x000000ffff0b7224 */ /* 0x000fe400078e000f */
[----:B------:R-:W-:Y:S01]  /*b4ae0*/  IMAD.MOV.U32 R10, RZ, RZ, R14 ;  /* 0x000000ffff0a7224 */ /* 0x000fe200078e000e */
[----:B------:R0:W-:Y:S04]  /*b4af0*/  STL.64 [R1+0x1170], R12 ;  /* 0x0011700c01007387 */ /* 0x0001e80000100a00 */
[----:B0-----:R-:W4:Y:S01]  /*b4b00*/  LDL.LU.64 R12, [R1+0x7558] ;  /* 0x00755800010c7983 */ /* 0x001f220000300a00 */
[----:B---3--:R-:W-:Y:S02]  /*b4b10*/  STL.64 [R1+0x7478], R6 ;  /* 0x0074780601007387 */ /* 0x008fe40000100a00 */
[----:B------:R-:W-:Y:S02]  /*b4b20*/  STL [R1+0x63e4], R11 ;  /* 0x0063e40b01007387 */ /* 0x000fe40000100800 */
[----:B------:R0:W-:Y:S02]  /*b4b30*/  STL [R1+0x63e0], R10 ;  /* 0x0063e00a01007387 */ /* 0x0001e40000100800 */
[----:B0-----:R-:W2:Y:S01]  /*b4b40*/  LDL.LU.64 R10, [R1+0x198] ;  /* 0x00019800010a7983 */ /* 0x001ea20000300a00 */
[----:B------:R-:W-:-:S02]  /*b4b50*/  IMAD.MOV.U32 R4, RZ, RZ, R28 ;  /* 0x000000ffff047224 */ /* 0x000fc400078e001c */
[----:B------:R-:W-:Y:S02]  /*b4b60*/  IMAD.MOV.U32 R5, RZ, RZ, R3 ;  /* 0x000000ffff057224 */ /* 0x000fe400078e0003 */
[----:B------:R-:W-:Y:S02]  /*b4b70*/  IMAD.MOV.U32 R6, RZ, RZ, R2 ;  /* 0x000000ffff067224 */ /* 0x000fe400078e0002 */
[----:B------:R-:W-:Y:S01]  /*b4b80*/  IMAD.MOV.U32 R7, RZ, RZ, R0 ;  /* 0x000000ffff077224 */ /* 0x000fe200078e0000 */
[C---:B--2---:R-:W-:Y:S11]  /*b4b90*/  HMMA.16816.F32 R16, R20.reuse, R10, R16 ;  /* 0x0000000a1410723c */ /* 0x044ff60000001810 */
[----:B------:R-:W-:Y:S11]  /*b4ba0*/  @!UPT UIADD3 URZ, URZ, URZ, URZ ;  /* 0x0000003f3f3ff290 */ /* 0x000ff6000fffe03f */
[----:B------:R-:W-:Y:S01]  /*b4bb0*/  @!UPT UIADD3 URZ, URZ, URZ, URZ ;  /* 0x0000003f3f3ff290 */ /* 0x000fe2000fffe03f */
[----:B------:R0:W-:Y:S04]  /*b4bc0*/  STL.64 [R1+0x1140], R16 ;  /* 0x0011401001007387 */ /* 0x0001e80000100a00 */
[----:B0-----:R-:W2:Y:S01]  /*b4bd0*/  LDL.LU.64 R16, [R1+0x7550] ;  /* 0x0075500001107983 */ /* 0x001ea20000300a00 */
[----:B------:R-:W-:Y:S01]  /*b4be0*/  HMMA.16816.F32 R4, R20, R26, R4 ;  /* 0x0000001a1404723c */ /* 0x000fe20000001804 */
[----:B------:R-:W-:Y:S02]  /*b4bf0*/  IMAD.MOV.U32 R28, RZ, RZ, R19 ;  /* 0x000000ffff1c7224 */ /* 0x000fe400078e0013 */
[----:B------:R-:W-:Y:S01]  /*b4c00*/  IMAD.MOV.U32 R29, RZ, RZ, R18 ;  /* 0x000000ffff1d7224 */ /* 0x000fe200078e0012 */
[----:B------:R-:W-:Y:S01]  /*b4c10*/  STL [R1+0x7440], R11 ;  /* 0x0074400b01007387 */ /* 0x000fe20000100800 */
[----:B------:R-:W-:Y:S02]  /*b4c20*/  STL [R1+0x7528], R10 ;  /* 0x0075280a01007387 */ /* 0x000fe40000100800 */
[----:B------:R-:W-:Y:S01]  /*b4c30*/  STL [R1+0x63ec], R28 ;  /* 0x0063ec1c01007387 */ /* 0x000fe20000100800 */
[----:B------:R-:W-:Y:S11]  /*b4c40*/  STL [R1+0x63e8], R29 ;  /* 0x0063e81d01007387 */ /* 0x000ff60000100800 */
[----:B------:R-:W-:Y:S04]  /*b4c50*/  @!UPT UIADD3 URZ, URZ, URZ, URZ ;  /* 0x0000003f3f3ff290 */ /* 0x000fe8000fffe03f */
[----:B------:R-:W-:Y:S01]  /*b4c60*/  STL [R1+0x10f0], R4 ;  /* 0x0010f00401007387 */ /* 0x000fe20000100800 */
[----:B------:R0:W-:Y:S02]  /*b4c70*/  STL.64 [R1+0x74d0], R26 ;  /* 0x0074d01a01007387 */ /* 0x0001e40000100a00 */
[----:B--2---:R-:W-:Y:S02]  /*b4c80*/  IMAD.MOV.U32 R24, RZ, RZ, R17 ;  /* 0x000000ffff187224 */ /* 0x004fe400078e0011 */
[----:B------:R-:W-:Y:S01]  /*b4c90*/  IMAD.MOV.U32 R25, RZ, RZ, R16 ;  /* 0x000000ffff197224 */ /* 0x000fe200078e0010 */
[----:B------:R-:W2:Y:S01]  /*b4ca0*/  LDL.LU R17, [R1+0x754c] ;  /* 0x00754c0001117983 */ /* 0x000ea20000300800 */
[----:B------:R-:W2:Y:S02]  /*b4cb0*/  LDL.LU R16, [R1+0x7548] ;  /* 0x0075480001107983 */ /* 0x000ea40000300800 */
[----:B0-----:R-:W3:Y:S02]  /*b4cc0*/  LDL.LU R26, [R1+0x928] ;  /* 0x00092800011a7983 */ /* 0x001ee40000300800 */
[----:B------:R-:W3:Y:S01]  /*b4cd0*/  LDL.LU R27, [R1+0x92c] ;  /* 0x00092c00011b7983 */ /* 0x000ee20000300800 */
[----:B------:R-:W2:Y:S01]  /*b4ce0*/  LDL.LU R14, [R1+0x938] ;  /* 0x00093800010e7983 */ /* 0x000ea20000300800 */
[----:B------:R-:W2:Y:S02]  /*b4cf0*/  LDL.LU R15, [R1+0x93c] ;  /* 0x00093c00010f7983 */ /* 0x000ea40000300800 */
[----:B------:R-:W2:Y:S02]  /*b4d00*/  LDL.LU R18, [R1+0x988] ;  /* 0x0009880001127983 */ /* 0x000ea40000300800 */
[----:B------:R-:W2:Y:S01]  /*b4d10*/  LDL.LU R19, [R1+0x98c] ;  /* 0x00098c0001137983 */ /* 0x000ea20000300800 */
[----:B------:R-:W2:Y:S04]  /*b4d20*/  LDL.64 R10, [R1+0x168] ;  /* 0x00016800010a7983 */ /* 0x000ea80000100a00 */
        /* <DEDUP_REMOVED lines=16> */
[----:B------:R-:W2:Y:S02]  /*b4e30*/  LDL.LU R14, [R1+0x978] ;  /* 0x00097800010e7983 */ /* 0x000ea40000300800 */
[----:B------:R-:W2:Y:S01]  /*b4e40*/  LDL.LU R15, [R1+0x97c] ;  /* 0x00097c00010f7983 */ /* 0x000ea20000300800 */
[----:B---3--:R0:W-:Y:S01]  /*b4e50*/  STL.64 [R1+0x74e0], R26 ;  /* 0x0074e01a01007387 */ /* 0x0081e20000100a00 */
[----:B------:R1:W-:Y:S03]  /*b4e60*/  STL.64 [R1+0x74d8], R24 ;  /* 0x0074d81801007387 */ /* 0x0003e60000100a00 */
[----:B0-----:R-:W3:Y:S04]  /*b4e70*/  LDL R26, [R1+0x128] ;  /* 0x00012800011a7983 */ /* 0x001ee80000100800 */
[----:B------:R-:W3:Y:S04]  /*b4e80*/  LDL R27, [R1+0x12c] ;  /* 0x00012c00011b7983 */ /* 0x000ee80000100800 */
[----:B---3--:R0:W-:Y:S01]  /*b4e90*/  STL.64 [R1+0x7500], R26 ;  /* 0x0075001a01007387 */ /* 0x0081e20000100a00 */
[----:B-1----:R-:W3:Y:S02]  /*b4ea0*/  LDL.LU R24, [R1+0x940] ;  /* 0x0009400001187983 */ /* 0x002ee40000300800 */
[----:B------:R-:W3:Y:S01]  /*b4eb0*/  LDL.LU R25, [R1+0x944] ;  /* 0x0009440001197983 */ /* 0x000ee20000300800 */
[----:B0-----:R-:W4:Y:S01]  /*b4ec0*/  LDL.LU R26, [R1+0x948] ;  /* 0x00094800011a7983 */ /* 0x001f220000300800 */
[----:B------:R-:W4:Y:S02]  /*b4ed0*/  LDL.LU R27, [R1+0x94c] ;  /* 0x00094c00011b7983 */ /* 0x000f240000300800 */
[----:B------:R-:W-:-:S02]  /*b4ee0*/  IMAD.MOV.U32 R2, RZ, RZ, R6 ;  /* 0x000000ffff027224 */ /* 0x000fc400078e0006 */
[----:B------:R-:W-:Y:S01]  /*b4ef0*/  IMAD.MOV.U32 R0, RZ, RZ, R7 ;  /* 0x000000ffff007224 */ /* 0x000fe200078e0007 */
[----:B------:R-:W-:Y:S01]  /*b4f00*/  HMMA.16816.F32 R16, R20, R10, R16 ;  /* 0x0000000a1410723c */ /* 0x000fe20000001810 */
[----:B----4-:R-:W-:Y:S01]  /*b4f10*/  STL.64 [R1+0x7518], R26 ;  /* 0x0075181a01007387 */ /* 0x010fe20000100a00 */
[----:B---3--:R0:W-:Y:S03]  /*b4f20*/  STL.64 [R1+0x7510], R24 ;  /* 0x0075101801007387 */ /* 0x0081e60000100a00 */
[----:B0-----:R-:W3:Y:S01]  /*b4f30*/  LDL.LU R24, [R1+0x950] ;  /* 0x0009500001187983 */ /* 0x001ee20000300800 */
[----:B------:R-:W3:Y:S02]  /*b4f40*/  LDL.LU R25, [R1+0x954] ;  /* 0x0009540001197983 */ /* 0x000ee40000300800 */
[----:B------:R-:W3:Y:S02]  /*b4f50*/  LDL.LU R26, [R1+0x958] ;  /* 0x00095800011a7983 */ /* 0x000ee40000300800 */
[----:B------:R-:W3:Y:S01]  /*b4f60*/  LDL.LU R27, [R1+0x95c] ;  /* 0x00095c00011b7983 */ /* 0x000ee20000300800 */
[----:B------:R-:W4:Y:S01]  /*b4f70*/  LDL.64 R6, [R1+0x108] ;  /* 0x0001080001067983 */ /* 0x000f220000100a00 */
[----:B------:R-:W-:-:S03]  /*b4f80*/  IMAD.MOV.U32 R3, RZ, RZ, R5 ;  /* 0x000000ffff037224 */ /* 0x000fc600078e0005 */
[----:B----4-:R0:W-:Y:S04]  /*b4f90*/  STL.64 [R1+0x74c8], R6 ;  /* 0x0074c80601007387 */ /* 0x0101e80000100a00 */
[----:B0-----:R-:W4:Y:S01]  /*b4fa0*/  LDL.LU.64 R6, [R1+0x118] ;  /* 0x0001180001067983 */ /* 0x001f220000300a00 */
[----:B------:R-:W-:Y:S02]  /*b4fb0*/  STL [R1+0x6f98], R0 ;  /* 0x006f980001007387 */ /* 0x000fe40000100800 */
[----:B------:R-:W-:Y:S02]  /*b4fc0*/  STL [R1+0x6988], R2 ;  /* 0x0069880201007387 */ /* 0x000fe40000100800 */
[----:B------:R-:W-:Y:S01]  /*b4fd0*/  STL [R1+0x63f0], R3 ;  /* 0x0063f00301007387 */ /* 0x000fe20000100800 */
[----:B------:R0:W-:Y:S01]  /*b4fe0*/  STL.64 [R1+0x10c0], R16 ;  /* 0x0010c01001007387 */ /* 0x0001e20000100a00 */
[----:B------:R-:W-:Y:S02]  /*b4ff0*/  STL.64 [R1+0x10c8], R18 ;  /* 0x0010c81201007387 */ /* 0x000fe40000100a00 */
[----:B0-----:R-:W-:-:S02]  /*b5000*/  IMAD.MOV.U32 R17, RZ, RZ, R10 ;  /* 0x000000ffff117224 */ /* 0x001fc400078e000a */
[----:B------:R-:W-:Y:S02]  /*b5010*/  IMAD.MOV.U32 R16, RZ, RZ, R11 ;  /* 0x000000ffff107224 */ /* 0x000fe400078e000b */
[----:B------:R-:W2:Y:S02]  /*b5020*/  LDL.LU.64 R10, [R1+0x7540] ;  /* 0x00754000010a7983 */ /* 0x000ea40000300a00 */
[C---:B--2---:R-:W-:Y:S07]  /*b5030*/  HMMA.16816.F32 R12, R20.reuse, R10, R12 ;  /* 0x0000000a140c723c */ /* 0x044fee000000180c */
[----:B------:R-:W-:Y:S11]  /*b5040*/  IMAD.MOV.U32 R11, RZ, RZ, R10 ;  /* 0x000000ffff0b7224 */ /* 0x000ff600078e000a */
[----:B------:R-:W-:Y:S05]  /*b5050*/  @!UPT UIADD3 URZ, URZ, URZ, URZ ;  /* 0x0000003f3f3ff290 */ /* 0x000fea000fffe03f */
[----:B------:R-:W-:Y:S01]  /*b5060*/  STL.64 [R1+0x1090], R12 ;  /* 0x0010900c01007387 */ /* 0x000fe20000100a00 */
[----:B------:R0:W-:Y:S03]  /*b5070*/  STL.64 [R1+0x1098], R14 ;  /* 0x0010980e01007387 */ /* 0x0001e60000100a00 */
[----:B0-----:R-:W2:Y:S01]  /*b5080*/  LDL.LU.64 R14, [R1+0x7538] ;  /* 0x00753800010e7983 */ /* 0x001ea20000300a00 */
[----:B------:R-:W2:Y:S02]  /*b5090*/  LDL.LU.64 R12, [R1+0x7530] ;  /* 0x00753000010c7983 */ /* 0x000ea40000300a00 */
[----:B------:R-:W2:Y:S02]  /*b50a0*/  LDL.LU R10, [R1+0x7528] ;  /* 0x00752800010a7983 */ /* 0x000ea40000300800 */
[----:B--2---:R0:W-:Y:S04]  /*b50b0*/  STL.64 [R1+0x74a8], R10 ;  /* 0x0074a80a01007387 */ /* 0x0041e80000100a00 */
[----:B0-----:R-:W2:Y:S04]  /*b50c0*/  LDL R10, [R1+0x158] ;  /* 0x00015800010a7983 */ /* 0x001ea80000100800 */
[----:B------:R-:W2:Y:S02]  /*b50d0*/  LDL R11, [R1+0x15c] ;  /* 0x00015c00010b7983 */ /* 0x000ea40000100800 */
[C---:B--2---:R-:W-:Y:S02]  /*b50e0*/  HMMA.16816.F32 R8, R20.reuse, R10, R12 ;  /* 0x0000000a1408723c */ /* 0x044fe4000000180c */
[----:B------:R-:W3:Y:S11]  /*b50f0*/  LDL.LU.64 R14, [R1+0x7520] ;  /* 0x00752000010e7983 */ /* 0x000ef60000300a00 */
[----:B------:R-:W-:Y:S10]  /*b5100*/  @!UPT UIADD3 URZ, URZ, URZ, URZ ;  /* 0x0000003f3f3ff290 */ /* 0x000ff4000fffe03f */
[----:B------:R-:W-:Y:S01]  /*b5110*/  STL.64 [R1+0x1060], R8 ;  /* 0x0010600801007387 */ /* 0x000fe20000100a00 */
[----:B------:R0:W-:Y:S03]  /*b5120*/  STL.64 [R1+0x1068], R10 ;  /* 0x0010680a01007387 */ /* 0x0001e60000100a00 */
[----:B0-----:R-:W2:Y:S01]  /*b5130*/  LDL.LU.64 R10, [R1+0xf8] ;  /* 0x0000f800010a7983 */ /* 0x001ea20000300a00 */
[C---:B---3--:R-:W-:Y:S01]  /*b5140*/  HMMA.16816.F32 R24, R20.reuse, R14, R24 ;  /* 0x0000000e1418723c */ /* 0x048fe20000001818 */
[----:B------:R-:W-:Y:S02]  /*b5150*/  IMAD.MOV.U32 R29, RZ, RZ, R14 ;  /* 0x000000ffff1d7224 */ /* 0x000fe400078e000e */
[----:B------:R-:W-:Y:S01]  /*b5160*/  IMAD.MOV.U32 R28, RZ, RZ, R15 ;  /* 0x000000ffff1c7224 */ /* 0x000fe200078e000f */
[----:B--2---:R0:W-:Y:S01]  /*b5170*/  STL.64 [R1+0x74c0], R10 ;  /* 0x0074c00a01007387 */ /* 0x0041e20000100a00 */
[----:B------:R-:W2:Y:S02]  /*b5180*/  LDL.LU R8, [R1+0x910] ;  /* 0x0009100001087983 */ /* 0x000ea40000300800 */
[----:B------:R-:W2:Y:S01]  /*b5190*/  LDL.LU R9, [R1+0x914] ;  /* 0x0009140001097983 */ /* 0x000ea20000300800 */
        /* <DEDUP_REMOVED lines=8> */
[----:B------:R-:W-:Y:S01]  /*b5220*/  STL [R1+0x73dc], R28 ;  /* 0x0073dc1c01007387 */ /* 0x000fe20000100800 */
[----:B------:R-:W-:Y:S01]  /*b5230*/  STL [R1+0x73d8], R29 ;  /* 0x0073d81d01007387 */ /* 0x000fe20000100800 */
        /* <DEDUP_REMOVED lines=9> */
[----:B------:R-:W-:Y:S01]  /*b52d0*/  STL [R1+0x73e0], R19 ;  /* 0x0073e01301007387 */ /* 0x000fe20000100800 */
[C---:B---3--:R-:W-:Y:S01]  /*b52e0*/  HMMA.16816.F32 R24, R20.reuse, R26, R12 ;  /* 0x0000001a1418723c */ /* 0x048fe2000000180c */
[----:B------:R-:W3:Y:S11]  /*b52f0*/  LDL.LU R14, [R1+0x74e8] ;  /* 0x0074e800010e7983 */ /* 0x000ef60000300800 */
[----:B------:R-:W-:Y:S11]  /*b5300*/  @!UPT UIADD3 URZ, URZ, URZ, URZ ;  /* 0x0000003f3f3ff290 */ /* 0x000ff6000fffe03f */
[----:B------:R0:W-:Y:S01]  /*b5310*/  STL.64 [R1+0xfc0], R24 ;  /* 0x000fc01801007387 */ /* 0x0001e20000100a00 */
[----:B------:R-:W-:Y:S02]  /*b5320*/  IMAD.MOV.U32 R12, RZ, RZ, R26 ;  /* 0x000000ffff0c7224 */ /* 0x000fe400078e001a */
[----:B------:R-:W-:Y:S02]  /*b5330*/  IMAD.MOV.U32 R13, RZ, RZ, R27 ;  /* 0x000000ffff0d7224 */ /* 0x000fe400078e001b */
[----:B------:R-:W2:Y:S04]  /*b5340*/  LDL.LU.64 R26, [R1+0x74e0] ;  /* 0x0074e000011a7983 */ /* 0x000ea80000300a00 */
[----:B0-----:R-:W2:Y:S01]  /*b5350*/  LDL.LU.64 R24, [R1+0x74d8] ;  /* 0x0074d80001187983 */ /* 0x001ea20000300a00 */
[----:B------:R-:W-:Y:S02]  /*b5360*/  STL [R1+0x62c4], R13 ;  /* 0x0062c40d01007387 */ /* 0x000fe40000100800 */
[----:B------:R-:W-:Y:S02]  /*b5370*/  STL [R1+0x62c0], R12 ;  /* 0x0062c00c01007387 */ /* 0x000fe40000100800 */
[----:B----4-:R-:W-:Y:S01]  /*b5380*/  IMAD.MOV.U32 R3, RZ, RZ, R7 ;  /* 0x000000ffff037224 */ /* 0x010fe200078e0007 */
[C---:B--2---:R-:W-:Y:S11]  /*b5390*/  HMMA.16816.F32 R24, R20.reuse, R6, R24 ;  /* 0x000000061418723c */ /* 0x044ff60000001818 */
[----:B------:R-:W-:Y:S11]  /*b53a0*/  @!UPT UIADD3 URZ, URZ, URZ, URZ ;  /* 0x0000003f3f3ff290 */ /* 0x000ff6000fffe03f */
[----:B------:R-:W-:Y:S01]  /*b53b0*/  @!UPT UIADD3 URZ, URZ, URZ, URZ ;  /* 0x0000003f3f3ff290 */ /* 0x000fe2000fffe03f */
[----:B------:R0:W-:Y:S01]  /*b53c0*/  STL.64 [R1+0xf60], R24 ;  /* 0x000f601801007387 */ /* 0x0001e20000100a00 */
[----:B------:R1:W-:Y:S02]  /*b53d0*/  STL.64 [R1+0xf68], R26 ;  /* 0x000f681a01007387 */ /* 0x0003e40000100a00 */
[----:B0-----:R-:W-:Y:S01]  /*b53e0*/  IMAD.MOV.U32 R24, RZ, RZ, R6 ;  /* 0x000000ffff187224 */ /* 0x001fe200078e0006 */
[----:B-1----:R-:W2:Y:S01]  /*b53f0*/  LDL.LU.64 R26, [R1+0x74d0] ;  /* 0x0074d000011a7983 */ /* 0x002ea20000300a00 */
[----:B------:R-:W4:Y:S02]  /*b5400*/  LDL.LU.64 R6, [R1+0x74c8] ;  /* 0x0074c80001067983 */ /* 0x000f240000300a00 */
[----:B----4-:R-:W-:Y:S01]  /*b5410*/  HMMA.16816.F32 R8, R20, R6, R8 ;  /* 0x000000061408723c */ /* 0x010fe20000001808 */
[----:B--2---:R-:W-:Y:S01]  /*b5420*/  STL.64 [R1+0x7438], R26 ;  /* 0x0074381a01007387 */ /* 0x004fe20000100a00 */
[----:B------:R0:W-:Y:S02]  /*b5430*/  STL [R1+0x7430], R24 ;  /* 0x0074301801007387 */ /* 0x0001e40000100800 */
[----:B------:R-:W-:Y:S01]  /*b5440*/  IMAD.MOV.U32 R28, RZ, RZ, R6 ;  /* 0x000000ffff1c7224 */ /* 0x000fe200078e0006 */
[----:B0-----:R-:W2:Y:S01]  /*b5450*/  LDL.LU R24, [R1+0x900] ;  /* 0x0009000001187983 */ /* 0x001ea20000300800 */
[----:B------:R-:W2:Y:S02]  /*b5460*/  LDL.LU R25, [R1+0x904] ;  /* 0x0009040001197983 */ /* 0x000ea40000300800 */
[----:B------:R-:W2:Y:S02]  /*b5470*/  LDL.LU R26, [R1+0x908] ;  /* 0x00090800011a7983 */ /* 0x000ea40000300800 */
[----:B------:R-:W2:Y:S02]  /*b5480*/  LDL.LU R27, [R1+0x90c] ;  /* 0x00090c00011b7983 */ /* 0x000ea40000300800 */
[----:B------:R-:W-:-:S11]  /*b5490*/  IMAD.MOV.U32 R29, RZ, RZ, R7 ;  /* 0x000000ffff1d7224 */ /* 0x000fd600078e0007 */
[----:B------:R-:W-:Y:S01]  /*b54a0*/  STL.64 [R1+0xf30], R8 ;  /* 0x000f300801007387 */ /* 0x000fe20000100a00 */
[----:B------:R0:W-:Y:S03]  /*b54b0*/  STL.64 [R1+0xf38], R10 ;  /* 0x000f380a01007387 */ /* 0x0001e60000100a00 */
[----:B0-----:R-:W2:Y:S01]  /*b54c0*/  LDL.LU.64 R10, [R1+0x74c0] ;  /* 0x0074c000010a7983 */ /* 0x001ea20000300a00 */
[----:B------:R-:W4:Y:S02]  /*b54d0*/  LDL.LU R4, [R1+0x8c0] ;  /* 0x0008c00001047983 */ /* 0x000f240000300800 */
[----:B------:R-:W4:Y:S02]  /*b54e0*/  LDL.LU R5, [R1+0x8c4] ;  /* 0x0008c40001057983 */ /* 0x000f240000300800 */
[----:B------:R-:W2:Y:S01]  /*b54f0*/  LDL.LU R6, [R1+0x8c8] ;  /* 0x0008c80001067983 */ /* 0x000ea20000300800 */
[----:B------:R-:W2:Y:S04]  /*b5500*/  LDL.LU R7, [R1+0x8cc] ;  /* 0x0008cc0001077983 */ /* 0x000ea80000300800 */
[----:B--2---:R0:W-:Y:S01]  /*b5510*/  STL.64 [R1+0x7488], R6 ;  /* 0x0074880601007387 */ /* 0x0041e20000100a00 */
[----:B----4-:R-:W-:Y:S03]  /*b5520*/  STL.64 [R1+0x7480], R4 ;  /* 0x0074800401007387 */ /* 0x010fe60000100a00 */
[----:B0-----:R-:W2:Y:S04]  /*b5530*/  LDL R6, [R1+0xc8] ;  /* 0x0000c80001067983 */ /* 0x001ea80000100800 */
[----:B------:R-:W2:Y:S01]  /*b5540*/  LDL R7, [R1+0xcc] ;  /* 0x0000cc0001077983 */ /* 0x000ea20000100800 */
[----:B------:R-:W-:Y:S01]  /*b5550*/  HMMA.16816.F32 R20, R20, R10, R24 ;  /* 0x0000000a1414723c */ /* 0x000fe20000001818 */
[----:B------:R-:W-:-:S02]  /*b5560*/  IMAD.MOV.U32 R2, RZ, RZ, R10 ;  /* 0x000000ffff027224 */ /* 0x000fc400078e000a */
[----:B------:R-:W-:Y:S01]  /*b5570*/  IMAD.MOV.U32 R0, RZ, RZ, R11 ;  /* 0x000000ffff007224 */ /* 0x000fe200078e000b */
[----:B--2---:R-:W-:Y:S01]  /*b5580*/  STL.64 [R1+0x74a0], R6 ;  /* 0x0074a00601007387 */ /* 0x004fe20000100a00 */
[----:B------:R-:W2:Y:S02]  /*b5590*/  LDL.LU R8, [R1+0x8e0] ;  /* 0x0008e00001087983 */ /* 0x000ea40000300800 */
[----:B------:R-:W2:Y:S02]  /*b55a0*/  LDL.LU R9, [R1+0x8e4] ;  /* 0x0008e40001097983 */ /* 0x000ea40000300800 */
[----:B------:R-:W4:Y:S01]  /*b55b0*/  LDL.LU R10, [R1+0x8e8] ;  /* 0x0008e800010a7983 */ /* 0x000f220000300800 */
[----:B------:R-:W4:Y:S04]  /*b55c0*/  LDL.LU R11, [R1+0x8ec] ;  /* 0x0008ec00010b7983 */ /* 0x000f280000300800 */
[----:B----4-:R-:W-:Y:S01]  /*b55d0*/  STL.64 [R1+0x74b8], R10 ;  /* 0x0074b80a01007387 */ /* 0x010fe20000100a00 */
[----:B--2---:R0:W-:Y:S03]  /*b55e0*/  STL.64 [R1+0x74b0], R8 ;  /* 0x0074b00801007387 */ /* 0x0041e60000100a00 */
[----:B0-----:R-:W2:Y:S01]  /*b55f0*/  LDL.LU R8, [R1+0x8f0] ;  /* 0x0008f00001087983 */ /* 0x001ea20000300800 */
[----:B------:R-:W2:Y:S02]  /*b5600*/  LDL.LU R9, [R1+0x8f4] ;  /* 0x0008f40001097983 */ /* 0x000ea40000300800 */
[----:B------:R-:W2:Y:S02]  /*b5610*/  LDL.LU R10, [R1+0x8f8] ;  /* 0x0008f800010a7983 */ /* 0x000ea40000300800 */
[----:B------:R-:W2:Y:S01]  /*b5620*/  LDL.LU R11, [R1+0x8fc] ;  /* 0x0008fc00010b7983 */ /* 0x000ea20000300800 */
[----:B------:R-:W4:Y:S01]  /*b5630*/  LDL.64 R6, [R1+0xd8] ;  /* 0x0000d80001067983 */ /* 0x000f220000100a00 */
        /* <DEDUP_REMOVED lines=14> */
[----:B------:R0:W-:Y:S02]  /*b5720*/  STL.64 [R1+0x6228], R22 ;  /* 0x0062281601007387 */ /* 0x0001e40000100a00 */
[----:B------:R-:W-:Y:S01]  /*b5730*/  STL.64 [R1+0x6220], R20 ;  /* 0x0062201401007387 */ /* 0x000fe20000100a00 */
[----:B0-----:R-:W2:Y:S02]  /*b5740*/  LDL.64 R22, [R1+0xe8] ;  /* 0x0000e80001167983 */ /* 0x001ea40000100a00 */
[----:B--2---:R-:W-:Y:S11]  /*b5750*/  HMMA.16816.F32 R8, R24, R22, R8 ;  /* 0x000000161808723c */ /* 0x004ff60000001808 */
[----:B------:R-:W-:Y:S11]  /*b5760*/  @!UPT UIADD3 URZ, URZ, URZ, URZ ;  /* 0x0000003f3f3ff290 */ /* 0x000ff6000fffe03f */
[----:B------:R-:W-:Y:S01]  /*b5770*/  @!UPT UIADD3 URZ, URZ, URZ, URZ ;  /* 0x0000003f3f3ff290 */ /* 0x000fe2000fffe03f */
[----:B------:R0:W-:Y:S01]  /*b5780*/  STL.64 [R1+0xea0], R8 ;  /* 0x000ea00801007387 */ /* 0x0001e20000100a00 */
[----:B------:R-:W-:Y:S02]  /*b5790*/  IMAD.MOV.U32 R13, RZ, RZ, R10 ;  /* 0x000000ffff0d7224 */ /* 0x000fe400078e000a */
[----:B------:R-:W-:Y:S02]  /*b57a0*/  IMAD.MOV.U32 R12, RZ, RZ, R11 ;  /* 0x000000ffff0c7224 */ /* 0x000fe400078e000b */
[----:B------:R-:W4:Y:S04]  /*b57b0*/  LDL.LU.64 R10, [R1+0x74b8] ;  /* 0x0074b800010a7983 */ /* 0x000f280000300a00 */
[----:B0-----:R-:W4:Y:S01]  /*b57c0*/  LDL.LU.64 R8, [R1+0x74b0] ;  /* 0x0074b00001087983 */ /* 0x001f220000300a00 */
[----:B------:R-:W-:-:S05]  /*b57d0*/  IMAD.MOV.U32 R19, RZ, RZ, R22 ;  /* 0x000000ffff137224 */ /* 0x000fca00078e0016 */
[----:B------:R-:W-:Y:S01]  /*b57e0*/  STL.64 [R1+0x7498], R18 ;  /* 0x0074981201007387 */ /* 0x000fe20000100a00 */
[----:B------:R0:W-:Y:S03]  /*b57f0*/  STL.64 [R1+0x7490], R16 ;  /* 0x0074901001007387 */ /* 0x0001e60000100a00 */
[----:B0-----:R-:W2:Y:S01]  /*b5800*/  LDL.LU R16, [R1+0x8d0] ;  /* 0x0008d00001107983 */ /* 0x001ea20000300800 */
[----:B------:R-:W2:Y:S02]  /*b5810*/  LDL.LU R17, [R1+0x8d4] ;  /* 0x0008d40001117983 */ /* 0x000ea40000300800 */
[----:B------:R-:W2:Y:S02]  /*b5820*/  LDL.LU R18, [R1+0x8d8] ;  /* 0x0008d80001127983 */ /* 0x000ea40000300800 */
[----:B------:R-:W2:Y:S01]  /*b5830*/  LDL.LU R19, [R1+0x8dc] ;  /* 0x0008dc0001137983 */ /* 0x000ea20000300800 */
[----:B------:R-:W-:Y:S01]  /*b5840*/  STL.64 [R1+0x62f8], R12 ;  /* 0x0062f80c01007387 */ /* 0x000fe20000100a00 */
[----:B---3--:R0:W-:Y:S02]  /*b5850*/  STL [R1+0x67b8], R14 ;  /* 0x0067b80e01007387 */ /* 0x0081e40000100800 */
[----:B------:R-:W3:Y:S01]  /*b5860*/  LDL R15, [R1+0xbc] ;  /* 0x0000bc00010f7983 */ /* 0x000ee20000100800 */
[----:B0-----:R-:W3:Y:S01]  /*b5870*/  LDL R14, [R1+0xb8] ;  /* 0x0000b800010e7983 */ /* 0x001ee20000100800 */
        /* <DEDUP_REMOVED lines=19> */
[----:B---3--:R-:W-:Y:S11]  /*b59b0*/  HMMA.16816.F32 R4, R24, R14, R4 ;  /* 0x0000000e1804723c */ /* 0x008ff60000001804 */
[----:B------:R-:W-:Y:S11]  /*b59c0*/  @!UPT UIADD3 URZ, URZ, URZ, URZ ;  /* 0x0000003f3f3ff290 */ /* 0x000ff6000fffe03f */
[----:B------:R-:W-:Y:S01]  /*b59d0*/  @!UPT UIADD3 URZ, URZ, URZ, URZ ;  /* 0x0000003f3f3ff290 */ /* 0x000fe2000fffe03f */
[----:B------:R0:W-:Y:S01]  /*b59e0*/  STL.64 [R1+0xe50], R4 ;  /* 0x000e500401007387 */ /* 0x0001e20000100a00 */
[----:B------:R1:W-:Y:S02]  /*b59f0*/  STL.64 [R1+0xe58], R6 ;  /* 0x000e580601007387 */ /* 0x0003e40000100a00 */
[----:B0-----:R-:W-:Y:S01]  /*b5a00*/  IMAD.MOV.U32 R5, RZ, RZ, R26 ;  /* 0x000000ffff057224 */ /* 0x001fe200078e001a */
[----:B-1----:R-:W3:Y:S01]  /*b5a10*/  LDL.LU.64 R6, [R1+0x7478] ;  /* 0x0074780001067983 */ /* 0x002ee20000300a00 */
[----:B------:R-:W-:Y:S02]  /*b5a20*/  IMAD.MOV.U32 R4, RZ, RZ, R27 ;  /* 0x000000ffff047224 */ /* 0x000fe400078e001b */
[----:B------:R-:W3:Y:S02]  /*b5a30*/  LDL.LU.64 R26, [R1+0x7470] ;  /* 0x00747000011a7983 */ /* 0x000ee40000300a00 */
[----:B------:R-:W3:Y:S01]  /*b5a40*/  LDL.LU.64 R24, [R1+0x7468] ;  /* 0x0074680001187983 */ /* 0x000ee20000300a00 */
[----:B------:R0:W-:Y:S02]  /*b5a50*/  STL.64 [R1+0x7310], R14 ;  /* 0x0073100e01007387 */ /* 0x0001e40000100a00 */
[----:B0-----:R-:W-:-:S02]  /*b5a60*/  IMAD.MOV.U32 R14, RZ, RZ, R5 ;  /* 0x000000ffff0e7224 */ /* 0x001fc400078e0005 */
[----:B------:R-:W-:-:S07]  /*b5a70*/  IMAD.MOV.U32 R15, RZ, RZ, R4 ;  /* 0x000000ffff0f7224 */ /* 0x000fce00078e0004 */
[----:B---3--:R-:W-:Y:S01]  /*b5a80*/  HMMA.16816.F32 R12, R12, R6, R24 ;  /* 0x000000060c0c723c */ /* 0x008fe20000001818 */
[----:B------:R-:W3:Y:S01]  /*b5a90*/  LDL.LU.64 R26, [R1+0x7460] ;  /* 0x00746000011a7983 */ /* 0x000ee20000300a00 */
[----:B------:R-:W3:Y:S02]  /*b5aa0*/  LDL.LU.64 R24, [R1+0x7458] ;  /* 0x0074580001187983 */ /* 0x000ee40000300a00 */
[----:B------:R-:W2:Y:S11]  /*b5ab0*/  LDL.LU.64 R4, [R1+0x7450] ;  /* 0x0074500001047983 */ /* 0x000eb60000300a00 */
[----:B------:R-:W-:Y:S08]  /*b5ac0*/  @!UPT UIADD3 URZ, URZ, URZ, URZ ;  /* 0x0000003f3f3ff290 */ /* 0x000ff0000fffe03f */
[----:B------:R0:W-:Y:S04]  /*b5ad0*/  STL.64 [R1+0xe20], R12 ;  /* 0x000e200c01007387 */ /* 0x0001e80000100a00 */
[----:B0-----:R-:W3:Y:S01]  /*b5ae0*/  LDL.LU R12, [R1+0x860] ;  /* 0x00086000010c7983 */ /* 0x001ee20000300800 */
[----:B------:R-:W3:Y:S02]  /*b5af0*/  LDL.LU R13, [R1+0x864] ;  /* 0x00086400010d7983 */ /* 0x000ee40000300800 */
[----:B------:R-:W-:Y:S02]  /*b5b00*/  IMAD.MOV.U32 R7, RZ, RZ, R14 ;  /* 0x000000ffff077224 */ /* 0x000fe400078e000e */
[----:B------:R-:W-:Y:S02]  /*b5b10*/  IMAD.MOV.U32 R6, RZ, RZ, R15 ;  /* 0x000000ffff067224 */ /* 0x000fe400078e000f */
[----:B--2---:R-:W-:-:S02]  /*b5b20*/  IMAD.MOV.U32 R14, RZ, RZ, R4 ;  /* 0x000000ffff0e7224 */ /* 0x004fc400078e0004 */
[----:B------:R-:W-:Y:S01]  /*b5b30*/  IMAD.MOV.U32 R15, RZ, RZ, R5 ;  /* 0x000000ffff0f7224 */ /* 0x000fe200078e0005 */
[----:B------:R-:W2:Y:S01]  /*b5b40*/  LDL.LU R4, [R1+0x7448] ;  /* 0x0074480001047983 */ /* 0x000ea20000300800 */
[----:B------:R-:W2:Y:S03]  /*b5b50*/  LDL.LU R5, [R1+0x7444] ;  /* 0x0074440001057983 */ /* 0x000ea60000300800 */
[----:B------:R4:W-:Y:S02]  /*b5b60*/  STL.64 [R1+0x73f0], R14 ;  /* 0x0073f00e01007387 */ /* 0x0009e40000100a00 */
[----:B----4-:R-:W-:Y:S02]  /*b5b70*/  IMAD.MOV.U32 R14, RZ, RZ, R11 ;  /* 0x000000ffff0e7224 */ /* 0x010fe400078e000b */
[----:B---3--:R-:W-:Y:S01]  /*b5b80*/  STL.64 [R1+0x73e8], R12 ;  /* 0x0073e80c01007387 */ /* 0x008fe20000100a00 */
[----:B------:R-:W3:Y:S02]  /*b5b90*/  LDL.LU R11, [R1+0x7440] ;  /* 0x00744000010b7983 */ /* 0x000ee40000300800 */
[----:B------:R-:W4:Y:S02]  /*b5ba0*/  LDL R15, [R1+0x16c] ;  /* 0x00016c00010f7983 */ /* 0x000f240000100800 */
[----:B----4-:R-:W-:Y:S01]  /*b5bb0*/  STL.64 [R1+0x7400], R14 ;  /* 0x0074000e01007387 */ /* 0x010fe20000100a00 */
[----:B------:R-:W-:Y:S02]  /*b5bc0*/  STL [R1+0x61b4], R6 ;  /* 0x0061b40601007387 */ /* 0x000fe40000100800 */
[----:B------:R-:W-:Y:S02]  /*b5bd0*/  STL [R1+0x61b0], R7 ;  /* 0x0061b00701007387 */ /* 0x000fe40000100800 */
[----:B--2---:R0:W-:Y:S02]  /*b5be0*/  STL.64 [R1+0x7428], R4 ;  /* 0x0074280401007387 */ /* 0x0041e40000100a00 */
[----:B0-----:R-:W3:Y:S01]  /*b5bf0*/  LDL.LU.64 R4, [R1+0x570] ;  /* 0x0005700001047983 */ /* 0x001ee20000300a00 */
[----:B------:R-:W3:Y:S02]  /*b5c00*/  LDL.LU.64 R6, [R1+0x578] ;  /* 0x0005780001067983 */ /* 0x000ee40000300a00 */
[----:B------:R-:W-:Y:S01]  /*b5c10*/  IMAD.MOV.U32 R14, RZ, RZ, R17 ;  /* 0x000000ffff0e7224 */ /* 0x000fe200078e0011 */
[----:B---3--:R-:W-:Y:S11]  /*b5c20*/  HMMA.16816.F32 R24, R4, R10, R24 ;  /* 0x0000000a0418723c */ /* 0x008ff60000001818 */
[----:B------:R-:W-:Y:S11]  /*b5c30*/  @!UPT UIADD3 URZ, URZ, URZ, URZ ;  /* 0x0000003f3f3ff290 */ /* 0x000ff6000fffe03f */
[----:B------:R-:W-:Y:S01]  /*b5c40*/  @!UPT UIADD3 URZ, URZ, URZ, URZ ;  /* 0x0000003f3f3ff290 */ /* 0x000fe2000fffe03f */
[----:B------:R-:W-:Y:S01]  /*b5c50*/  STL [R1+0xdf0], R24 ;  /* 0x000df01801007387 */ /* 0x000fe20000100800 */
[----:B------:R0:W-:Y:S02]  /*b5c60*/  STL [R1+0xdfc], R27 ;  /* 0x000dfc1b01007387 */ /* 0x0001e40000100800 */
[----:B------:R-:W-:Y:S02]  /*b5c70*/  IMAD.MOV.U32 R17, RZ, RZ, R26 ;  /* 0x000000ffff117224 */ /* 0x000fe400078e001a */
[----:B0-----:R-:W2:Y:S01]  /*b5c80*/  LDL.LU.64 R26, [R1+0x7438] ;  /* 0x00743800011a7983 */ /* 0x001ea20000300a00 */
[----:B------:R-:W3:Y:S02]  /*b5c90*/  LDL.LU R24, [R1+0x7430] ;  /* 0x0074300001187983 */ /* 0x000ee40000300800 */
        /* <DEDUP_REMOVED lines=17> */
[----:B------:R-:W2:Y:S02]  /*b5db0*/  LDL.LU R11, [R1+0x89c] ;  /* 0x00089c00010b7983 */ /* 0x000ea40000300800 */
[----:B------:R-:W-:-:S02]  /*b5dc0*/  IMAD.MOV.U32 R15, RZ, RZ, R16 ;  /* 0x000000ffff0f7224 */ /* 0x000fc400078e0010 */
[----:B------:R-:W-:Y:S01]  /*b5dd0*/  IMAD.MOV.U32 R16, RZ, RZ, R25 ;  /* 0x000000ffff107224 */ /* 0x000fe200078e0019 */
[----:B------:R-:W-:Y:S01]  /*b5de0*/  STL [R1+0x61bc], R17 ;  /* 0x0061bc1101007387 */ /* 0x000fe20000100800 */
[----:B------:R-:W-:Y:S02]  /*b5df0*/  IMAD.MOV.U32 R21, RZ, RZ, R23 ;  /* 0x000000ffff157224 */ /* 0x000fe400078e0017 */
[----:B------:R-:W-:Y:S02]  /*b5e00*/  IMAD.MOV.U32 R23, RZ, RZ, R3 ;  /* 0x000000ffff177224 */ /* 0x000fe400078e0003 */
[----:B------:R-:W-:Y:S01]  /*b5e10*/  IMAD.MOV.U32 R13, RZ, RZ, R5 ;  /* 0x000000ffff0d7224 */ /* 0x000fe200078e0005 */
[----:B------:R0:W-:Y:S01]  /*b5e20*/  STL [R1+0x61b8], R16 ;  /* 0x0061b81001007387 */ /* 0x0001e20000100800 */
[----:B------:R-:W-:Y:S02]  /*b5e30*/  IMAD.MOV.U32 R12, RZ, RZ, R6 ;  /* 0x000000ffff0c7224 */ /* 0x000fe400078e0006 */
[----:B------:R-:W-:-:S02]  /*b5e40*/  IMAD.MOV.U32 R3, RZ, RZ, R7 ;  /* 0x000000ffff037224 */ /* 0x000fc400078e0007 */
[----:B0-----:R-:W-:Y:S01]  /*b5e50*/  IMAD.MOV.U32 R16, RZ, RZ, R4 ;  /* 0x000000ffff107224 */ /* 0x001fe200078e0004 */
[----:B--2---:R-:W-:Y:S01]  /*b5e60*/  HMMA.16816.F32 R8, R4, R26, R8 ;  /* 0x0000001a0408723c */ /* 0x004fe20000001808 */
[----:B------:R-:W2:Y:S11]  /*b5e70*/  LDL.LU.64 R4, [R1+0x7428] ;  /* 0x0074280001047983 */ /* 0x000eb60000300a00 */
[----:B------:R-:W-:Y:S11]  /*b5e80*/  @!UPT UIADD3 URZ, URZ, URZ, URZ ;  /* 0x0000003f3f3ff290 */ /* 0x000ff6000fffe03f */
[----:B------:R0:W-:Y:S01]  /*b5e90*/  STL.64 [R1+0xde0], R8 ;  /* 0x000de00801007387 */ /* 0x0001e20000100a00 */
[----:B------:R-:W-:Y:S02]  /*b5ea0*/  IMAD.MOV.U32 R6, RZ, RZ, R10 ;  /* 0x000000ffff067224 */ /* 0x000fe400078e000a */
[----:B------:R-:W-:Y:S02]  /*b5eb0*/  IMAD.MOV.U32 R7, RZ, RZ, R11 ;  /* 0x000000ffff077224 */ /* 0x000fe400078e000b */
[----:B------:R-:W4:Y:S04]  /*b5ec0*/  LDL.LU.64 R10, [R1+0x7420] ;  /* 0x00742000010a7983 */ /* 0x000f280000300a00 */
[----:B0-----:R-:W4:Y:S01]  /*b5ed0*/  LDL.LU.64 R8, [R1+0x7418] ;  /* 0x0074180001087983 */ /* 0x001f220000300a00 */
[----:B---3--:R-:W-:-:S02]  /*b5ee0*/  IMAD.MOV.U32 R22, RZ, RZ, R24 ;  /* 0x000000ffff167224 */ /* 0x008fc400078e0018 */
[----:B------:R0:W-:Y:S02]  /*b5ef0*/  STL.64 [R1+0x72f8], R26 ;  /* 0x0072f81a01007387 */ /* 0x0001e40000100a00 */
[----:B------:R-:W-:Y:S02]  /*b5f00*/  IMAD.MOV.U32 R24, RZ, RZ, R16 ;  /* 0x000000ffff187224 */ /* 0x000fe400078e0010 */
[----:B------:R-:W-:Y:S02]  /*b5f10*/  IMAD.MOV.U32 R25, RZ, RZ, R13 ;  /* 0x000000ffff197224 */ /* 0x000fe400078e000d */
[----:B0-----:R-:W-:Y:S02]  /*b5f20*/  IMAD.MOV.U32 R26, RZ, RZ, R12 ;  /* 0x000000ffff1a7224 */ /* 0x001fe400078e000c */
[----:B------:R-:W-:Y:S01]  /*b5f30*/  IMAD.MOV.U32 R27, RZ, RZ, R3 ;  /* 0x000000ffff1b7224 */ /* 0x000fe200078e0003 */
[----:B------:R-:W-:Y:S01]  /*b5f40*/  STL [R1+0x61c4], R7 ;  /* 0x0061c40701007387 */ /* 0x000fe20000100800 */
[----:B------:R-:W-:Y:S05]  /*b5f50*/  STL [R1+0x61c0], R6 ;  /* 0x0061c00601007387 */ /* 0x000fea0000100800 */
[C---:B----4-:R-:W-:Y:S01]  /*b5f60*/  HMMA.16816.F32 R12, R24.reuse, R14, R8 ;  /* 0x0000000e180c723c */ /* 0x050fe20000001808 */
[----:B------:R-:W3:Y:S01]  /*b5f70*/  LDL.LU.64 R10, [R1+0x7410] ;  /* 0x00741000010a7983 */ /* 0x000ee20000300a00 */
[----:B------:R-:W3:Y:S11]  /*b5f80*/  LDL.LU.64 R8, [R1+0x7408] ;  /* 0x0074080001087983 */ /* 0x000ef60000300a00 */
[----:B------:R-:W-:Y:S10]  /*b5f90*/  @!UPT UIADD3 URZ, URZ, URZ, URZ ;  /* 0x0000003f3f3ff290 */ /* 0x000ff4000fffe03f */
[----:B------:R3:W-:Y:S01]  /*b5fa0*/  STL.64 [R1+0xdd0], R12 ;  /* 0x000dd00c01007387 */ /* 0x0007e20000100a00 */
[----:B------:R-:W-:Y:S02]  /*b5fb0*/  IMAD.MOV.U32 R17, RZ, RZ, R14 ;  /* 0x000000ffff117224 */ /* 0x000fe400078e000e */
[----:B------:R-:W-:Y:S02]  /*b5fc0*/  IMAD.MOV.U32 R16, RZ, RZ, R15 ;  /* 0x000000ffff107224 */ /* 0x000fe400078e000f */
[----:B------:R-:W3:Y:S03]  /*b5fd0*/  LDL.LU.64 R14, [R1+0x7400] ;  /* 0x00740000010e7983 */ /* 0x000ee60000300a00 */
[----:B------:R-:W-:Y:S02]  /*b5fe0*/  STL [R1+0x61cc], R16 ;  /* 0x0061cc1001007387 */ /* 0x000fe40000100800 */
[----:B------:R-:W-:Y:S01]  /*b5ff0*/  STL [R1+0x61c8], R17 ;  /* 0x0061c81101007387 */ /* 0x000fe20000100800 */
[C---:B---3--:R-:W-:Y:S01]  /*b6000*/  HMMA.16816.F32 R12, R24.reuse, R14, R8 ;  /* 0x0000000e180c723c */ /* 0x048fe20000001808 */
[----:B------:R-:W3:Y:S11]  /*b6010*/  LDL.LU.64 R8, [R1+0x73f8] ;  /* 0x0073f80001087983 */ /* 0x000ef60000300a00 */
[----:B------:R-:W-:Y:S11]  /*b6020*/  @!UPT UIADD3 URZ, URZ, URZ, URZ ;  /* 0x0000003f3f3ff290 */ /* 0x000ff6000fffe03f */
[----:B------:R-:W-:Y:S01]  /*b6030*/  @!UPT UIADD3 URZ, URZ, URZ, URZ ;  /* 0x0000003f3f3ff290 */ /* 0x000fe2000fffe03f */
[----:B------:R-:W-:Y:S02]  /*b6040*/  IMAD.MOV.U32 R6, RZ, RZ, R15 ;  /* 0x000000ffff067224 */ /* 0x000fe400078e000f */
[----:B------:R-:W-:Y:S01]  /*b6050*/  IMAD.MOV.U32 R7, RZ, RZ, R14 ;  /* 0x000000ffff077224 */ /* 0x000fe200078e000e */
[----:B------:R0:W-:Y:S01]  /*b6060*/  STL.64 [R1+0xdc0], R12 ;  /* 0x000dc00c01007387 */ /* 0x0001e20000100a00 */
[----:B------:R-:W4:Y:S03]  /*b6070*/  LDL.LU.64 R14, [R1+0x73f0] ;  /* 0x0073f000010e7983 */ /* 0x000f260000300a00 */
[----:B0-----:R-:W4:Y:S01]  /*b6080*/  LDL.LU.64 R12, [R1+0x73e8] ;  /* 0x0073e800010c7983 */ /* 0x001f220000300a00 */
[----:B------:R-:W-:Y:S02]  /*b6090*/  STL [R1+0x61d4], R6 ;  /* 0x0061d40601007387 */ /* 0x000fe40000100800 */
[----:B------:R0:W-:Y:S02]  /*b60a0*/  STL [R1+0x61d0], R7 ;  /* 0x0061d00701007387 */ /* 0x0001e40000100800 */
[----:B--2---:R-:W-:Y:S01]  /*b60b0*/  STL.64 [R1+0x73c0], R4 ;  /* 0x0073c00401007387 */ /* 0x004fe20000100a00 */
[----:B0-----:R-:W4:Y:S02]  /*b60c0*/  LDL.64 R6, [R1+0x158] ;  /* 0x0001580001067983 */ /* 0x001f240000100a00 */
[----:B----4-:R-:W-:Y:S01]  /*b60d0*/  HMMA.16816.F32 R12, R24, R6, R12 ;  /* 0x00000006180c723c */ /* 0x010fe2000000180c */
[----:B------:R-:W-:Y:S11]  /*b60e0*/  IMAD.MOV.U32 R20, RZ, RZ, R6 ;  /* 0x000000ffff147224 */ /* 0x000ff600078e0006 */
[----:B------:R-:W-:Y:S11]  /*b60f0*/  @!UPT UIADD3 URZ, URZ, URZ, URZ ;  /* 0x0000003f3f3ff290 */ /* 0x000ff6000fffe03f */
[----:B------:R0:W-:Y:S01]  /*b6100*/  STL.64 [R1+0xdb0], R12 ;  /* 0x000db00c01007387 */ /* 0x0001e20000100a00 */
[----:B------:R-:W-:Y:S02]  /*b6110*/  STL.64 [R1+0x7388], R22 ;  /* 0x0073881601007387 */ /* 0x000fe40000100a00 */
[----:B------:R-:W-:Y:S02]  /*b6120*/  STL [R1+0x7380], R20 ;  /* 0x0073801401007387 */ /* 0x000fe40000100800 */
[----:B------:R-:W-:Y:S02]  /*b6130*/  IMAD.MOV.U32 R16, RZ, RZ, R14 ;  /* 0x000000ffff107224 */ /* 0x000fe400078e000e */
[----:B------:R-:W-:Y:S01]  /*b6140*/  IMAD.MOV.U32 R17, RZ, RZ, R15 ;  /* 0x000000ffff117224 */ /* 0x000fe200078e000f */
[----:B0-----:R-:W2:Y:S01]  /*b6150*/  LDL.LU R12, [R1+0x7d0] ;  /* 0x0007d000010c7983 */ /* 0x001ea20000300800 */
[----:B------:R-:W2:Y:S02]  /*b6160*/  LDL.LU R13, [R1+0x7d4] ;  /* 0x0007d400010d7983 */ /* 0x000ea40000300800 */
[----:B------:R-:W4:Y:S02]  /*b6170*/  LDL.LU R14, [R1+0x7d8] ;  /* 0x0007d800010e7983 */ /* 0x000f240000300800 */
[----:B------:R-:W4:Y:S02]  /*b6180*/  LDL.LU R15, [R1+0x7dc] ;  /* 0x0007dc00010f7983 */ /* 0x000f240000300800 */
[----:B----4-:R3:W-:Y:S01]  /*b6190*/  STL.64 [R1+0x7320], R14 ;  /* 0x0073200e01007387 */ /* 0x0107e20000100a00 */
[----:B--2---:R-:W-:Y:S02]  /*b61a0*/  STL.64 [R1+0x7318], R12 ;  /* 0x0073180c01007387 */ /* 0x004fe40000100a00 */
[----:B---3--:R-:W-:-:S02]  /*b61b0*/  IMAD.MOV.U32 R14, RZ, RZ, R9 ;  /* 0x000000ffff0e7224 */ /* 0x008fc400078e0009 */
[----:B------:R-:W-:-:S05]  /*b61c0*/  IMAD.MOV.U32 R15, RZ, RZ, R8 ;  /* 0x000000ffff0f7224 */ /* 0x000fca00078e0008 */
[----:B------:R0:W-:Y:S01]  /*b61d0*/  STL.64 [R1+0x7338], R14 ;  /* 0x0073380e01007387 */ /* 0x0001e20000100a00 */
[----:B------:R-:W2:Y:S02]  /*b61e0*/  LDL.64 R10, [R1+0xa8] ;  /* 0x0000a800010a7983 */ /* 0x000ea40000100a00 */
[----:B0-----:R-:W-:Y:S02]  /*b61f0*/  IMAD.MOV.U32 R14, RZ, RZ, R19 ;  /* 0x000000ffff0e7224 */ /* 0x001fe400078e0013 */
[----:B------:R-:W-:Y:S01]  /*b6200*/  IMAD.MOV.U32 R15, RZ, RZ, R21 ;  /* 0x000000ffff0f7224 */ /* 0x000fe200078e0015 */
[----:B--2---:R0:W-:Y:S01]  /*b6210*/  STL.64 [R1+0x7308], R10 ;  /* 0x0073080a01007387 */ /* 0x0041e20000100a00 */
[----:B------:R-:W2:Y:S02]  /*b6220*/  LDL.LU R8, [R1+0x7c0] ;  /* 0x0007c00001087983 */ /* 0x000ea40000300800 */
[----:B------:R-:W2:Y:S01]  /*b6230*/  LDL.LU R9, [R1+0x7c4] ;  /* 0x0007c40001097983 */ /* 0x000ea20000300800 */
[----:B0-----:R-:W3:Y:S01]  /*b6240*/  LDL.LU R10, [R1+0x7c8] ;  /* 0x0007c800010a7983 */ /* 0x001ee20000300800 */
[----:B------:R-:W3:Y:S02]  /*b6250*/  LDL.LU R11, [R1+0x7cc] ;  /* 0x0007cc00010b7983 */ /* 0x000ee40000300800 */
[----:B------:R-:W4:Y:S02]  /*b6260*/  LDL.LU R19, [R1+0x73e0] ;  /* 0x0073e00001137983 */ /* 0x000f240000300800 */
[----:B------:R0:W-:Y:S01]  /*b6270*/  STL.64 [R1+0x7350], R14 ;  /* 0x0073500e01007387 */ /* 0x0001e20000100a00 */
[----:B------:R-:W2:Y:S01]  /*b6280*/  LDL.LU R12, [R1+0x800] ;  /* 0x00080000010c7983 */ /* 0x000ea20000300800 */
[----:B------:R-:W2:Y:S03]  /*b6290*/  LDL.LU R13, [R1+0x804] ;  /* 0x00080400010d7983 */ /* 0x000ea60000300800 */
[----:B0-----:R-:W2:Y:S01]  /*b62a0*/  LDL.LU R14, [R1+0x808] ;  /* 0x00080800010e7983 */ /* 0x001ea20000300800 */
[----:B------:R-:W2:Y:S03]  /*b62b0*/  LDL.LU R15, [R1+0x80c] ;  /* 0x00080c00010f7983 */ /* 0x000ea60000300800 */
[----:B--2---:R0:W-:Y:S01]  /*b62c0*/  STL.64 [R1+0x7360], R14 ;  /* 0x0073600e01007387 */ /* 0x0041e20000100a00 */
[----:B------:R1:W-:Y:S02]  /*b62d0*/  STL.64 [R1+0x7358], R12 ;  /* 0x0073580c01007387 */ /* 0x0003e40000100a00 */
[----:B0-----:R-:W-:-:S02]  /*b62e0*/  IMAD.MOV.U32 R14, RZ, RZ, R28 ;  /* 0x000000ffff0e7224 */ /* 0x001fc400078e001c */
[----:B------:R-:W-:Y:S01]  /*b62f0*/  IMAD.MOV.U32 R15, RZ, RZ, R29 ;  /* 0x000000ffff0f7224 */ /* 0x000fe200078e001d */
[----:B------:R-:W2:Y:S01]  /*b6300*/  LDL.LU R28, [R1+0x73dc] ;  /* 0x0073dc00011c7983 */ /* 0x000ea20000300800 */
[----:B------:R-:W2:Y:S03]  /*b6310*/  LDL.LU R29, [R1+0x73d8] ;  /* 0x0073d800011d7983 */ /* 0x000ea60000300800 */
[----:B------:R0:W-:Y:S01]  /*b6320*/  STL.64 [R1+0x7378], R14 ;  /* 0x0073780e01007387 */ /* 0x0001e20000100a00 */
[----:B-1----:R-:W2:Y:S02]  /*b6330*/  LDL.LU R12, [R1+0x820] ;  /* 0x00082000010c7983 */ /* 0x002ea40000300800 */
[----:B------:R-:W2:Y:S01]  /*b6340*/  LDL.LU R13, [R1+0x824] ;  /* 0x00082400010d7983 */ /* 0x000ea20000300800 */
[----:B0-----:R-:W2:Y:S01]  /*b6350*/  LDL.LU R14, [R1+0x828] ;  /* 0x00082800010e7983 */ /* 0x001ea20000300800 */
[----:B------:R-:W2:Y:S03]  /*b6360*/  LDL.LU R15, [R1+0x82c] ;  /* 0x00082c00010f7983 */ /* 0x000ea60000300800 */
[----:B--2---:R-:W-:Y:S01]  /*b6370*/  STL.64 [R1+0x7398], R14 ;  /* 0x0073980e01007387 */ /* 0x004fe20000100a00 */
[----:B------:R-:W-:Y:S02]  /*b6380*/  STL.64 [R1+0x7390], R12 ;  /* 0x0073900c01007387 */ /* 0x000fe40000100a00 */
[----:B------:R-:W2:Y:S02]  /*b6390*/  LDL R22, [R1+0x128] ;  /* 0x0001280001167983 */ /* 0x000ea40000100800 */
[----:B------:R-:W2:Y:S02]  /*b63a0*/  LDL R23, [R1+0x12c] ;  /* 0x00012c0001177983 */ /* 0x000ea40000100800 */
[----:B------:R-:W-:Y:S01]  /*b63b0*/  IMAD.MOV.U32 R3, RZ, RZ, R7 ;  /* 0x000000ffff037224 */ /* 0x000fe200078e0007 */
[----:B--2---:R4:W-:Y:S02]  /*b63c0*/  STL.64 [R1+0x73a0], R22 ;  /* 0x0073a01601007387 */ /* 0x0049e40000100a00 */
[----:B----4-:R-:W-:-:S02]  /*b63d0*/  IMAD.MOV.U32 R22, RZ, RZ, R19 ;  /* 0x000000ffff167224 */ /* 0x010fc400078e0013 */
[----:B------:R-:W-:Y:S01]  /*b63e0*/  IMAD.MOV.U32 R23, RZ, RZ, R18 ;  /* 0x000000ffff177224 */ /* 0x000fe200078e0012 */
[----:B------:R-:W2:Y:S01]  /*b63f0*/  LDL.LU R19, [R1+0x73d4] ;  /* 0x0073d40001137983 */ /* 0x000ea20000300800 */
[----:B------:R-:W4:Y:S03]  /*b6400*/  LDL.LU R18, [R1+0x73d0] ;  /* 0x0073d00001127983 */ /* 0x000f260000300800 */
[----:B------:R-:W-:Y:S01]  /*b6410*/  STL.64 [R1+0x73b8], R22 ;  /* 0x0073b81601007387 */ /* 0x000fe20000100a00 */
        /* <DEDUP_REMOVED lines=21> */
[----:B------:R-:W-:-:S07]  /*b6570*/  IMAD.MOV.U32 R23, RZ, RZ, R28 ;  /* 0x000000ffff177224 */ /* 0x000fce00078e001c */
[----:B------:R-:W-:Y:S01]  /*b6580*/  HMMA.16816.F32 R20, R24, R22, R4 ;  /* 0x000000161814723c */ /* 0x000fe20000001804 */
[----:B--2---:R-:W-:Y:S01]  /*b6590*/  STL.64 [R1+0x7348], R10 ;  /* 0x0073480a01007387 */ /* 0x004fe20000100a00 */
[----:B---3--:R4:W-:Y:S02]  /*b65a0*/  STL.64 [R1+0x7340], R8 ;  /* 0x0073400801007387 */ /* 0x0089e40000100a00 */
[----:B----4-:R-:W-:Y:S02]  /*b65b0*/  IMAD.MOV.U32 R8, RZ, RZ, R18 ;  /* 0x000000ffff087224 */ /* 0x010fe400078e0012 */
[----:B------:R-:W-:Y:S01]  /*b65c0*/  IMAD.MOV.U32 R9, RZ, RZ, R19 ;  /* 0x000000ffff097224 */ /* 0x000fe200078e0013 */
[----:B------:R-:W2:Y:S01]  /*b65d0*/  LDL.LU R18, [R1+0x73cc] ;  /* 0x0073cc0001127983 */ /* 0x000ea20000300800 */
[----:B------:R-:W3:Y:S02]  /*b65e0*/  LDL.LU R19, [R1+0x73c8] ;  /* 0x0073c80001137983 */ /* 0x000ee40000300800 */
[----:B------:R-:W4:Y:S02]  /*b65f0*/  LDL.LU R10, [R1+0x7f8] ;  /* 0x0007f800010a7983 */ /* 0x000f240000300800 */
[----:B------:R-:W4:Y:S11]  /*b6600*/  LDL.LU R11, [R1+0x7fc] ;  /* 0x0007fc00010b7983 */ /* 0x000f360000300800 */
[----:B------:R-:W-:Y:S01]  /*b6610*/  @!UPT UIADD3 URZ, URZ, URZ, URZ ;  /* 0x0000003f3f3ff290 */ /* 0x000fe2000fffe03f */
[----:B------:R-:W-:Y:S02]  /*b6620*/  IMAD.MOV.U32 R6, RZ, RZ, R22 ;  /* 0x000000ffff067224 */ /* 0x000fe400078e0016 */
[----:B------:R-:W-:Y:S01]  /*b6630*/  IMAD.MOV.U32 R7, RZ, RZ, R23 ;  /* 0x000000ffff077224 */ /* 0x000fe200078e0017 */
[----:B----4-:R-:W-:Y:S01]  /*b6640*/  STL.64 [R1+0x7370], R10 ;  /* 0x0073700a01007387 */ /* 0x010fe20000100a00 */
[----:B------:R0:W-:Y:S03]  /*b6650*/  STL.64 [R1+0x7368], R8 ;  /* 0x0073680801007387 */ /* 0x0001e60000100a00 */
[----:B0-----:R-:W4:Y:S01]  /*b6660*/  LDL.LU R8, [R1+0x810] ;  /* 0x0008100001087983 */ /* 0x001f220000300800 */
[----:B------:R-:W4:Y:S02]  /*b6670*/  LDL.LU R9, [R1+0x814] ;  /* 0x0008140001097983 */ /* 0x000f240000300800 */
[----:B------:R-:W-:Y:S02]  /*b6680*/  STL [R1+0x61dc], R17 ;  /* 0x0061dc1101007387 */ /* 0x000fe40000100800 */
[----:B---3--:R-:W-:-:S02]  /*b6690*/  IMAD.MOV.U32 R10, RZ, RZ, R19 ;  /* 0x000000ffff0a7224 */ /* 0x008fc400078e0013 */
[----:B--2---:R-:W-:Y:S01]  /*b66a0*/  IMAD.MOV.U32 R11, RZ, RZ, R18 ;  /* 0x000000ffff0b7224 */ /* 0x004fe200078e0012 */
[----:B------:R-:W-:Y:S01]  /*b66b0*/  STL [R1+0x61d8], R16 ;  /* 0x0061d81001007387 */ /* 0x000fe20000100800 */
[----:B------:R-:W2:Y:S02]  /*b66c0*/  LDL.LU.64 R18, [R1+0xc8] ;  /* 0x0000c80001127983 */ /* 0x000ea40000300a00 */
[----:B------:R-:W3:Y:S02]  /*b66d0*/  LDL.LU.64 R4, [R1+0x73c0] ;  /* 0x0073c00001047983 */ /* 0x000ee40000300a00 */
[----:B------:R0:W-:Y:S01]  /*b66e0*/  STL.64 [R1+0xda0], R20 ;  /* 0x000da01401007387 */ /* 0x0001e20000100a00 */
[----:B------:R-:W0:Y:S01]  /*b66f0*/  LDL.LU.64 R22, [R1+0x73b8] ;  /* 0x0073b80001167983 */ /* 0x000e220000300a00 */
[----:B------:R-:W-:Y:S02]  /*b6700*/  STL [R1+0x61e4], R7 ;  /* 0x0061e40701007387 */ /* 0x000fe40000100800 */
[----:B------:R-:W-:Y:S01]  /*b6710*/  STL [R1+0x61e0], R6 ;  /* 0x0061e00601007387 */ /* 0x000fe20000100800 */
[C---:B0-----:R-:W-:Y:S01]  /*b6720*/  HMMA.16816.F32 R20, R24.reuse, R22, R12 ;  /* 0x000000161814723c */ /* 0x041fe2000000180c */
[----:B---3--:R-:W-:Y:S01]  /*b6730*/  STL.64 [R1+0x62b0], R4 ;  /* 0x0062b00401007387 */ /* 0x008fe20000100a00 */
[----:B------:R-:W3:Y:S02]  /*b6740*/  LDL.LU.64 R14, [R1+0x73b0] ;  /* 0x0073b000010e7983 */ /* 0x000ee40000300a00 */
        /* <DEDUP_REMOVED lines=11> */
[----:B0-----:R-:W3:Y:S01]  /*b6800*/  LDL.LU.64 R22, [R1+0x7388] ;  /* 0x0073880001167983 */ /* 0x001ee20000300a00 */
[----:B------:R-:W2:Y:S01]  /*b6810*/  LDL.LU R20, [R1+0x7380] ;  /* 0x0073800001147983 */ /* 0x000ea20000300800 */
[C---:B---3--:R-:W-:Y:S11]  /*b6820*/  HMMA.16816.F32 R12, R24.reuse, R22, R12 ;  /* 0x00000016180c723c */ /* 0x048ff6000000180c */
[----:B------:R-:W-:Y:S11]  /*b6830*/  @!UPT UIADD3 URZ, URZ, URZ, URZ ;  /* 0x0000003f3f3ff290 */ /* 0x000ff6000fffe03f */
[----:B------:R-:W-:Y:S01]  /*b6840*/  @!UPT UIADD3 URZ, URZ, URZ, URZ ;  /* 0x0000003f3f3ff290 */ /* 0x000fe2000fffe03f */
[----:B------:R-:W-:Y:S01]  /*b6850*/  STL.64 [R1+0xd60], R12 ;  /* 0x000d600c01007387 */ /* 0x000fe20000100a00 */
[----:B------:R0:W-:Y:S03]  /*b6860*/  STL.64 [R1+0xd68], R14 ;  /* 0x000d680e01007387 */ /* 0x0001e60000100a00 */
[----:B0-----:R-:W4:Y:S01]  /*b6870*/  LDL.LU.64 R14, [R1+0x7378] ;  /* 0x00737800010e7983 */ /* 0x001f220000300a00 */
[----:B------:R-:W-:Y:S02]  /*b6880*/  STL.64 [R1+0x72e8], R22 ;  /* 0x0072e81601007387 */ /* 0x000fe40000100a00 */
[----:B--2---:R0:W-:Y:S02]  /*b6890*/  STL [R1+0x7300], R20 ;  /* 0x0073001401007387 */ /* 0x0041e40000100800 */
[----:B0-----:R-:W2:Y:S01]  /*b68a0*/  LDL.LU R20, [R1+0x7b0] ;  /* 0x0007b00001147983 */ /* 0x001ea20000300800 */
[----:B------:R-:W2:Y:S02]  /*b68b0*/  LDL.LU R21, [R1+0x7b4] ;  /* 0x0007b40001157983 */ /* 0x000ea40000300800 */
[----:B------:R-:W2:Y:S02]  /*b68c0*/  LDL.LU R22, [R1+0x7b8] ;  /* 0x0007b80001167983 */ /* 0x000ea40000300800 */
[----:B------:R-:W2:Y:S01]  /*b68d0*/  LDL.LU R23, [R1+0x7bc] ;  /* 0x0007bc0001177983 */ /* 0x000ea20000300800 */
[----:B----4-:R-:W-:Y:S01]  /*b68e0*/  HMMA.16816.F32 R12, R24, R14, R8 ;  /* 0x0000000e180c723c */ /* 0x010fe20000001808 */
[----:B------:R-:W3:Y:S01]  /*b68f0*/  LDL.LU.64 R10, [R1+0x7370] ;  /* 0x00737000010a7983 */ /* 0x000ee20000300a00 */
[----:B------:R-:W3:Y:S11]  /*b6900*/  LDL.LU.64 R8, [R1+0x7368] ;  /* 0x0073680001087983 */ /* 0x000ef60000300a00 */
[----:B------:R-:W-:Y:S10]  /*b6910*/  @!UPT UIADD3 URZ, URZ, URZ, URZ ;  /* 0x0000003f3f3ff290 */ /* 0x000ff4000fffe03f */
[----:B------:R-:W-:Y:S01]  /*b6920*/  STL.64 [R1+0xd50], R12 ;  /* 0x000d500c01007387 */ /* 0x000fe20000100a00 */
[----:B------:R0:W-:Y:S03]  /*b6930*/  STL.64 [R1+0xd58], R14 ;  /* 0x000d580e01007387 */ /* 0x0001e60000100a00 */
[----:B0-----:R-:W4:Y:S01]  /*b6940*/  LDL.LU.64 R14, [R1+0x7360] ;  /* 0x00736000010e7983 */ /* 0x001f220000300a00 */
[----:B------:R-:W4:Y:S02]  /*b6950*/  LDL.LU.64 R12, [R1+0x7358] ;  /* 0x00735800010c7983 */ /* 0x000f240000300a00 */
[----:B------:R-:W-:Y:S02]  /*b6960*/  IMAD.MOV.U32 R6, RZ, RZ, R2 ;  /* 0x000000ffff067224 */ /* 0x000fe400078e0002 */
[----:B------:R-:W-:-:S07]  /*b6970*/  IMAD.MOV.U32 R7, RZ, RZ, R0 ;  /* 0x000000ffff077224 */ /* 0x000fce00078e0000 */
        /* <DEDUP_REMOVED lines=31> */
[----:B0-----:R-:W3:Y:S01]  /*b6b70*/  LDL.LU.64 R14, [R1+0x7310] ;  /* 0x00731000010e7983 */ /* 0x001ee20000300a00 */
[----:B------:R0:W-:Y:S02]  /*b6b80*/  STL.64 [R1+0x7220], R18 ;  /* 0x0072201201007387 */ /* 0x0001e40000100a00 */
[----:B------:R-:W2:Y:S01]  /*b6b90*/  LDL.LU.64 R16, [R1+0x420] ;  /* 0x0004200001107983 */ /* 0x000ea20000300a00 */
[----:B0-----:R-:W2:Y:S01]  /*b6ba0*/  LDL.LU.64 R18, [R1+0x428] ;  /* 0x0004280001127983 */ /* 0x001ea20000300a00 */
[C---:B---3--:R-:W-:Y:S11]  /*b6bb0*/  HMMA.16816.F32 R8, R24.reuse, R14, R8 ;  /* 0x0000000e1808723c */ /* 0x048ff60000001808 */
        /* <DEDUP_REMOVED lines=10> */
[----:B---3--:R-:W-:Y:S02]  /*b6c60*/  HMMA.16816.F32 R24, R24, R10, R20 ;  /* 0x0000000a1818723c */ /* 0x008fe40000001814 */
[----:B------:R-:W3:Y:S01]  /*b6c70*/  LDL.LU R20, [R1+0x7300] ;  /* 0x0073000001147983 */ /* 0x000ee20000300800 */
[----:B------:R-:W-:-:S02]  /*b6c80*/  IMAD.MOV.U32 R2, RZ, RZ, R10 ;  /* 0x000000ffff027224 */ /* 0x000fc400078e000a */
[----:B------:R-:W-:Y:S11]  /*b6c90*/  IMAD.MOV.U32 R0, RZ, RZ, R11 ;  /* 0x000000ffff007224 */ /* 0x000ff600078e000b */
[----:B------:R-:W-:Y:S07]  /*b6ca0*/  @!UPT UIADD3 URZ, URZ, URZ, URZ ;  /* 0x0000003f3f3ff290 */ /* 0x000fee000fffe03f */
[----:B------:R-:W-:Y:S01]  /*b6cb0*/  STL.64 [R1+0xcc0], R24 ;  /* 0x000cc01801007387 */ /* 0x000fe20000100a00 */
[----:B------:R0:W-:Y:S03]  /*b6cc0*/  STL.64 [R1+0xcc8], R26 ;  /* 0x000cc81a01007387 */ /* 0x0001e60000100a00 */
[----:B0-----:R-:W4:Y:S01]  /*b6cd0*/  LDL.LU.64 R26, [R1+0x72f8] ;  /* 0x0072f800011a7983 */ /* 0x001f220000300a00 */
[----:B------:R-:W3:Y:S02]  /*b6ce0*/  LDL.LU.64 R10, [R1+0x72f0] ;  /* 0x0072f000010a7983 */ /* 0x000ee40000300a00 */
[----:B------:R0:W-:Y:S02]  /*b6cf0*/  STL [R1+0x7208], R2 ;  /* 0x0072080201007387 */ /* 0x0001e40000100800 */
[----:B--2---:R-:W-:Y:S02]  /*b6d00*/  IMAD.MOV.U32 R8, RZ, RZ, R16 ;  /* 0x000000ffff087224 */ /* 0x004fe400078e0010 */
[----:B------:R-:W-:-:S02]  /*b6d10*/  IMAD.MOV.U32 R9, RZ, RZ, R17 ;  /* 0x000000ffff097224 */ /* 0x000fc400078e0011 */
[----:B0-----:R-:W-:Y:S01]  /*b6d20*/  IMAD.MOV.U32 R2, RZ, RZ, R19 ;  /* 0x000000ffff027224 */ /* 0x001fe200078e0013 */
[----:B---3--:R-:W-:Y:S11]  /*b6d30*/  HMMA.16816.F32 R12, R16, R10, R12 ;  /* 0x0000000a100c723c */ /* 0x008ff6000000180c */
[----:B------:R-:W-:Y:S11]  /*b6d40*/  @!UPT UIADD3 URZ, URZ, URZ, URZ ;  /* 0x0000003f3f3ff290 */ /* 0x000ff6000fffe03f */
[----:B------:R-:W-:Y:S01]  /*b6d50*/  @!UPT UIADD3 URZ, URZ, URZ, URZ ;  /* 0x0000003f3f3ff290 */ /* 0x000fe2000fffe03f */
[----:B------:R0:W-:Y:S01]  /*b6d60*/  STL.64 [R1+0xca0], R12 ;  /* 0x000ca00c01007387 */ /* 0x0001e20000100a00 */
[----:B------:R-:W-:Y:S02]  /*b6d70*/  STL.64 [R1+0xca8], R14 ;  /* 0x000ca80e01007387 */ /* 0x000fe40000100a00 */
[----:B------:R1:W-:Y:S02]  /*b6d80*/  STL.64 [R1+0x71e0], R10 ;  /* 0x0071e00a01007387 */ /* 0x0003e40000100a00 */
[----:B0-----:R-:W-:Y:S02]  /*b6d90*/  IMAD.MOV.U32 R12, RZ, RZ, R18 ;  /* 0x000000ffff0c7224 */ /* 0x001fe400078e0012 */
[----:B-1----:R-:W-:Y:S02]  /*b6da0*/  IMAD.MOV.U32 R11, RZ, RZ, R2 ;  /* 0x000000ffff0b7224 */ /* 0x002fe400078e0002 */
[----:B------:R-:W-:Y:S02]  /*b6db0*/  IMAD.MOV.U32 R10, RZ, RZ, R12 ;  /* 0x000000ffff0a7224 */ /* 0x000fe400078e000c */
[----:B------:R-:W2:Y:S05]  /*b6dc0*/  LDL.LU R12, [R1+0x6e0] ;  /* 0x0006e000010c7983 */ /* 0x000eaa0000300800 */
[----:B----4-:R-:W-:Y:S11]  /*b6dd0*/  HMMA.16816.F32 R4, R8, R26, R4 ;  /* 0x0000001a0804723c */ /* 0x010ff60000001804 */
[----:B------:R-:W-:Y:S11]  /*b6de0*/  @!UPT UIADD3 URZ, URZ, URZ, URZ ;  /* 0x0000003f3f3ff290 */ /* 0x000ff6000fffe03f */
[----:B------:R-:W-:Y:S01]  /*b6df0*/  @!UPT UIADD3 URZ, URZ, URZ, URZ ;  /* 0x0000003f3f3ff290 */ /* 0x000fe2000fffe03f */
[----:B------:R-:W-:Y:S01]  /*b6e00*/  STL.64 [R1+0xc90], R4 ;  /* 0x000c900401007387 */ /* 0x000fe20000100a00 */
[----:B------:R-:W-:Y:S02]  /*b6e10*/  STL.64 [R1+0xc98], R6 ;  /* 0x000c980601007387 */ /* 0x000fe40000100a00 */
[----:B------:R-:W2:Y:S02]  /*b6e20*/  LDL.LU R13, [R1+0x6e4] ;  /* 0x0006e400010d7983 */ /* 0x000ea40000300800 */
[----:B------:R-:W3:Y:S01]  /*b6e30*/  LDL.LU R14, [R1+0x6e8] ;  /* 0x0006e800010e7983 */ /* 0x000ee20000300800 */
[----:B------:R-:W3:Y:S04]  /*b6e40*/  LDL.LU R15, [R1+0x6ec] ;  /* 0x0006ec00010f7983 */ /* 0x000ee80000300800 */
[----:B---3--:R0:W-:Y:S01]  /*b6e50*/  STL.64 [R1+0x7238], R14 ;  /* 0x0072380e01007387 */ /* 0x0081e20000100a00 */
[----:B--2---:R1:W-:Y:S03]  /*b6e60*/  STL.64 [R1+0x7230], R12 ;  /* 0x0072300c01007387 */ /* 0x0043e60000100a00 */
[----:B0-----:R-:W2:Y:S04]  /*b6e70*/  LDL.64 R14, [R1+0xe8] ;  /* 0x0000e800010e7983 */ /* 0x001ea80000100a00 */
[----:B--2---:R0:W-:Y:S01]  /*b6e80*/  STL.64 [R1+0x7248], R14 ;  /* 0x0072480e01007387 */ /* 0x0041e20000100a00 */
[----:B-1----:R-:W2:Y:S02]  /*b6e90*/  LDL.LU R12, [R1+0x700] ;  /* 0x00070000010c7983 */ /* 0x002ea40000300800 */
[----:B------:R-:W2:Y:S01]  /*b6ea0*/  LDL.LU R13, [R1+0x704] ;  /* 0x00070400010d7983 */ /* 0x000ea20000300800 */
[----:B0-----:R-:W3:Y:S01]  /*b6eb0*/  LDL.LU R14, [R1+0x708] ;  /* 0x00070800010e7983 */ /* 0x001ee20000300800 */
[----:B------:R-:W3:Y:S02]  /*b6ec0*/  LDL.LU R15, [R1+0x70c] ;  /* 0x00070c00010f7983 */ /* 0x000ee40000300800 */
[----:B------:R-:W4:Y:S02]  /*b6ed0*/  LDL.LU R4, [R1+0x710] ;  /* 0x0007100001047983 */ /* 0x000f240000300800 */
[----:B------:R-:W4:Y:S01]  /*b6ee0*/  LDL.LU R5, [R1+0x714] ;  /* 0x0007140001057983 */ /* 0x000f220000300800 */
[----:B------:R-:W2:Y:S01]  /*b6ef0*/  LDL.LU R6, [R1+0x718] ;  /* 0x0007180001067983 */ /* 0x000ea20000300800 */
[----:B------:R-:W2:Y:S03]  /*b6f00*/  LDL.LU R7, [R1+0x71c] ;  /* 0x00071c0001077983 */ /* 0x000ea60000300800 */
[----:B--2---:R-:W-:Y:S01]  /*b6f10*/  STL.64 [R1+0x7270], R6 ;  /* 0x0072700601007387 */ /* 0x004fe20000100a00 */
[----:B----4-:R0:W-:Y:S03]  /*b6f20*/  STL.64 [R1+0x7268], R4 ;  /* 0x0072680401007387 */ /* 0x0101e60000100a00 */
[----:B0-----:R-:W2:Y:S01]  /*b6f30*/  LDL.LU R4, [R1+0x720] ;  /* 0x0007200001047983 */ /* 0x001ea20000300800 */
[----:B------:R-:W2:Y:S02]  /*b6f40*/  LDL.LU R5, [R1+0x724] ;  /* 0x0007240001057983 */ /* 0x000ea40000300800 */
[----:B------:R-:W4:Y:S02]  /*b6f50*/  LDL.LU R6, [R1+0x728] ;  /* 0x0007280001067983 */ /* 0x000f240000300800 */
[----:B------:R-:W4:Y:S02]  /*b6f60*/  LDL.LU R7, [R1+0x72c] ;  /* 0x00072c0001077983 */ /* 0x000f240000300800 */
[----:B----4-:R0:W-:Y:S01]  /*b6f70*/  STL.64 [R1+0x7280], R6 ;  /* 0x0072800601007387 */ /* 0x0101e20000100a00 */
[----:B--2---:R-:W-:Y:S03]  /*b6f80*/  STL.64 [R1+0x7278], R4 ;  /* 0x0072780401007387 */ /* 0x004fe60000100a00 */
[----:B0-----:R-:W2:Y:S04]  /*b6f90*/  LDL.64 R6, [R1+0x128] ;  /* 0x0001280001067983 */ /* 0x001ea80000100a00 */
[----:B--2---:R0:W-:Y:S04]  /*b6fa0*/  STL.64 [R1+0x7290], R6 ;  /* 0x0072900601007387 */ /* 0x0041e80000100a00 */
[----:B0-----:R-:W2:Y:S04]  /*b6fb0*/  LDL.64 R6, [R1+0x138] ;  /* 0x0001380001067983 */ /* 0x001ea80000100a00 */
[----:B--2---:R0:W-:Y:S04]  /*b6fc0*/  STL.64 [R1+0x72a8], R6 ;  /* 0x0072a80601007387 */ /* 0x0041e80000100a00 */
[----:B0-----:R-:W2:Y:S04]  /*b6fd0*/  LDL.64 R6, [R1+0x148] ;  /* 0x0001480001067983 */ /* 0x001ea80000100a00 */
[----:B--2---:R0:W-:Y:S02]  /*b6fe0*/  STL.64 [R1+0x72c0], R6 ;  /* 0x0072c00601007387 */ /* 0x0041e40000100a00 */
[----:B0-----:R-:W-:-:S02]  /*b6ff0*/  IMAD.MOV.U32 R6, RZ, RZ, R20 ;  /* 0x000000ffff067224 */ /* 0x001fc400078e0014 */
[----:B------:R-:W-:Y:S01]  /*b7000*/  IMAD.MOV.U32 R7, RZ, RZ, R3 ;  /* 0x000000ffff077224 */ /* 0x000fe200078e0003 */
[----:B------:R-:W2:Y:S01]  /*b7010*/  LDL.LU R20, [R1+0x780] ;  /* 0x0007800001147983 */ /* 0x000ea20000300800 */
[----:B------:R-:W2:Y:S02]  /*b7020*/  LDL.LU R21, [R1+0x784] ;  /* 0x0007840001157983 */ /* 0x000ea40000300800 */
[----:B------:R-:W2:Y:S02]  /*b7030*/  LDL.LU R22, [R1+0x788] ;  /* 0x0007880001167983 */ /* 0x000ea40000300800 */
[----:B------:R-:W2:Y:S01]  /*b7040*/  LDL.LU R23, [R1+0x78c] ;  /* 0x00078c0001177983 */ /* 0x000ea20000300800 */
[----:B------:R0:W-:Y:S04]  /*b7050*/  STL.64 [R1+0x72d8], R6 ;  /* 0x0072d80601007387 */ /* 0x0001e80000100a00 */
[----:B0-----:R-:W4:Y:S04]  /*b7060*/  LDL.64 R6, [R1+0x168] ;  /* 0x0001680001067983 */ /* 0x001f280000100a00 */
[----:B----4-:R0:W-:Y:S04]  /*b7070*/  STL.64 [R1+0x72e0], R6 ;  /* 0x0072e00601007387 */ /* 0x0101e80000100a00 */
[----:B0-----:R-:W2:Y:S01]  /*b7080*/  LDL.64 R6, [R1+0x178] ;  /* 0x0001780001067983 */ /* 0x001ea20000100a00 */
[----:B---3--:R0:W-:Y:S02]  /*b7090*/  STL.64 [R1+0x7258], R14 ;  /* 0x0072580e01007387 */ /* 0x0081e40000100a00 */
[----:B------:R1:W-:Y:S01]  /*b70a0*/  STL.64 [R1+0x7250], R12 ;  /* 0x0072500c01007387 */ /* 0x0003e20000100a00 */
[----:B0-----:R-:W3:Y:S04]  /*b70b0*/  LDL.64 R14, [R1+0x108] ;  /* 0x00010800010e7983 */ /* 0x001ee80000100a00 */
[----:B---3--:R0:W-:Y:S01]  /*b70c0*/  STL.64 [R1+0x7288], R14 ;  /* 0x0072880e01007387 */ /* 0x0081e20000100a00 */
[----:B-1----:R-:W3:Y:S02]  /*b70d0*/  LDL.LU R12, [R1+0x730] ;  /* 0x00073000010c7983 */ /* 0x002ee40000300800 */
[----:B------:R-:W3:Y:S01]  /*b70e0*/  LDL.LU R13, [R1+0x734] ;  /* 0x00073400010d7983 */ /* 0x000ee20000300800 */
[----:B0-----:R-:W4:Y:S01]  /*b70f0*/  LDL.LU R14, [R1+0x738] ;  /* 0x00073800010e7983 */ /* 0x001f220000300800 */
[----:B------:R-:W4:Y:S03]  /*b7100*/  LDL.LU R15, [R1+0x73c] ;  /* 0x00073c00010f7983 */ /* 0x000f260000300800 */
[----:B----4-:R-:W-:Y:S01]  /*b7110*/  STL.64 [R1+0x72a0], R14 ;  /* 0x0072a00e01007387 */ /* 0x010fe20000100a00 */
[----:B---3--:R0:W-:Y:S03]  /*b7120*/  STL.64 [R1+0x7298], R12 ;  /* 0x0072980c01007387 */ /* 0x0081e60000100a00 */
        /* <DEDUP_REMOVED lines=10> */
[----:B--2---:R-:W-:Y:S01]  /*b71d0*/  HMMA.16816.F32 R20, R8, R6, R20 ;  /* 0x000000060814723c */ /* 0x004fe20000001814 */
[----:B----4-:R-:W-:Y:S01]  /*b71e0*/  STL.64 [R1+0x72d0], R14 ;  /* 0x0072d00e01007387 */ /* 0x010fe20000100a00 */
[----:B---3--:R0:W-:Y:S03]  /*b71f0*/  STL.64 [R1+0x72c8], R12 ;  /* 0x0072c80c01007387 */ /* 0x0081e60000100a00 */
[----:B0-----:R-:W2:Y:S01]  /*b7200*/  LDL.LU R12, [R1+0x760] ;  /* 0x00076000010c7983 */ /* 0x001ea20000300800 */
[----:B------:R-:W2:Y:S02]  /*b7210*/  LDL.LU R13, [R1+0x764] ;  /* 0x00076400010d7983 */ /* 0x000ea40000300800 */
[----:B------:R-:W2:Y:S02]  /*b7220*/  LDL.LU R14, [R1+0x768] ;  /* 0x00076800010e7983 */ /* 0x000ea40000300800 */
[----:B------:R-:W2:Y:S01]  /*b7230*/  LDL.LU R15, [R1+0x76c] ;  /* 0x00076c00010f7983 */ /* 0x000ea20000300800 */
[----:B------:R-:W3:Y:S01]  /*b7240*/  LDL.64 R18, [R1+0xd8] ;  /* 0x0000d80001127983 */ /* 0x000ee20000100a00 */
[----:B------:R-:W-:-:S03]  /*b7250*/  IMAD.MOV.U32 R3, RZ, RZ, R7 ;  /* 0x000000ffff037224 */ /* 0x000fc600078e0007 */
[----:B---3--:R0:W-:Y:S01]  /*b7260*/  STL.64 [R1+0x7240], R18 ;  /* 0x0072401201007387 */ /* 0x0081e20000100a00 */
[----:B------:R-:W3:Y:S02]  /*b7270*/  LDL.LU R16, [R1+0x6f0] ;  /* 0x0006f00001107983 */ /* 0x000ee40000300800 */
[----:B------:R-:W3:Y:S01]  /*b7280*/  LDL.LU R17, [R1+0x6f4] ;  /* 0x0006f40001117983 */ /* 0x000ee20000300800 */
[----:B0-----:R-:W3:Y:S01]  /*b7290*/  LDL.LU R18, [R1+0x6f8] ;  /* 0x0006f80001127983 */ /* 0x001ee20000300800 */
[----:B------:R-:W3:Y:S02]  /*b72a0*/  LDL.LU R19, [R1+0x6fc] ;  /* 0x0006fc0001137983 */ /* 0x000ee40000300800 */
[----:B------:R0:W-:Y:S02]  /*b72b0*/  STL.64 [R1+0x71d8], R26 ;  /* 0x0071d81a01007387 */ /* 0x0001e40000100a00 */
[----:B------:R-:W4:Y:S01]  /*b72c0*/  LDL.LU R24, [R1+0x770] ;  /* 0x0007700001187983 */ /* 0x000f220000300800 */
[----:B------:R-:W4:Y:S04]  /*b72d0*/  LDL.LU R25, [R1+0x774] ;  /* 0x0007740001197983 */ /* 0x000f280000300800 */
[----:B0-----:R-:W4:Y:S01]  /*b72e0*/  LDL.LU R26, [R1+0x778] ;  /* 0x00077800011a7983 */ /* 0x001f220000300800 */
[----:B------:R-:W4:Y:S02]  /*b72f0*/  LDL.LU R27, [R1+0x77c] ;  /* 0x00077c00011b7983 */ /* 0x000f240000300800 */
[----:B------:R0:W-:Y:S02]  /*b7300*/  STL.64 [R1+0xc80], R20 ;  /* 0x000c801401007387 */ /* 0x0001e40000100a00 */
[----:B------:R1:W-:Y:S02]  /*b7310*/  STL.64 [R1+0xc88], R22 ;  /* 0x000c881601007387 */ /* 0x0003e40000100a00 */
[----:B0-----:R-:W-:Y:S01]  /*b7320*/  IMAD.MOV.U32 R20, RZ, RZ, R6 ;  /* 0x000000ffff147224 */ /* 0x001fe200078e0006 */
[----:B-1----:R-:W2:Y:S01]  /*b7330*/  LDL.LU.64 R22, [R1+0x72e8] ;  /* 0x0072e80001167983 */ /* 0x002ea20000300a00 */
[----:B------:R-:W4:Y:S02]  /*b7340*/  LDL.LU.64 R6, [R1+0x72e0] ;  /* 0x0072e00001067983 */ /* 0x000f240000300a00 */
[C---:B----4-:R-:W-:Y:S01]  /*b7350*/  HMMA.16816.F32 R24, R8.reuse, R6, R24 ;  /* 0x000000060818723c */ /* 0x050fe20000001818 */
[----:B------:R-:W-:Y:S11]  /*b7360*/  IMAD.MOV.U32 R21, RZ, RZ, R7 ;  /* 0x000000ffff157224 */ /* 0x000ff600078e0007 */
[----:B------:R-:W-:Y:S11]  /*b7370*/  @!UPT UIADD3 URZ, URZ, URZ, URZ ;  /* 0x0000003f3f3ff290 */ /* 0x000ff6000fffe03f */
[----:B------:R0:W-:Y:S01]  /*b7380*/  STL.64 [R1+0xc70], R24 ;  /* 0x000c701801007387 */ /* 0x0001e20000100a00 */
[----:B------:R-:W-:Y:S02]  /*b7390*/  STL.64 [R1+0xc78], R26 ;  /* 0x000c781a01007387 */ /* 0x000fe40000100a00 */
[----:B0-----:R-:W-:Y:S02]  /*b73a0*/  IMAD.MOV.U32 R24, RZ, RZ, R6 ;  /* 0x000000ffff187224 */ /* 0x001fe400078e0006 */
        /* <DEDUP_REMOVED lines=48> */
[----:B------:R-:W-:Y:S01]  /*b76b0*/  STL.64 [R1+0x7130], R22 ;  /* 0x0071301601007387 */ /* 0x000fe20000100a00 */
        /* <DEDUP_REMOVED lines=41> */
[----:B------:R-:W4:Y:S02]  /*b7950*/  LDL.LU.64 R24, [R1+0x7210] ;  /* 0x0072100001187983 */ /* 0x000f240000300a00 */
[----:B------:R0:W-:Y:S02]  /*b7960*/  STL.64 [R1+0x70d8], R18 ;  /* 0x0070d81201007387 */ /* 0x0001e40000100a00 */
[----:B------:R-:W2:Y:S01]  /*b7970*/  LDL.LU R16, [R1+0x690] ;  /* 0x0006900001107983 */ /* 0x000ea20000300800 */
[----:B------:R-:W2:Y:S04]  /*b7980*/  LDL.LU R17, [R1+0x694] ;  /* 0x0006940001117983 */ /* 0x000ea80000300800 */
        /* <DEDUP_REMOVED lines=10> */
[----:B------:R1:W-:Y:S02]  /*b7a30*/  STL.64 [R1+0x70d0], R14 ;  /* 0x0070d00e01007387 */ /* 0x0003e40000100a00 */
[----:B------:R-:W2:Y:S02]  /*b7a40*/  LDL.LU R12, [R1+0x340] ;  /* 0x00034000010c7983 */ /* 0x000ea40000300800 */
[----:B------:R-:W2:Y:S02]  /*b7a50*/  LDL.LU R13, [R1+0x344] ;  /* 0x00034400010d7983 */ /* 0x000ea40000300800 */
[----:B0-----:R-:W-:Y:S02]  /*b7a60*/  IMAD.MOV.U32 R18, RZ, RZ, R7 ;  /* 0x000000ffff127224 */ /* 0x001fe400078e0007 */
[----:B------:R-:W-:Y:S02]  /*b7a70*/  IMAD.MOV.U32 R19, RZ, RZ, R6 ;  /* 0x000000ffff137224 */ /* 0x000fe400078e0006 */
[----:B------:R-:W-:-:S02]  /*b7a80*/  IMAD.MOV.U32 R6, RZ, RZ, R5 ;  /* 0x000000ffff067224 */ /* 0x000fc400078e0005 */
[----:B------:R-:W-:Y:S01]  /*b7a90*/  IMAD.MOV.U32 R7, RZ, RZ, R4 ;  /* 0x000000ffff077224 */ /* 0x000fe200078e0004 */
[----:B-1----:R-:W2:Y:S01]  /*b7aa0*/  LDL.LU R14, [R1+0x348] ;  /* 0x00034800010e7983 */ /* 0x002ea20000300800 */
[----:B------:R-:W2:Y:S03]  /*b7ab0*/  LDL.LU R15, [R1+0x34c] ;  /* 0x00034c00010f7983 */ /* 0x000ea60000300800 */
[----:B------:R-:W-:Y:S01]  /*b7ac0*/  STL.64 [R1+0x7128], R6 ;  /* 0x0071280601007387 */ /* 0x000fe20000100a00 */
[----:B------:R0:W-:Y:S02]  /*b7ad0*/  STL.64 [R1+0x7108], R18 ;  /* 0x0071081201007387 */ /* 0x0001e40000100a00 */
        /* <DEDUP_REMOVED lines=8> */
[----:B------:R-:W-:-:S02]  /*b7b60*/  IMAD.MOV.U32 R22, RZ, RZ, R2 ;  /* 0x000000ffff167224 */ /* 0x000fc400078e0002 */
[----:B------:R-:W-:Y:S01]  /*b7b70*/  IMAD.MOV.U32 R23, RZ, RZ, R29 ;  /* 0x000000ffff177224 */ /* 0x000fe200078e001d */
[----:B--2---:R-:W-:Y:S01]  /*b7b80*/  STL.64 [R1+0x7140], R6 ;  /* 0x0071400601007387 */ /* 0x004fe20000100a00 */
[----:B------:R0:W-:Y:S02]  /*b7b90*/  STL.64 [R1+0x7138], R4 ;  /* 0x0071380401007387 */ /* 0x0001e40000100a00 */
[----:B------:R-:W2:Y:S02]  /*b7ba0*/  LDL.LU R2, [R1+0x7208] ;  /* 0x0072080001027983 */ /* 0x000ea40000300800 */
[----:B------:R1:W-:Y:S01]  /*b7bb0*/  STL.64 [R1+0x7148], R22 ;  /* 0x0071481601007387 */ /* 0x0003e20000100a00 */
[----:B0-----:R-:W2:Y:S01]  /*b7bc0*/  LDL.LU R4, [R1+0x490] ;  /* 0x0004900001047983 */ /* 0x001ea20000300800 */
[----:B------:R-:W2:Y:S02]  /*b7bd0*/  LDL.LU R5, [R1+0x494] ;  /* 0x0004940001057983 */ /* 0x000ea40000300800 */
[----:B------:R-:W2:Y:S02]  /*b7be0*/  LDL.LU R6, [R1+0x498] ;  /* 0x0004980001067983 */ /* 0x000ea40000300800 */
[----:B------:R-:W2:Y:S02]  /*b7bf0*/  LDL.LU R7, [R1+0x49c] ;  /* 0x00049c0001077983 */ /* 0x000ea40000300800 */
[----:B-1----:R-:W-:-:S02]  /*b7c00*/  IMAD.MOV.U32 R22, RZ, RZ, R28 ;  /* 0x000000ffff167224 */ /* 0x002fc400078e001c */
[----:B---3--:R-:W-:Y:S01]  /*b7c10*/  IMAD.MOV.U32 R23, RZ, RZ, R27 ;  /* 0x000000ffff177224 */ /* 0x008fe200078e001b */
[----:B--2---:R-:W-:Y:S01]  /*b7c20*/  STL.64 [R1+0x7158], R6 ;  /* 0x0071580601007387 */ /* 0x004fe20000100a00 */
[----:B------:R-:W-:Y:S03]  /*b7c30*/  STL.64 [R1+0x7150], R4 ;  /* 0x0071500401007387 */ /* 0x000fe60000100a00 */
[----:B------:R0:W-:Y:S02]  /*b7c40*/  STL.64 [R1+0x7160], R22 ;  /* 0x0071601601007387 */ /* 0x0001e40000100a00 */
[----:B0-----:R-:W-:Y:S02]  /*b7c50*/  IMAD.MOV.U32 R22, RZ, RZ, R26 ;  /* 0x000000ffff167224 */ /* 0x001fe400078e001a */
[----:B----4-:R-:W-:-:S05]  /*b7c60*/  IMAD.MOV.U32 R23, RZ, RZ, R25 ;  /* 0x000000ffff177224 */ /* 0x010fca00078e0019 */
[----:B------:R0:W-:Y:S01]  /*b7c70*/  STL.64 [R1+0x7178], R22 ;  /* 0x0071781601007387 */ /* 0x0001e20000100a00 */
[----:B------:R-:W2:Y:S02]  /*b7c80*/  LDL.LU R4, [R1+0x4a0] ;  /* 0x0004a00001047983 */ /* 0x000ea40000300800 */
[----:B------:R-:W2:Y:S02]  /*b7c90*/  LDL.LU R5, [R1+0x4a4] ;  /* 0x0004a40001057983 */ /* 0x000ea40000300800 */
[----:B------:R-:W3:Y:S01]  /*b7ca0*/  LDL.LU R6, [R1+0x4a8] ;  /* 0x0004a80001067983 */ /* 0x000ee20000300800 */
[----:B------:R-:W3:Y:S04]  /*b7cb0*/  LDL.LU R7, [R1+0x4ac] ;  /* 0x0004ac0001077983 */ /* 0x000ee80000300800 */
[----:B0-----:R-:W4:Y:S04]  /*b7cc0*/  LDL.64 R22, [R1+0x158] ;  /* 0x0001580001167983 */ /* 0x001f280000100a00 */
[----:B----4-:R-:W-:Y:S01]  /*b7cd0*/  STL.64 [R1+0x7190], R22 ;  /* 0x0071901601007387 */ /* 0x010fe20000100a00 */
[----:B---3--:R-:W-:Y:S02]  /*b7ce0*/  STL.64 [R1+0x7170], R6 ;  /* 0x0071700601007387 */ /* 0x008fe40000100a00 */
[----:B--2---:R0:W-:Y:S02]  /*b7cf0*/  STL.64 [R1+0x7168], R4 ;  /* 0x0071680401007387 */ /* 0x0041e40000100a00 */
        /* <DEDUP_REMOVED lines=15> */
[----:B------:R0:W-:Y:S01]  /*b7df0*/  STL.64 [R1+0x71c0], R22 ;  /* 0x0071c01601007387 */ /* 0x0001e20000100a00 */
[----:B------:R-:W4:Y:S02]  /*b7e00*/  LDL R20, [R1+0x2d0] ;  /* 0x0002d00001147983 */ /* 0x000f240000100800 */
[----:B------:R-:W4:Y:S01]  /*b7e10*/  LDL R21, [R1+0x2d4] ;  /* 0x0002d40001157983 */ /* 0x000f220000100800 */
[----:B0-----:R-:W2:Y:S04]  /*b7e20*/  LDL R22, [R1+0x2d8] ;  /* 0x0002d80001167983 */ /* 0x001ea80000100800 */
[----:B------:R-:W2:Y:S04]  /*b7e30*/  LDL R23, [R1+0x2dc] ;  /* 0x0002dc0001177983 */ /* 0x000ea80000100800 */
[----:B--2---:R-:W-:Y:S01]  /*b7e40*/  STL.64 [R1+0x71f0], R22 ;  /* 0x0071f01601007387 */ /* 0x004fe20000100a00 */
[----:B----4-:R-:W-:Y:S02]  /*b7e50*/  STL.64 [R1+0x71e8], R20 ;  /* 0x0071e81401007387 */ /* 0x010fe40000100a00 */
[----:B---3--:R-:W-:Y:S02]  /*b7e60*/  STL.64 [R1+0x71a0], R6 ;  /* 0x0071a00601007387 */ /* 0x008fe40000100a00 */
[----:B------:R0:W-:Y:S02]  /*b7e70*/  STL.64 [R1+0x7198], R4 ;  /* 0x0071980401007387 */ /* 0x0001e40000100a00 */
        /* <DEDUP_REMOVED lines=34> */
[----:B------:R-:W-:Y:S01]  /*b80a0*/  STL.64 [R1+0x70e8], R14 ;  /* 0x0070e80e01007387 */ /* 0x000fe20000100a00 */
[----:B------:R0:W-:Y:S03]  /*b80b0*/  STL.64 [R1+0x70e0], R12 ;  /* 0x0070e00c01007387 */ /* 0x0001e60000100a00 */
        /* <DEDUP_REMOVED lines=9> */
[----:B------:R-:W2:Y:S02]  /*b8150*/  LDL.LU R14, [R1+0x3a8] ;  /* 0x0003a800010e7983 */ /* 0x000ea40000300800 */
[----:B------:R-:W2:Y:S01]  /*b8160*/  LDL.LU R15, [R1+0x3ac] ;  /* 0x0003ac00010f7983 */ /* 0x000ea20000300800 */
[----:B------:R-:W3:Y:S01]  /*b8170*/  LDL.LU.64 R26, [R1+0x7200] ;  /* 0x00720000011a7983 */ /* 0x000ee20000300a00 */
[----:B------:R-:W3:Y:S02]  /*b8180*/  LDL.LU.64 R24, [R1+0x71f8] ;  /* 0x0071f80001187983 */ /* 0x000ee40000300a00 */
[----:B------:R-:W3:Y:S02]  /*b8190*/  LDL.LU.64 R22, [R1+0x71f0] ;  /* 0x0071f00001167983 */ /* 0x000ee40000300a00 */
[----:B------:R-:W3:Y:S07]  /*b81a0*/  LDL.LU.64 R20, [R1+0x71e8] ;  /* 0x0071e80001147983 */ /* 0x000eee0000300a00 */
        /* <DEDUP_REMOVED lines=8> */
[----:B0-----:R-:W3:Y:S02]  /*b8230*/  LDL.LU.64 R26, [R1+0x71d8] ;  /* 0x0071d800011a7983 */ /* 0x001ee40000300a00 */
[----:B---3--:R-:W-:Y:S02]  /*b8240*/  HMMA.16816.F32 R20, R20, R26, R4 ;  /* 0x0000001a1414723c */ /* 0x008fe40000001804 */
[----:B------:R-:W3:Y:S01]  /*b8250*/  LDL.LU.64 R6, [R1+0x71d0] ;  /* 0x0071d00001067983 */ /* 0x000ee20000300a00 */
[----:B------:R-:W3:Y:S11]  /*b8260*/  LDL.LU.64 R4, [R1+0x71c8] ;  /* 0x0071c80001047983 */ /* 0x000ef60000300a00 */
[----:B------:R-:W-:Y:S09]  /*b8270*/  @!UPT UIADD3 URZ, URZ, URZ, URZ ;  /* 0x0000003f3f3ff290 */ /* 0x000ff2000fffe03f */
[----:B------:R-:W-:Y:S01]  /*b8280*/  STL.64 [R1+0xaa0], R20 ;  /* 0x000aa01401007387 */ /* 0x000fe20000100a00 */
[----:B------:R0:W-:Y:S03]  /*b8290*/  STL.64 [R1+0xaa8], R22 ;  /* 0x000aa81601007387 */ /* 0x0001e60000100a00 */
[----:B0-----:R-:W3:Y:S01]  /*b82a0*/  LDL.LU.64 R22, [R1+0x71c0] ;  /* 0x0071c00001167983 */ /* 0x001ee20000300a00 */
[----:B------:R0:W-:Y:S02]  /*b82b0*/  STL.64 [R1+0x70c8], R26 ;  /* 0x0070c81a01007387 */ /* 0x0001e40000100a00 */
[----:B------:R-:W3:Y:S01]  /*b82c0*/  LDL.LU.64 R24, [R1+0x2d0] ;  /* 0x0002d00001187983 */ /* 0x000ee20000300a00 */
        /* <DEDUP_REMOVED lines=50> */
[----:B0-----:R-:W4:Y:S01]  /*b85f0*/  LDL.LU.64 R6, [R1+0x7128] ;  /* 0x0071280001067983 */ /* 0x001f220000300a00 */
[----:B------:R0:W-:Y:S03]  /*b8600*/  STL.64 [R1+0x70a0], R22 ;  /* 0x0070a01601007387 */ /* 0x0001e60000100a00 */
[----:B0-----:R-:W3:Y:S01]  /*b8610*/  LDL.64 R22, [R1+0xa8] ;  /* 0x0000a80001167983 */ /* 0x001ee20000100a00 */
[C---:B----4-:R-:W-:Y:S03]  /*b8620*/  HMMA.16816.F32 R4, R24.reuse, R6, R16 ;  /* 0x000000061804723c */ /* 0x050fe60000001810 */
[----:B------:R-:W4:Y:S01]  /*b8630*/  LDL.LU.64 R18, [R1+0x7120] ;  /* 0x0071200001127983 */ /* 0x000f220000300a00 */
[----:B------:R-:W4:Y:S11]  /*b8640*/  LDL.LU.64 R16, [R1+0x7118] ;  /* 0x0071180001107983 */ /* 0x000f360000300a00 */
[----:B------:R-:W-:Y:S08]  /*b8650*/  @!UPT UIADD3 URZ, URZ, URZ, URZ ;  /* 0x0000003f3f3ff290 */ /* 0x000ff0000fffe03f */
        /* <DEDUP_REMOVED lines=33> */
[----:B0-----:R-:W4:Y:S01]  /*b8870*/  LDL.LU.64 R14, [R1+0x70d0] ;  /* 0x0070d000010e7983 */ /* 0x001f220000300a00 */
[----:B------:R-:W-:Y:S02]  /*b8880*/  IMAD.MOV.U32 R12, RZ, RZ, R24 ;  /* 0x000000ffff0c7224 */ /* 0x000fe400078e0018 */
[----:B------:R-:W-:Y:S02]  /*b8890*/  IMAD.MOV.U32 R9, RZ, RZ, R25 ;  /* 0x000000ffff097224 */ /* 0x000fe400078e0019 */
[----:B------:R-:W-:Y:S02]  /*b88a0*/  IMAD.MOV.U32 R8, RZ, RZ, R26 ;  /* 0x000000ffff087224 */ /* 0x000fe400078e001a */
[----:B------:R-:W-:-:S02]  /*b88b0*/  IMAD.MOV.U32 R3, RZ, RZ, R27 ;  /* 0x000000ffff037224 */ /* 0x000fc400078e001b */
[----:B------:R-:W2:Y:S01]  /*b88c0*/  LDL.LU.64 R26, [R1+0x70c8] ;  /* 0x0070c800011a7983 */ /* 0x000ea20000300a00 */
[----:B------:R0:W-:Y:S02]  /*b88d0*/  STL.64 [R1+0x7018], R18 ;  /* 0x0070181201007387 */ /* 0x0001e40000100a00 */
[----:B------:R-:W-:Y:S02]  /*b88e0*/  IMAD.MOV.U32 R16, RZ, RZ, R12 ;  /* 0x000000ffff107224 */ /* 0x000fe400078e000c */
[----:B------:R-:W-:Y:S01]  /*b88f0*/  IMAD.MOV.U32 R17, RZ, RZ, R9 ;  /* 0x000000ffff117224 */ /* 0x000fe200078e0009 */
[----:B------:R-:W2:Y:S01]  /*b8900*/  LDL.LU.64 R12, [R1+0x670] ;  /* 0x00067000010c7983 */ /* 0x000ea20000300a00 */
[----:B0-----:R-:W-:Y:S02]  /*b8910*/  IMAD.MOV.U32 R18, RZ, RZ, R8 ;  /* 0x000000ffff127224 */ /* 0x001fe400078e0008 */
[----:B------:R-:W-:-:S07]  /*b8920*/  IMAD.MOV.U32 R19, RZ, RZ, R3 ;  /* 0x000000ffff137224 */ /* 0x000fce00078e0003 */
[----:B----4-:R-:W-:Y:S01]  /*b8930*/  HMMA.16816.F32 R4, R16, R14, R4 ;  /* 0x0000000e1004723c */ /* 0x010fe20000001804 */
[----:B------:R-:W2:Y:S11]  /*b8940*/  LDL.LU.64 R14, [R1+0x678] ;  /* 0x00067800010e7983 */ /* 0x000eb60000300a00 */
[----:B------:R-:W-:Y:S11]  /*b8950*/  @!UPT UIADD3 URZ, URZ, URZ, URZ ;  /* 0x0000003f3f3ff290 */ /* 0x000ff6000fffe03f */
[----:B------:R0:W-:Y:S01]  /*b8960*/  STL.64 [R1+0x980], R4 ;  /* 0x0009800401007387 */ /* 0x0001e20000100a00 */
[----:B------:R1:W-:Y:S03]  /*b8970*/  STL.64 [R1+0x988], R6 ;  /* 0x0009880601007387 */ /* 0x0003e60000100a00 */
[----:B0-----:R-:W4:Y:S01]  /*b8980*/  LDL.LU R4, [R1+0x9c0] ;  /* 0x0009c00001047983 */ /* 0x001f220000300800 */
[----:B------:R-:W4:Y:S02]  /*b8990*/  LDL.LU R5, [R1+0x9c4] ;  /* 0x0009c40001057983 */ /* 0x000f240000300800 */
[----:B-1----:R-:W2:Y:S02]  /*b89a0*/  LDL.LU R6, [R1+0x9c8] ;  /* 0x0009c80001067983 */ /* 0x002ea40000300800 */
[----:B------:R-:W2:Y:S02]  /*b89b0*/  LDL.LU R7, [R1+0x9cc] ;  /* 0x0009cc0001077983 */ /* 0x000ea40000300800 */
[----:B--2---:R0:W-:Y:S01]  /*b89c0*/  STL.64 [R1+0x7088], R6 ;  /* 0x0070880601007387 */ /* 0x0041e20000100a00 */
[----:B----4-:R1:W-:Y:S02]  /*b89d0*/  STL.64 [R1+0x7080], R4 ;  /* 0x0070800401007387 */ /* 0x0103e40000100a00 */
[----:B0-----:R-:W-:-:S02]  /*b89e0*/  IMAD.MOV.U32 R6, RZ, RZ, R2 ;  /* 0x000000ffff067224 */ /* 0x001fc400078e0002 */
[----:B------:R-:W-:-:S05]  /*b89f0*/  IMAD.MOV.U32 R7, RZ, RZ, R0 ;  /* 0x000000ffff077224 */ /* 0x000fca00078e0000 */
[----:B------:R0:W-:Y:S01]  /*b8a00*/  STL.64 [R1+0x7098], R6 ;  /* 0x0070980601007387 */ /* 0x0001e20000100a00 */
[----:B-1----:R-:W3:Y:S02]  /*b8a10*/  LDL.LU R4, [R1+0x2a0] ;  /* 0x0002a00001047983 */ /* 0x002ee40000300800 */
[----:B------:R-:W3:Y:S01]  /*b8a20*/  LDL.LU R5, [R1+0x2a4] ;  /* 0x0002a40001057983 */ /* 0x000ee20000300800 */
[----:B0-----:R-:W3:Y:S01]  /*b8a30*/  LDL.LU R6, [R1+0x2a8] ;  /* 0x0002a80001067983 */ /* 0x001ee20000300800 */
[----:B------:R-:W3:Y:S02]  /*b8a40*/  LDL.LU R7, [R1+0x2ac] ;  /* 0x0002ac0001077983 */ /* 0x000ee40000300800 */
[----:B---3--:R-:W-:Y:S07]  /*b8a50*/  HMMA.16816.F32 R4, R16, R22, R4 ;  /* 0x000000161004723c */ /* 0x008fee0000001804 */
[----:B------:R-:W-:-:S02]  /*b8a60*/  IMAD.MOV.U32 R17, RZ, RZ, R22 ;  /* 0x000000ffff117224 */ /* 0x000fc400078e0016 */
[----:B------:R-:W-:Y:S11]  /*b8a70*/  IMAD.MOV.U32 R16, RZ, RZ, R23 ;  /* 0x000000ffff107224 */ /* 0x000ff600078e0017 */
[----:B------:R-:W-:Y:S03]  /*b8a80*/  @!UPT UIADD3 URZ, URZ, URZ, URZ ;  /* 0x0000003f3f3ff290 */ /* 0x000fe6000fffe03f */
[----:B------:R-:W-:Y:S01]  /*b8a90*/  STL.64 [R1+0x970], R4 ;  /* 0x0009700401007387 */ /* 0x000fe20000100a00 */
[----:B------:R-:W-:Y:S02]  /*b8aa0*/  STL.64 [R1+0x978], R6 ;  /* 0x0009780601007387 */ /* 0x000fe40000100a00 */
[----:B------:R-:W2:Y:S02]  /*b8ab0*/  LDL.LU R20, [R1+0x1e0] ;  /* 0x0001e00001147983 */ /* 0x000ea40000300800 */
[----:B------:R-:W2:Y:S01]  /*b8ac0*/  LDL.LU R21, [R1+0x1e4] ;  /* 0x0001e40001157983 */ /* 0x000ea20000300800 */
[----:B------:R-:W3:Y:S01]  /*b8ad0*/  LDL.LU R22, [R1+0x1e8] ;  /* 0x0001e80001167983 */ /* 0x000ee20000300800 */
[----:B------:R-:W3:Y:S03]  /*b8ae0*/  LDL.LU R23, [R1+0x1ec] ;  /* 0x0001ec0001177983 */ /* 0x000ee60000300800 */
[----:B---3--:R0:W-:Y:S01]  /*b8af0*/  STL.64 [R1+0x70b0], R22 ;  /* 0x0070b01601007387 */ /* 0x0081e20000100a00 */
[----:B--2---:R1:W-:Y:S03]  /*b8b00*/  STL.64 [R1+0x70a8], R20 ;  /* 0x0070a81401007387 */ /* 0x0043e60000100a00 */
[----:B0-----:R-:W2:Y:S04]  /*b8b10*/  LDL.64 R22, [R1+0x178] ;  /* 0x0001780001167983 */ /* 0x001ea80000100a00 */
[----:B--2---:R0:W-:Y:S01]  /*b8b20*/  STL.64 [R1+0x70c0], R22 ;  /* 0x0070c01601007387 */ /* 0x0041e20000100a00 */
[----:B-1----:R-:W2:Y:S02]  /*b8b30*/  LDL.LU R20, [R1+0x240] ;  /* 0x0002400001147983 */ /* 0x002ea40000300800 */
[----:B------:R-:W2:Y:S01]  /*b8b40*/  LDL.LU R21, [R1+0x244] ;  /* 0x0002440001157983 */ /* 0x000ea20000300800 */
[----:B0-----:R-:W2:Y:S01]  /*b8b50*/  LDL.LU R22, [R1+0x248] ;  /* 0x0002480001167983 */ /* 0x001ea20000300800 */
[----:B------:R-:W2:Y:S02]  /*b8b60*/  LDL.LU R23, [R1+0x24c] ;  /* 0x00024c0001177983 */ /* 0x000ea40000300800 */
[----:B------:R-:W3:Y:S02]  /*b8b70*/  LDL.64 R6, [R1+0x168] ;  /* 0x0001680001067983 */ /* 0x000ee40000100a00 */
[----:B---3--:R0:W-:Y:S01]  /*b8b80*/  STL.64 [R1+0x70b8], R6 ;  /* 0x0070b80601007387 */ /* 0x0081e20000100a00 */
[----:B------:R-:W3:Y:S02]  /*b8b90*/  LDL.LU R4, [R1+0x1f0] ;  /* 0x0001f00001047983 */ /* 0x000ee40000300800 */
[----:B------:R-:W3:Y:S01]  /*b8ba0*/  LDL.LU R5, [R1+0x1f4] ;  /* 0x0001f40001057983 */ /* 0x000ee20000300800 */
[----:B0-----:R-:W3:Y:S01]  /*b8bb0*/  LDL.LU R6, [R1+0x1f8] ;  /* 0x0001f80001067983 */ /* 0x001ee20000300800 */
[----:B------:R-:W3:Y:S02]  /*b8bc0*/  LDL.LU R7, [R1+0x1fc] ;  /* 0x0001fc0001077983 */ /* 0x000ee40000300800 */
[----:B------:R0:W-:Y:S02]  /*b8bd0*/  STL.64 [R1+0x7060], R16 ;  /* 0x0070601001007387 */ /* 0x0001e40000100a00 */
[----:B0-----:R-:W4:Y:S01]  /*b8be0*/  LDL.LU R16, [R1+0x250] ;  /* 0x0002500001107983 */ /* 0x001f220000300800 */
[----:B------:R-:W4:Y:S02]  /*b8bf0*/  LDL.LU R17, [R1+0x254] ;  /* 0x0002540001117983 */ /* 0x000f240000300800 */
[----:B------:R-:W4:Y:S02]  /*b8c00*/  LDL.LU R18, [R1+0x258] ;  /* 0x0002580001127983 */ /* 0x000f240000300800 */
[----:B------:R-:W4:Y:S02]  /*b8c10*/  LDL.LU R19, [R1+0x25c] ;  /* 0x00025c0001137983 */ /* 0x000f240000300800 */
[----:B----4-:R-:W-:Y:S11]  /*b8c20*/  HMMA.16816.F32 R16, R12, R10, R16 ;  /* 0x0000000a0c10723c */ /* 0x010ff60000001810 */
[----:B------:R-:W-:Y:S11]  /*b8c30*/  @!UPT UIADD3 URZ, URZ, URZ, URZ ;  /* 0x0000003f3f3ff290 */ /* 0x000ff6000fffe03f */
[----:B------:R-:W-:Y:S01]  /*b8c40*/  @!UPT UIADD3 URZ, URZ, URZ, URZ ;  /* 0x0000003f3f3ff290 */ /* 0x000fe2000fffe03f */
[----:B------:R-:W-:Y:S01]  /*b8c50*/  STL.64 [R1+0x960], R16 ;  /* 0x0009601001007387 */ /* 0x000fe20000100a00 */
[----:B------:R0:W-:Y:S03]  /*b8c60*/  STL.64 [R1+0x968], R18 ;  /* 0x0009681201007387 */ /* 0x0001e60000100a00 */
[----:B0-----:R-:W4:Y:S01]  /*b8c70*/  LDL.64 R18, [R1+0x138] ;  /* 0x0001380001127983 */ /* 0x001f220000100a00 */
[----:B------:R-:W-:Y:S02]  /*b8c80*/  IMAD.MOV.U32 R8, RZ, RZ, R12 ;  /* 0x000000ffff087224 */ /* 0x000fe400078e000c */
[----:B------:R-:W-:Y:S02]  /*b8c90*/  IMAD.MOV.U32 R3, RZ, RZ, R13 ;  /* 0x000000ffff037224 */ /* 0x000fe400078e000d */
[----:B------:R-:W-:Y:S02]  /*b8ca0*/  IMAD.MOV.U32 R2, RZ, RZ, R14 ;  /* 0x000000ffff027224 */ /* 0x000fe400078e000e */
[----:B------:R-:W-:Y:S01]  /*b8cb0*/  IMAD.MOV.U32 R0, RZ, RZ, R15 ;  /* 0x000000ffff007224 */ /* 0x000fe200078e000f */
[----:B----4-:R0:W-:Y:S01]  /*b8cc0*/  STL.64 [R1+0x7090], R18 ;  /* 0x0070901201007387 */ /* 0x0101e20000100a00 */
[----:B------:R-:W4:Y:S02]  /*b8cd0*/  LDL.LU R16, [R1+0x2e0] ;  /* 0x0002e00001107983 */ /* 0x000f240000300800 */
[----:B------:R-:W4:Y:S01]  /*b8ce0*/  LDL.LU R17, [R1+0x2e4] ;  /* 0x0002e40001117983 */ /* 0x000f220000300800 */
[----:B0-----:R-:W4:Y:S01]  /*b8cf0*/  LDL.LU R18, [R1+0x2e8] ;  /* 0x0002e80001127983 */ /* 0x001f220000300800 */
[----:B------:R-:W4:Y:S02]  /*b8d00*/  LDL.LU R19, [R1+0x2ec] ;  /* 0x0002ec0001137983 */ /* 0x000f240000300800 */
[----:B------:R-:W2:Y:S02]  /*b8d10*/  LDL.LU R12, [R1+0xa90] ;  /* 0x000a9000010c7983 */ /* 0x000ea40000300800 */
[----:B------:R-:W2:Y:S01]  /*b8d20*/  LDL.LU R13, [R1+0xa94] ;  /* 0x000a9400010d7983 */ /* 0x000ea20000300800 */
[----:B------:R-:W2:Y:S01]  /*b8d30*/  LDL.LU R14, [R1+0xa98] ;  /* 0x000a9800010e7983 */ /* 0x000ea20000300800 */
[----:B------:R-:W2:Y:S02]  /*b8d40*/  LDL.LU R15, [R1+0xa9c] ;  /* 0x000a9c00010f7983 */ /* 0x000ea40000300800 */
[----:B------:R-:W-:Y:S01]  /*b8d50*/  IMAD.MOV.U32 R9, RZ, RZ, R3 ;  /* 0x000000ffff097224 */ /* 0x000fe200078e0003 */
[----:B--2---:R-:W-:Y:S01]  /*b8d60*/  STL.64 [R1+0x7070], R14 ;  /* 0x0070700e01007387 */ /* 0x004fe20000100a00 */
[----:B------:R0:W-:Y:S03]  /*b8d70*/  STL.64 [R1+0x7068], R12 ;  /* 0x0070680c01007387 */ /* 0x0001e60000100a00 */
[----:B0-----:R-:W2:Y:S01]  /*b8d80*/  LDL.LU R12, [R1+0xa40] ;  /* 0x000a4000010c7983 */ /* 0x001ea20000300800 */
[----:B------:R-:W2:Y:S02]  /*b8d90*/  LDL.LU R13, [R1+0xa44] ;  /* 0x000a4400010d7983 */ /* 0x000ea40000300800 */
[----:B------:R-:W2:Y:S02]  /*b8da0*/  LDL.LU R14, [R1+0xa48] ;  /* 0x000a4800010e7983 */ /* 0x000ea40000300800 */
[----:B------:R-:W2:Y:S01]  /*b8db0*/  LDL.LU R15, [R1+0xa4c] ;  /* 0x000a4c00010f7983 */ /* 0x000ea20000300800 */
[----:B------:R0:W-:Y:S02]  /*b8dc0*/  STL.64 [R1+0x6fc8], R10 ;  /* 0x006fc80a01007387 */ /* 0x0001e40000100a00 */
[----:B0-----:R-:W-:-:S02]  /*b8dd0*/  IMAD.MOV.U32 R10, RZ, RZ, R2 ;  /* 0x000000ffff0a7224 */ /* 0x001fc400078e0002 */
[----:B------:R-:W-:-:S07]  /*b8de0*/  IMAD.MOV.U32 R11, RZ, RZ, R0 ;  /* 0x000000ffff0b7224 */ /* 0x000fce00078e0000 */
[C---:B------:R-:W-:Y:S11]  /*b8df0*/  HMMA.16816.F32 R20, R8.reuse, R26, R20 ;  /* 0x0000001a0814723c */ /* 0x040ff60000001814 */
[----:B------:R-:W-:Y:S11]  /*b8e00*/  @!UPT UIADD3 URZ, URZ, URZ, URZ ;  /* 0x0000003f3f3ff290 */ /* 0x000ff6000fffe03f */
[----:B------:R-:W-:Y:S01]  /*b8e10*/  @!UPT UIADD3 URZ, URZ, URZ, URZ ;  /* 0x0000003f3f3ff290 */ /* 0x000fe2000fffe03f */
[----:B------:R-:W-:Y:S01]  /*b8e20*/  STL.64 [R1+0x950], R20 ;  /* 0x0009501401007387 */ /* 0x000fe20000100a00 */
[----:B------:R0:W-:Y:S03]  /*b8e30*/  STL.64 [R1+0x958], R22 ;  /* 0x0009581601007387 */ /* 0x0001e60000100a00 */
[----:B0-----:R-:W3:Y:S01]  /*b8e40*/  LDL.LU.64 R22, [R1+0x70c0] ;  /* 0x0070c00001167983 */ /* 0x001ee20000300a00 */
[----:B------:R0:W-:Y:S03]  /*b8e50*/  STL.64 [R1+0x6fb0], R26 ;  /* 0x006fb01a01007387 */ /* 0x0001e60000100a00 */
[----:B0-----:R-:W2:Y:S01]  /*b8e60*/  LDL.64 R26, [R1+0x148] ;  /* 0x00014800011a7983 */ /* 0x001ea20000100a00 */
        /* <DEDUP_REMOVED lines=20> */
[----:B------:R-:W4:Y:S11]  /*b8fb0*/  LDL.LU.64 R18, [R1+0x7090] ;  /* 0x0070900001127983 */ /* 0x000f360000300a00 */
        /* <DEDUP_REMOVED lines=13> */
[----:B--2---:R0:W-:Y:S04]  /*b9090*/  STL.64 [R1+0x7048], R6 ;  /* 0x0070480601007387 */ /* 0x0041e80000100a00 */
[----:B------:R-:W-:Y:S01]  /*b90a0*/  STL.64 [R1+0x7040], R4 ;  /* 0x0070400401007387 */ /* 0x000fe20000100a00 */
[----:B0-----:R-:W2:Y:S01]  /*b90b0*/  LDL.64 R6, [R1+0x128] ;  /* 0x0001280001067983 */ /* 0x001ea20000100a00 */
[----:B------:R-:W2:Y:S02]  /*b90c0*/  LDL.LU.64 R24, [R1+0x520] ;  /* 0x0005200001187983 */ /* 0x000ea40000300a00 */
[----:B------:R-:W2:Y:S01]  /*b90d0*/  LDL.LU.64 R26, [R1+0x528] ;  /* 0x00052800011a7983 */ /* 0x000ea20000300a00 */
[----:B----4-:R-:W-:Y:S01]  /*b90e0*/  HMMA.16816.F32 R12, R8, R18, R12 ;  /* 0x00000012080c723c */ /* 0x010fe2000000180c */
        /* <DEDUP_REMOVED lines=9> */
[----:B0-----:R-:W3:Y:S01]  /*b9180*/  LDL.LU.64 R14, [R1+0x7070] ;  /* 0x00707000010e7983 */ /* 0x001ee20000300a00 */
[----:B------:R-:W3:Y:S02]  /*b9190*/  LDL.LU.64 R12, [R1+0x7068] ;  /* 0x00706800010c7983 */ /* 0x000ee40000300a00 */
[----:B------:R-:W4:Y:S02]  /*b91a0*/  LDL.LU.64 R16, [R1+0x7060] ;  /* 0x0070600001107983 */ /* 0x000f240000300a00 */
[----:B------:R-:W-:Y:S02]  /*b91b0*/  IMAD.MOV.U32 R29, RZ, RZ, R18 ;  /* 0x000000ffff1d7224 */ /* 0x000fe400078e0012 */
[----:B------:R-:W-:-:S02]  /*b91c0*/  IMAD.MOV.U32 R28, RZ, RZ, R19 ;  /* 0x000000ffff1c7224 */ /* 0x000fc400078e0013 */
[----:B------:R-:W-:Y:S02]  /*b91d0*/  IMAD.MOV.U32 R3, RZ, RZ, R6 ;  /* 0x000000ffff037224 */ /* 0x000fe400078e0006 */
[----:B------:R-:W-:Y:S01]  /*b91e0*/  IMAD.MOV.U32 R0, RZ, RZ, R7 ;  /* 0x000000ffff007224 */ /* 0x000fe200078e0007 */
[C---:B--2---:R-:W-:Y:S11]  /*b91f0*/  HMMA.16816.F32 R24, R8.reuse, R6, R24 ;  /* 0x000000060818723c */ /* 0x044ff60000001818 */
[----:B------:R-:W-:Y:S11]  /*b9200*/  @!UPT UIADD3 URZ, URZ, URZ, URZ ;  /* 0x0000003f3f3ff290 */ /* 0x000ff6000fffe03f */
[----:B------:R-:W-:Y:S01]  /*b9210*/  @!UPT UIADD3 URZ, URZ, URZ, URZ ;  /* 0x0000003f3f3ff290 */ /* 0x000fe2000fffe03f */
[----:B------:R-:W-:Y:S01]  /*b9220*/  STL.64 [R1+0x8f0], R24 ;  /* 0x0008f01801007387 */ /* 0x000fe20000100a00 */
[----:B------:R4:W-:Y:S02]  /*b9230*/  STL.64 [R1+0x8f8], R26 ;  /* 0x0008f81a01007387 */ /* 0x0009e40000100a00 */
[----:B----4-:R-:W-:Y:S02]  /*b9240*/  IMAD.MOV.U32 R26, RZ, RZ, R17 ;  /* 0x000000ffff1a7224 */ /* 0x010fe400078e0011 */
[----:B------:R-:W-:Y:S02]  /*b9250*/  IMAD.MOV.U32 R27, RZ, RZ, R16 ;  /* 0x000000ffff1b7224 */ /* 0x000fe400078e0010 */
[C---:B---3--:R-:W-:Y:S03]  /*b9260*/  HMMA.16816.F32 R16, R8.reuse, R22, R12 ;  /* 0x000000160810723c */ /* 0x048fe6000000180c */
[----:B------:R-:W-:Y:S01]  /*b9270*/  STL.64 [R1+0x6ff0], R26 ;  /* 0x006ff01a01007387 */ /* 0x000fe20000100a00 */
[----:B------:R-:W2:Y:S02]  /*b9280*/  LDL.64 R6, [R1+0x108] ;  /* 0x0001080001067983 */ /* 0x000ea40000100a00 */
[----:B------:R-:W3:Y:S11]  /*b9290*/  LDL.LU R12, [R1+0xb30] ;  /* 0x000b3000010c7983 */ /* 0x000ef60000300800 */
[----:B------:R-:W-:Y:S06]  /*b92a0*/  @!UPT UIADD3 URZ, URZ, URZ, URZ ;  /* 0x0000003f3f3ff290 */ /* 0x000fec000fffe03f */
[----:B------:R-:W-:Y:S01]  /*b92b0*/  STL.64 [R1+0x8e0], R16 ;  /* 0x0008e01001007387 */ /* 0x000fe20000100a00 */
[----:B------:R-:W-:Y:S02]  /*b92c0*/  STL.64 [R1+0x8e8], R18 ;  /* 0x0008e81201007387 */ /* 0x000fe40000100a00 */
        /* <DEDUP_REMOVED lines=8> */
[----:B------:R-:W4:Y:S01]  /*b9350*/  LDL.LU R15, [R1+0xb2c] ;  /* 0x000b2c00010f7983 */ /* 0x000f220000300800 */
[----:B------:R-:W2:Y:S01]  /*b9360*/  LDL.LU R16, [R1+0xb10] ;  /* 0x000b100001107983 */ /* 0x000ea20000300800 */
[----:B------:R-:W2:Y:S02]  /*b9370*/  LDL.LU R17, [R1+0xb14] ;  /* 0x000b140001117983 */ /* 0x000ea40000300800 */
[----:B------:R-:W2:Y:S02]  /*b9380*/  LDL.LU R18, [R1+0xb18] ;  /* 0x000b180001127983 */ /* 0x000ea40000300800 */
[----:B------:R-:W2:Y:S02]  /*b9390*/  LDL.LU R19, [R1+0xb1c] ;  /* 0x000b1c0001137983 */ /* 0x000ea40000300800 */
[----:B--2---:R0:W-:Y:S01]  /*b93a0*/  STL.64 [R1+0x7028], R18 ;  /* 0x0070281201007387 */ /* 0x0041e20000100a00 */
[----:B------:R1:W-:Y:S03]  /*b93b0*/  STL.64 [R1+0x7020], R16 ;  /* 0x0070201001007387 */ /* 0x0003e60000100a00 */
[----:B0-----:R-:W2:Y:S04]  /*b93c0*/  LDL.64 R18, [R1+0xe8] ;  /* 0x0000e80001127983 */ /* 0x001ea80000100a00 */
[----:B--2---:R0:W-:Y:S01]  /*b93d0*/  STL.64 [R1+0x7038], R18 ;  /* 0x0070381201007387 */ /* 0x0041e20000100a00 */
[----:B-1----:R-:W2:Y:S02]  /*b93e0*/  LDL.LU R16, [R1+0xad0] ;  /* 0x000ad00001107983 */ /* 0x002ea40000300800 */
        /* <DEDUP_REMOVED lines=9> */
[----:B----4-:R0:W-:Y:S01]  /*b9480*/  STL.64 [R1+0x7010], R14 ;  /* 0x0070100e01007387 */ /* 0x0101e20000100a00 */
[----:B---3--:R1:W-:Y:S03]  /*b9490*/  STL.64 [R1+0x7008], R12 ;  /* 0x0070080c01007387 */ /* 0x0083e60000100a00 */
[----:B0-----:R-:W3:Y:S01]  /*b94a0*/  LDL.64 R14, [R1+0xd8] ;  /* 0x0000d800010e7983 */ /* 0x001ee20000100a00 */
[----:B--2---:R-:W-:Y:S03]  /*b94b0*/  HMMA.16816.F32 R16, R8, R6, R16 ;  /* 0x000000060810723c */ /* 0x004fe60000001810 */
[----:B---3--:R0:W-:Y:S01]  /*b94c0*/  STL.64 [R1+0x7030], R14 ;  /* 0x0070300e01007387 */ /* 0x0081e20000100a00 */
[----:B-1----:R-:W2:Y:S02]  /*b94d0*/  LDL.LU R12, [R1+0xaf0] ;  /* 0x000af000010c7983 */ /* 0x002ea40000300800 */
[----:B------:R-:W2:Y:S01]  /*b94e0*/  LDL.LU R13, [R1+0xaf4] ;  /* 0x000af400010d7983 */ /* 0x000ea20000300800 */
[----:B0-----:R-:W2:Y:S01]  /*b94f0*/  LDL.LU R14, [R1+0xaf8] ;  /* 0x000af800010e7983 */ /* 0x001ea20000300800 */
[----:B------:R-:W2:Y:S02]  /*b9500*/  LDL.LU R15, [R1+0xafc] ;  /* 0x000afc00010f7983 */ /* 0x000ea40000300800 */
[----:B------:R-:W3:Y:S02]  /*b9510*/  LDL.64 R26, [R1+0xb8] ;  /* 0x0000b800011a7983 */ /* 0x000ee40000100a00 */
[----:B------:R0:W-:Y:S11]  /*b9520*/  STL.64 [R1+0x6f10], R22 ;  /* 0x006f101601007387 */ /* 0x0001f60000100a00 */
[----:B------:R-:W-:Y:S01]  /*b9530*/  STL.64 [R1+0x8d0], R16 ;  /* 0x0008d01001007387 */ /* 0x000fe20000100a00 */
[----:B------:R1:W-:Y:S02]  /*b9540*/  STL.64 [R1+0x8d8], R18 ;  /* 0x0008d81201007387 */ /* 0x0003e40000100a00 */
[----:B0-----:R-:W-:-:S02]  /*b9550*/  IMAD.MOV.U32 R23, RZ, RZ, R6 ;  /* 0x000000ffff177224 */ /* 0x001fc400078e0006 */
[----:B------:R-:W-:Y:S01]  /*b9560*/  IMAD.MOV.U32 R22, RZ, RZ, R7 ;  /* 0x000000ffff167224 */ /* 0x000fe200078e0007 */
[----:B-1----:R-:W4:Y:S01]  /*b9570*/  LDL.LU.64 R18, [R1+0x7058] ;  /* 0x0070580001127983 */ /* 0x002f220000300a00 */
[----:B------:R-:W4:Y:S02]  /*b9580*/  LDL.LU.64 R16, [R1+0x7050] ;  /* 0x0070500001107983 */ /* 0x000f240000300a00 */
[----:B------:R-:W4:Y:S02]  /*b9590*/  LDL.LU.64 R6, [R1+0x7048] ;  /* 0x0070480001067983 */ /* 0x000f240000300a00 */
[----:B------:R-:W2:Y:S01]  /*b95a0*/  LDL.LU.64 R4, [R1+0x7040] ;  /* 0x0070400001047983 */ /* 0x000ea20000300a00 */
        /* <DEDUP_REMOVED lines=12> */
[C---:B----4-:R-:W-:Y:S01]  /*b9670*/  HMMA.16816.F32 R16, R8.reuse, R6, R16 ;  /* 0x000000060810723c */ /* 0x050fe20000001810 */
        /* <DEDUP_REMOVED lines=28> */
[----:B------:R-:W4:Y:S02]  /*b9840*/  LDL.LU.64 R14, [R1+0x7010] ;  /* 0x00701000010e7983 */ /* 0x000f240000300a00 */
[----:B------:R-:W4:Y:S02]  /*b9850*/  LDL.LU.64 R12, [R1+0x7008] ;  /* 0x00700800010c7983 */ /* 0x000f240000300a00 */
[C---:B----4-:R-:W-:Y:S11]  /*b9860*/  HMMA.16816.F32 R12, R8.reuse, R18, R12 ;  /* 0x00000012080c723c */ /* 0x050ff6000000180c */
        /* <DEDUP_REMOVED lines=15> */
[----:B--2---:R-:W-:Y:S02]  /*b9960*/  HMMA.16816.F32 R8, R8, R26, R20 ;  /* 0x0000001a0808723c */ /* 0x004fe40000001814 */
[----:B------:R-:W2:Y:S01]  /*b9970*/  LDL.LU.64 R22, [R1+0x6fe8] ;  /* 0x006fe80001167983 */ /* 0x000ea20000300a00 */
[----:B------:R-:W2:Y:S02]  /*b9980*/  LDL.LU.64 R20, [R1+0x6fe0] ;  /* 0x006fe00001147983 */ /* 0x000ea40000300a00 */
[----:B------:R-:W3:Y:S02]  /*b9990*/  LDL.LU.64 R26, [R1+0x6fd8] ;  /* 0x006fd800011a7983 */ /* 0x000ee40000300a00 */
[----:B------:R-:W2:Y:S11]  /*b99a0*/  LDL.LU.64 R24, [R1+0x6fd0] ;  /* 0x006fd00001187983 */ /* 0x000eb60000300a00 */
[----:B------:R-:W-:Y:S05]  /*b99b0*/  @!UPT UIADD3 URZ, URZ, URZ, URZ ;  /* 0x0000003f3f3ff290 */ /* 0x000fea000fffe03f */
[----:B------:R-:W-:Y:S01]  /*b99c0*/  STL.64 [R1+0x870], R8 ;  /* 0x0008700801007387 */ /* 0x000fe20000100a00 */
[----:B------:R0:W-:Y:S03]  /*b99d0*/  STL.64 [R1+0x878], R10 ;  /* 0x0008780a01007387 */ /* 0x0001e60000100a00 */
[----:B0-----:R-:W2:Y:S01]  /*b99e0*/  LDL.LU.64 R10, [R1+0x6fc8] ;  /* 0x006fc800010a7983 */ /* 0x001ea20000300a00 */
[----:B---3--:R-:W-:Y:S02]  /*b99f0*/  IMAD.MOV.U32 R15, RZ, RZ, R26 ;  /* 0x000000ffff0f7224 */ /* 0x008fe400078e001a */
[----:B------:R-:W-:Y:S01]  /*b9a00*/  IMAD.MOV.U32 R14, RZ, RZ, R27 ;  /* 0x000000ffff0e7224 */ /* 0x000fe200078e001b */
[----:B--2---:R-:W-:Y:S11]  /*b9a10*/  HMMA.16816.F32 R20, R24, R10, R20 ;  /* 0x0000000a1814723c */ /* 0x004ff60000001814 */
[----:B------:R-:W-:Y:S11]  /*b9a20*/  @!UPT UIADD3 URZ, URZ, URZ, URZ ;  /* 0x0000003f3f3ff290 */ /* 0x000ff6000fffe03f */
[----:B------:R-:W-:Y:S01]  /*b9a30*/  @!UPT UIADD3 URZ, URZ, URZ, URZ ;  /* 0x0000003f3f3ff290 */ /* 0x000fe2000fffe03f */
[----:B------:R-:W-:Y:S01]  /*b9a40*/  STL.64 [R1+0x860], R20 ;  /* 0x0008601401007387 */ /* 0x000fe20000100a00 */
[----:B------:R0:W-:Y:S03]  /*b9a50*/  STL.64 [R1+0x868], R22 ;  /* 0x0008681601007387 */ /* 0x0001e60000100a00 */
[----:B0-----:R-:W2:Y:S01]  /*b9a60*/  LDL.LU.64 R22, [R1+0x6fc0] ;  /* 0x006fc00001167983 */ /* 0x001ea20000300a00 */
[----:B------:R-:W2:Y:S02]  /*b9a70*/  LDL.LU.64 R20, [R1+0x6fb8] ;  /* 0x006fb80001147983 */ /* 0x000ea40000300a00 */
[----:B------:R-:W2:Y:S02]  /*b9a80*/  LDL.LU.64 R26, [R1+0x6fb0] ;  /* 0x006fb000011a7983 */ /* 0x000ea40000300a00 */
[----:B------:R0:W-:Y:S02]  /*b9a90*/  STL.64 [R1+0x6e78], R10 ;  /* 0x006e780a01007387 */ /* 0x0001e40000100a00 */
[----:B------:R-:W-:-:S02]  /*b9aa0*/  IMAD.MOV.U32 R8, RZ, RZ, R24 ;  /* 0x000000ffff087224 */ /* 0x000fc400078e0018 */
[----:B------:R-:W-:Y:S02]  /*b9ab0*/  IMAD.MOV.U32 R9, RZ, RZ, R25 ;  /* 0x000000ffff097224 */ /* 0x000fe400078e0019 */
[----:B0-----:R-:W-:Y:S02]  /*b9ac0*/  IMAD.MOV.U32 R10, RZ, RZ, R15 ;  /* 0x000000ffff0a7224 */ /* 0x001fe400078e000f */
[----:B------:R-:W-:-:S07]  /*b9ad0*/  IMAD.MOV.U32 R11, RZ, RZ, R14 ;  /* 0x000000ffff0b7224 */ /* 0x000fce00078e000e */
        /* <DEDUP_REMOVED lines=8> */
[----:B------:R-:W4:Y:S01]  /*b9b60*/  LDL.LU R24, [R1+0x530] ;  /* 0x0005300001187983 */ /* 0x000f220000300800 */
[----:B------:R-:W4:Y:S04]  /*b9b70*/  LDL.LU R25, [R1+0x534] ;  /* 0x0005340001197983 */ /* 0x000f280000300800 */
[----:B0-----:R-:W2:Y:S01]  /*b9b80*/  LDL.LU R26, [R1+0x538] ;  /* 0x00053800011a7983 */ /* 0x001ea20000300800 */
[----:B------:R-:W2:Y:S03]  /*b9b90*/  LDL.LU R27, [R1+0x53c] ;  /* 0x00053c00011b7983 */ /* 0x000ea60000300800 */
[----:B--2---:R0:W-:Y:S01]  /*b9ba0*/  STL.64 [R1+0x6e90], R26 ;  /* 0x006e901a01007387 */ /* 0x0041e20000100a00 */
[----:B----4-:R1:W-:Y:S02]  /*b9bb0*/  STL.64 [R1+0x6e88], R24 ;  /* 0x006e881801007387 */ /* 0x0103e40000100a00 */
[----:B0-----:R-:W-:-:S02]  /*b9bc0*/  IMAD.MOV.U32 R26, RZ, RZ, R13 ;  /* 0x000000ffff1a7224 */ /* 0x001fc400078e000d */
[----:B------:R-:W-:-:S05]  /*b9bd0*/  IMAD.MOV.U32 R27, RZ, RZ, R12 ;  /* 0x000000ffff1b7224 */ /* 0x000fca00078e000c */
[----:B------:R0:W-:Y:S01]  /*b9be0*/  STL.64 [R1+0x6ea8], R26 ;  /* 0x006ea81a01007387 */ /* 0x0001e20000100a00 */
[----:B------:R-:W2:Y:S02]  /*b9bf0*/  LDL.LU R12, [R1+0x280] ;  /* 0x00028000010c7983 */ /* 0x000ea40000300800 */
[----:B------:R-:W2:Y:S02]  /*b9c00*/  LDL.LU R13, [R1+0x284] ;  /* 0x00028400010d7983 */ /* 0x000ea40000300800 */
[----:B------:R-:W4:Y:S01]  /*b9c10*/  LDL.LU R14, [R1+0x288] ;  /* 0x00028800010e7983 */ /* 0x000f220000300800 */
[----:B------:R-:W4:Y:S01]  /*b9c20*/  LDL.LU R15, [R1+0x28c] ;  /* 0x00028c00010f7983 */ /* 0x000f220000300800 */
[----:B-1----:R-:W2:Y:S02]  /*b9c30*/  LDL.LU R24, [R1+0xe30] ;  /* 0x000e300001187983 */ /* 0x002ea40000300800 */
[----:B------:R-:W2:Y:S01]  /*b9c40*/  LDL.LU R25, [R1+0xe34] ;  /* 0x000e340001197983 */ /* 0x000ea20000300800 */
[----:B0-----:R-:W2:Y:S01]  /*b9c50*/  LDL.LU R26, [R1+0xe38] ;  /* 0x000e3800011a7983 */ /* 0x001ea20000300800 */
[----:B------:R-:W2:Y:S02]  /*b9c60*/  LDL.LU R27, [R1+0xe3c] ;  /* 0x000e3c00011b7983 */ /* 0x000ea40000300800 */
[----:B------:R-:W-:-:S02]  /*b9c70*/  IMAD.MOV.U32 R18, RZ, RZ, R17 ;  /* 0x000000ffff127224 */ /* 0x000fc400078e0011 */
[----:B------:R-:W-:Y:S01]  /*b9c80*/  IMAD.MOV.U32 R19, RZ, RZ, R16 ;  /* 0x000000ffff137224 */ /* 0x000fe200078e0010 */
[----:B--2---:R-:W-:Y:S01]  /*b9c90*/  STL.64 [R1+0x6ec0], R26 ;  /* 0x006ec01a01007387 */ /* 0x004fe20000100a00 */
[----:B------:R-:W-:Y:S03]  /*b9ca0*/  STL.64 [R1+0x6eb8], R24 ;  /* 0x006eb81801007387 */ /* 0x000fe60000100a00 */
        /* <DEDUP_REMOVED lines=8> */
[----:B------:R-:W2:Y:S02]  /*b9d30*/  LDL.LU R16, [R1+0xd20] ;  /* 0x000d200001107983 */ /* 0x000ea40000300800 */
[----:B------:R-:W2:Y:S01]  /*b9d40*/  LDL.LU R17, [R1+0xd24] ;  /* 0x000d240001117983 */ /* 0x000ea20000300800 */
[----:B0-----:R-:W2:Y:S01]  /*b9d50*/  LDL.LU R18, [R1+0xd28] ;  /* 0x000d280001127983 */ /* 0x001ea20000300800 */
[----:B------:R-:W2:Y:S03]  /*b9d60*/  LDL.LU R19, [R1+0xd2c] ;  /* 0x000d2c0001137983 */ /* 0x000ea60000300800 */
[----:B--2---:R0:W-:Y:S01]  /*b9d70*/  STL.64 [R1+0x6ef0], R18 ;  /* 0x006ef01201007387 */ /* 0x0041e20000100a00 */
[----:B------:R1:W-:Y:S02]  /*b9d80*/  STL.64 [R1+0x6ee8], R16 ;  /* 0x006ee81001007387 */ /* 0x0003e40000100a00 */
[----:B0-----:R-:W-:-:S02]  /*b9d90*/  IMAD.MOV.U32 R18, RZ, RZ, R23 ;  /* 0x000000ffff127224 */ /* 0x001fc400078e0017 */
[----:B------:R-:W-:-:S05]  /*b9da0*/  IMAD.MOV.U32 R19, RZ, RZ, R22 ;  /* 0x000000ffff137224 */ /* 0x000fca00078e0016 */
[----:B------:R0:W-:Y:S01]  /*b9db0*/  STL.64 [R1+0x6f08], R18 ;  /* 0x006f081201007387 */ /* 0x0001e20000100a00 */
[----:B-1----:R-:W2:Y:S02]  /*b9dc0*/  LDL.LU R16, [R1+0xcb0] ;  /* 0x000cb00001107983 */ /* 0x002ea40000300800 */
        /* <DEDUP_REMOVED lines=17> */
[----:B------:R-:W-:Y:S03]  /*b9ee0*/  STL.64 [R1+0x6f30], R16 ;  /* 0x006f301001007387 */ /* 0x000fe60000100a00 */
[----:B------:R0:W-:Y:S02]  /*b9ef0*/  STL.64 [R1+0x6f40], R22 ;  /* 0x006f401601007387 */ /* 0x0001e40000100a00 */
[----:B0-----:R-:W-:Y:S02]  /*b9f00*/  IMAD.MOV.U32 R22, RZ, RZ, R5 ;  /* 0x000000ffff167224 */ /* 0x001fe400078e0005 */
[----:B------:R-:W-:-:S05]  /*b9f10*/  IMAD.MOV.U32 R23, RZ, RZ, R4 ;  /* 0x000000ffff177224 */ /* 0x000fca00078e0004 */
        /* <DEDUP_REMOVED lines=9> */
[----:B--2---:R3:W-:Y:S01]  /*b9fb0*/  STL.64 [R1+0x6f70], R6 ;  /* 0x006f700601007387 */ /* 0x0047e20000100a00 */
[----:B------:R-:W-:Y:S02]  /*b9fc0*/  STL.64 [R1+0x6f68], R4 ;  /* 0x006f680401007387 */ /* 0x000fe40000100a00 */
[----:B---3--:R-:W-:-:S02]  /*b9fd0*/  IMAD.MOV.U32 R6, RZ, RZ, R21 ;  /* 0x000000ffff067224 */ /* 0x008fc400078e0015 */
[----:B------:R-:W-:-:S05]  /*b9fe0*/  IMAD.MOV.U32 R7, RZ, RZ, R20 ;  /* 0x000000ffff077224 */ /* 0x000fca00078e0014 */
[----:B------:R-:W-:Y:S01]  /*b9ff0*/  STL.64 [R1+0x6f80], R6 ;  /* 0x006f800601007387 */ /* 0x000fe20000100a00 */
[----:B------:R-:W2:Y:S03]  /*ba000*/  LDL.64 R22, [R1+0x158] ;  /* 0x0001580001167983 */ /* 0x000ea60000100a00 */
[----:B--2---:R0:W-:Y:S01]  /*ba010*/  STL.64 [R1+0x6f78], R22 ;  /* 0x006f781601007387 */ /* 0x0041e20000100a00 */
        /* <DEDUP_REMOVED lines=12> */
[----:B0-----:R-:W3:Y:S01]  /*ba0e0*/  LDL.LU R16, [R1+0xbb0] ;  /* 0x000bb00001107983 */ /* 0x001ee20000300800 */
        /* <DEDUP_REMOVED lines=22> */
[----:B------:R-:W2:Y:S01]  /*ba250*/  LDL.LU R15, [R1+0x3dc] ;  /* 0x0003dc00010f7983 */ /* 0x000ea20000300800 */
[C---:B------:R-:W-:Y:S01]  /*ba260*/  HMMA.16816.F32 R4, R8.reuse, R6, R20 ;  /* 0x000000060804723c */ /* 0x040fe20000001814 */
[----:B--2---:R-:W-:Y:S01]  /*ba270*/  STL.64 [R1+0x6ea0], R14 ;  /* 0x006ea00e01007387 */ /* 0x004fe20000100a00 */
[----:B----4-:R0:W-:Y:S03]  /*ba280*/  STL.64 [R1+0x6e98], R12 ;  /* 0x006e980c01007387 */ /* 0x0101e60000100a00 */
[----:B0-----:R-:W2:Y:S01]  /*ba290*/  LDL.LU R12, [R1+0xe80] ;  /* 0x000e8000010c7983 */ /* 0x001ea20000300800 */
[----:B------:R-:W2:Y:S02]  /*ba2a0*/  LDL.LU R13, [R1+0xe84] ;  /* 0x000e8400010d7983 */ /* 0x000ea40000300800 */
[----:B------:R-:W2:Y:S02]  /*ba2b0*/  LDL.LU R14, [R1+0xe88] ;  /* 0x000e8800010e7983 */ /* 0x000ea40000300800 */
[----:B------:R-:W2:Y:S01]  /*ba2c0*/  LDL.LU R15, [R1+0xe8c] ;  /* 0x000e8c00010f7983 */ /* 0x000ea20000300800 */
[----:B------:R-:W4:Y:S01]  /*ba2d0*/  LDL.LU.64 R22, [R1+0x6f90] ;  /* 0x006f900001167983 */ /* 0x000f220000300a00 */
[----:B------:R-:W4:Y:S11]  /*ba2e0*/  LDL.LU.64 R20, [R1+0x6f88] ;  /* 0x006f880001147983 */ /* 0x000f360000300a00 */
[----:B------:R-:W-:Y:S02]  /*ba2f0*/  STL.64 [R1+0x840], R4 ;  /* 0x0008400401007387 */ /* 0x000fe40000100a00 */
[----:B------:R0:W-:Y:S02]  /*ba300*/  STL.64 [R1+0x848], R6 ;  /* 0x0008480601007387 */ /* 0x0001e40000100a00 */
        /* <DEDUP_REMOVED lines=50> */
[----:B------:R-:W3:Y:S01]  /*ba630*/  LDL.LU.64 R26, [R1+0x6f00] ;  /* 0x006f0000011a7983 */ /* 0x000ee20000300a00 */
[----:B------:R-:W3:Y:S11]  /*ba640*/  LDL.LU.64 R24, [R1+0x6ef8] ;  /* 0x006ef80001187983 */ /* 0x000ef60000300a00 */
        /* <DEDUP_REMOVED lines=8> */
[----:B------:R-:W-:Y:S01]  /*ba6d0*/  STL.64 [R1+0x7c0], R16 ;  /* 0x0007c01001007387 */ /* 0x000fe20000100a00 */
        /* <DEDUP_REMOVED lines=23> */
[----:B------:R0:W-:Y:S03]  /*ba850*/  STL.64 [R1+0x6dd0], R18 ;  /* 0x006dd01201007387 */ /* 0x0001e60000100a00 */
        /* <DEDUP_REMOVED lines=9> */
[----:B---3--:R-:W-:Y:S01]  /*ba8f0*/  HMMA.16816.F32 R8, R8, R18, R24 ;  /* 0x000000120808723c */ /* 0x008fe20000001818 */
[----:B------:R-:W3:Y:S11]  /*ba900*/  LDL.LU.64 R26, [R1+0x6e80] ;  /* 0x006e8000011a7983 */ /* 0x000ef60000300a00 */
[----:B------:R-:W-:Y:S11]  /*ba910*/  @!UPT UIADD3 URZ, URZ, URZ, URZ ;  /* 0x0000003f3f3ff290 */ /* 0x000ff6000fffe03f */
[----:B------:R-:W-:Y:S01]  /*ba920*/  STL.64 [R1+0x770], R8 ;  /* 0x0007700801007387 */ /* 0x000fe20000100a00 */
[----:B------:R0:W-:Y:S03]  /*ba930*/  STL.64 [R1+0x778], R10 ;  /* 0x0007780a01007387 */ /* 0x0001e60000100a00 */
[----:B0-----:R-:W2:Y:S01]  /*ba940*/  LDL.LU.64 R10, [R1+0x6e78] ;  /* 0x006e7800010a7983 */ /* 0x001ea20000300a00 */
[----:B------:R-:W4:Y:S02]  /*ba950*/  LDL.LU R16, [R1+0xf90] ;  /* 0x000f900001107983 */ /* 0x000f240000300800 */
[----:B------:R-:W-:Y:S02]  /*ba960*/  IMAD.MOV.U32 R3, RZ, RZ, R18 ;  /* 0x000000ffff037224 */ /* 0x000fe400078e0012 */
[----:B------:R-:W-:Y:S01]  /*ba970*/  IMAD.MOV.U32 R2, RZ, RZ, R19 ;  /* 0x000000ffff027224 */ /* 0x000fe200078e0013 */
[----:B--2---:R-:W-:Y:S11]  /*ba980*/  HMMA.16816.F32 R20, R12, R10, R20 ;  /* 0x0000000a0c14723c */ /* 0x004ff60000001814 */
[----:B------:R-:W-:Y:S11]  /*ba990*/  @!UPT UIADD3 URZ, URZ, URZ, URZ ;  /* 0x0000003f3f3ff290 */ /* 0x000ff6000fffe03f */
[----:B------:R-:W-:Y:S01]  /*ba9a0*/  @!UPT UIADD3 URZ, URZ, URZ, URZ ;  /* 0x0000003f3f3ff290 */ /* 0x000fe2000fffe03f */
[----:B------:R0:W-:Y:S01]  /*ba9b0*/  STL.64 [R1+0x760], R20 ;  /* 0x0007601401007387 */ /* 0x0001e20000100a00 */
[----:B------:R1:W-:Y:S02]  /*ba9c0*/  STL.64 [R1+0x768], R22 ;  /* 0x0007681601007387 */ /* 0x0003e40000100a00 */
[----:B------:R-:W4:Y:S02]  /*ba9d0*/  LDL.LU R17, [R1+0xf94] ;  /* 0x000f940001117983 */ /* 0x000f240000300800 */
[----:B------:R-:W2:Y:S01]  /*ba9e0*/  LDL.LU R18, [R1+0xf98] ;  /* 0x000f980001127983 */ /* 0x000ea20000300800 */
[----:B------:R-:W2:Y:S04]  /*ba9f0*/  LDL.LU R19, [R1+0xf9c] ;  /* 0x000f9c0001137983 */ /* 0x000ea80000300800 */
[----:B0-----:R-:W2:Y:S01]  /*baa00*/  LDL.LU R20, [R1+0xf20] ;  /* 0x000f200001147983 */ /* 0x001ea20000300800 */
[----:B------:R-:W2:Y:S02]  /*baa10*/  LDL.LU R21, [R1+0xf24] ;  /* 0x000f240001157983 */ /* 0x000ea40000300800 */
[----:B-1----:R-:W2:Y:S02]  /*baa20*/  LDL.LU R22, [R1+0xf28] ;  /* 0x000f280001167983 */ /* 0x002ea40000300800 */
[----:B------:R-:W2:Y:S02]  /*baa30*/  LDL.LU R23, [R1+0xf2c] ;  /* 0x000f2c0001177983 */ /* 0x000ea40000300800 */
[----:B--2---:R0:W-:Y:S01]  /*baa40*/  STL.64 [R1+0x6e40], R22 ;  /* 0x006e401601007387 */ /* 0x0041e20000100a00 */
[----:B------:R-:W-:Y:S02]  /*baa50*/  STL.64 [R1+0x6e38], R20 ;  /* 0x006e381401007387 */ /* 0x000fe40000100a00 */
[----:B0-----:R-:W-:-:S02]  /*baa60*/  IMAD.MOV.U32 R23, RZ, RZ, R4 ;  /* 0x000000ffff177224 */ /* 0x001fc400078e0004 */
[----:B------:R-:W-:Y:S01]  /*baa70*/  IMAD.MOV.U32 R22, RZ, RZ, R5 ;  /* 0x000000ffff167224 */ /* 0x000fe200078e0005 */
        /* <DEDUP_REMOVED lines=8> */
[----:B-1----:R-:W3:Y:S02]  /*bab00*/  LDL.LU R4, [R1+0xee0] ;  /* 0x000ee00001047983 */ /* 0x002ee40000300800 */
[----:B------:R-:W3:Y:S01]  /*bab10*/  LDL.LU R5, [R1+0xee4] ;  /* 0x000ee40001057983 */ /* 0x000ee20000300800 */
[----:B0-----:R-:W3:Y:S01]  /*bab20*/  LDL.LU R6, [R1+0xee8] ;  /* 0x000ee80001067983 */ /* 0x001ee20000300800 */
[----:B------:R-:W3:Y:S02]  /*bab30*/  LDL.LU R7, [R1+0xeec] ;  /* 0x000eec0001077983 */ /* 0x000ee40000300800 */
[----:B------:R0:W-:Y:S02]  /*bab40*/  STL.64 [R1+0x6e50], R22 ;  /* 0x006e501601007387 */ /* 0x0001e40000100a00 */
[----:B0-----:R-:W2:Y:S01]  /*bab50*/  LDL.64 R22, [R1+0x168] ;  /* 0x0001680001167983 */ /* 0x001ea20000100a00 */
[----:B------:R-:W-:Y:S02]  /*bab60*/  STL.64 [R1+0x6df8], R18 ;  /* 0x006df81201007387 */ /* 0x000fe40000100a00 */
[----:B----4-:R0:W-:Y:S02]  /*bab70*/  STL.64 [R1+0x6df0], R16 ;  /* 0x006df01001007387 */ /* 0x0101e40000100a00 */
[----:B0-----:R-:W4:Y:S01]  /*bab80*/  LDL.LU R16, [R1+0xf70] ;  /* 0x000f700001107983 */ /* 0x001f220000300800 */
[----:B------:R-:W4:Y:S02]  /*bab90*/  LDL.LU R17, [R1+0xf74] ;  /* 0x000f740001117983 */ /* 0x000f240000300800 */
[----:B------:R-:W2:Y:S02]  /*baba0*/  LDL.LU R18, [R1+0xf78] ;  /* 0x000f780001127983 */ /* 0x000ea40000300800 */
[----:B------:R-:W2:Y:S02]  /*babb0*/  LDL.LU R19, [R1+0xf7c] ;  /* 0x000f7c0001137983 */ /* 0x000ea40000300800 */
[----:B--2---:R0:W-:Y:S01]  /*babc0*/  STL.64 [R1+0x6e08], R18 ;  /* 0x006e081201007387 */ /* 0x0041e20000100a00 */
[----:B----4-:R-:W-:Y:S03]  /*babd0*/  STL.64 [R1+0x6e00], R16 ;  /* 0x006e001001007387 */ /* 0x010fe60000100a00 */
[----:B0-----:R-:W2:Y:S04]  /*babe0*/  LDL.64 R18, [R1+0x128] ;  /* 0x0001280001127983 */ /* 0x001ea80000100a00 */
[----:B--2---:R0:W-:Y:S04]  /*babf0*/  STL.64 [R1+0x6e18], R18 ;  /* 0x006e181201007387 */ /* 0x0041e80000100a00 */
[----:B0-----:R-:W2:Y:S01]  /*bac00*/  LDL.64 R18, [R1+0x138] ;  /* 0x0001380001127983 */ /* 0x001ea20000100a00 */
[C---:B---3--:R-:W-:Y:S03]  /*bac10*/  HMMA.16816.F32 R4, R12.reuse, R26, R4 ;  /* 0x0000001a0c04723c */ /* 0x048fe60000001804 */
[----:B--2---:R0:W-:Y:S04]  /*bac20*/  STL.64 [R1+0x6e28], R18 ;  /* 0x006e281201007387 */ /* 0x0041e80000100a00 */
[----:B0-----:R-:W2:Y:S04]  /*bac30*/  LDL.64 R18, [R1+0x148] ;  /* 0x0001480001127983 */ /* 0x001ea80000100a00 */
[----:B--2---:R0:W-:Y:S01]  /*bac40*/  STL.64 [R1+0x6e48], R18 ;  /* 0x006e481201007387 */ /* 0x0041e20000100a00 */
[----:B------:R-:W2:Y:S02]  /*bac50*/  LDL.LU R16, [R1+0xf10] ;  /* 0x000f100001107983 */ /* 0x000ea40000300800 */
[----:B------:R-:W2:Y:S01]  /*bac60*/  LDL.LU R17, [R1+0xf14] ;  /* 0x000f140001117983 */ /* 0x000ea20000300800 */
[----:B0-----:R-:W2:Y:S01]  /*bac70*/  LDL.LU R18, [R1+0xf18] ;  /* 0x000f180001127983 */ /* 0x001ea20000300800 */
[----:B------:R-:W2:Y:S02]  /*bac80*/  LDL.LU R19, [R1+0xf1c] ;  /* 0x000f1c0001137983 */ /* 0x000ea40000300800 */
[----:B------:R0:W-:Y:S02]  /*bac90*/  STL.64 [R1+0x6da8], R10 ;  /* 0x006da80a01007387 */ /* 0x0001e40000100a00 */
[----:B------:R-:W3:Y:S01]  /*baca0*/  LDL.LU R8, [R1+0xef0] ;  /* 0x000ef00001087983 */ /* 0x000ee20000300800 */
[----:B------:R-:W3:Y:S04]  /*bacb0*/  LDL.LU R9, [R1+0xef4] ;  /* 0x000ef40001097983 */ /* 0x000ee80000300800 */
[----:B0-----:R-:W3:Y:S01]  /*bacc0*/  LDL.LU R10, [R1+0xef8] ;  /* 0x000ef800010a7983 */ /* 0x001ee20000300800 */
[----:B------:R-:W3:Y:S02]  /*bacd0*/  LDL.LU R11, [R1+0xefc] ;  /* 0x000efc00010b7983 */ /* 0x000ee40000300800 */
[----:B------:R-:W-:Y:S02]  /*bace0*/  STL.64 [R1+0x750], R4 ;  /* 0x0007500401007387 */ /* 0x000fe40000100a00 */
[----:B------:R0:W-:Y:S02]  /*bacf0*/  STL.64 [R1+0x758], R6 ;  /* 0x0007580601007387 */ /* 0x0001e40000100a00 */
[----:B0-----:R-:W3:Y:S01]  /*bad00*/  LDL.LU.64 R6, [R1+0x6e70] ;  /* 0x006e700001067983 */ /* 0x001ee20000300a00 */
[----:B------:R0:W-:Y:S02]  /*bad10*/  STL.64 [R1+0x6e20], R26 ;  /* 0x006e201a01007387 */ /* 0x0001e40000100a00 */
[----:B------:R-:W4:Y:S02]  /*bad20*/  LDL.LU R24, [R1+0xf40] ;  /* 0x000f400001187983 */ /* 0x000f240000300800 */
[----:B------:R-:W4:Y:S01]  /*bad30*/  LDL.LU R25, [R1+0xf44] ;  /* 0x000f440001197983 */ /* 0x000f220000300800 */
[----:B0-----:R-:W4:Y:S01]  /*bad40*/  LDL.LU R26, [R1+0xf48] ;  /* 0x000f4800011a7983 */ /* 0x001f220000300800 */
[----:B------:R-:W4:Y:S01]  /*bad50*/  LDL.LU R27, [R1+0xf4c] ;  /* 0x000f4c00011b7983 */ /* 0x000f220000300800 */
[C---:B---3--:R-:W-:Y:S11]  /*bad60*/  HMMA.16816.F32 R8, R12.reuse, R6, R8 ;  /* 0x000000060c08723c */ /* 0x048ff60000001808 */
[----:B------:R-:W-:Y:S11]  /*bad70*/  @!UPT UIADD3 URZ, URZ, URZ, URZ ;  /* 0x0000003f3f3ff290 */ /* 0x000ff6000fffe03f */
[----:B------:R-:W-:Y:S01]  /*bad80*/  @!UPT UIADD3 URZ, URZ, URZ, URZ ;  /* 0x0000003f3f3ff290 */ /* 0x000fe2000fffe03f */
[----:B------:R0:W-:Y:S01]  /*bad90*/  STL.64 [R1+0x740], R8 ;  /* 0x0007400801007387 */ /* 0x0001e20000100a00 */
[----:B------:R-:W-:Y:S02]  /*bada0*/  STL.64 [R1+0x748], R10 ;  /* 0x0007480a01007387 */ /* 0x000fe40000100a00 */
[----:B0-----:R-:W-:Y:S02]  /*badb0*/  IMAD.MOV.U32 R9, RZ, RZ, R6 ;  /* 0x000000ffff097224 */ /* 0x001fe400078e0006 */
[----:B------:R-:W-:Y:S02]  /*badc0*/  IMAD.MOV.U32 R8, RZ, RZ, R7 ;  /* 0x000000ffff087224 */ /* 0x000fe400078e0007 */
[----:B------:R-:W3:Y:S01]  /*badd0*/  LDL.LU.64 R6, [R1+0x6e68] ;  /* 0x006e680001067983 */ /* 0x000ee20000300a00 */
[----:B------:R-:W3:Y:S02]  /*bade0*/  LDL.LU.64 R4, [R1+0x6e60] ;  /* 0x006e600001047983 */ /* 0x000ee40000300a00 */
[----:B------:R0:W-:Y:S02]  /*badf0*/  STL.64 [R1+0x6e10], R8 ;  /* 0x006e100801007387 */ /* 0x0001e40000100a00 */
[----:B0-----:R-:W2:Y:S01]  /*bae00*/  LDL.LU R8, [R1+0xf50] ;  /* 0x000f500001087983 */ /* 0x001ea20000300800 */
[----:B------:R-:W2:Y:S02]  /*bae10*/  LDL.LU R9, [R1+0xf54] ;  /* 0x000f540001097983 */ /* 0x000ea40000300800 */
[----:B------:R-:W2:Y:S02]  /*bae20*/  LDL.LU R10, [R1+0xf58] ;  /* 0x000f5800010a7983 */ /* 0x000ea40000300800 */
[----:B------:R-:W2:Y:S01]  /*bae30*/  LDL.LU R11, [R1+0xf5c] ;  /* 0x000f5c00010b7983 */ /* 0x000ea20000300800 */
        /* <DEDUP_REMOVED lines=34> */
[----:B--2---:R-:W-:Y:S01]  /*bb060*/  HMMA.16816.F32 R8, R12, R18, R8 ;  /* 0x000000120c08723c */ /* 0x004fe20000001808 */
[----:B----4-:R0:W-:Y:S01]  /*bb070*/  STL.64 [R1+0x6d68], R26 ;  /* 0x006d681a01007387 */ /* 0x0101e20000100a00 */
[----:B------:R-:W-:Y:S02]  /*bb080*/  STL.64 [R1+0x6d60], R24 ;  /* 0x006d601801007387 */ /* 0x000fe40000100a00 */
[----:B------:R-:W-:-:S02]  /*bb090*/  IMAD.MOV.U32 R29, RZ, RZ, R18 ;  /* 0x000000ffff1d7224 */ /* 0x000fc400078e0012 */
[----:B------:R-:W-:Y:S01]  /*bb0a0*/  IMAD.MOV.U32 R28, RZ, RZ, R19 ;  /* 0x000000ffff1c7224 */ /* 0x000fe200078e0013 */
[----:B0-----:R-:W2:Y:S11]  /*bb0b0*/  LDL.64 R26, [R1+0x108] ;  /* 0x00010800011a7983 */ /* 0x001eb60000100a00 */
[----:B------:R-:W-:Y:S05]  /*bb0c0*/  @!UPT UIADD3 URZ, URZ, URZ, URZ ;  /* 0x0000003f3f3ff290 */ /* 0x000fea000fffe03f */
[----:B------:R0:W-:Y:S01]  /*bb0d0*/  STL.64 [R1+0x6f0], R8 ;  /* 0x0006f00801007387 */ /* 0x0001e20000100a00 */
[----:B------:R-:W-:Y:S03]  /*bb0e0*/  STL.64 [R1+0x6f8], R10 ;  /* 0x0006f80a01007387 */ /* 0x000fe60000100a00 */
[----:B0-----:R-:W4:Y:S01]  /*bb0f0*/  LDL.LU.64 R8, [R1+0x6e10] ;  /* 0x006e100001087983 */ /* 0x001f220000300a00 */
        /* <DEDUP_REMOVED lines=8> */
[----:B------:R-:W3:Y:S02]  /*bb180*/  LDL.LU.64 R16, [R1+0x6df0] ;  /* 0x006df00001107983 */ /* 0x000ee40000300a00 */
[----:B------:R0:W-:Y:S02]  /*bb190*/  STL.64 [R1+0x6cc8], R22 ;  /* 0x006cc81601007387 */ /* 0x0001e40000100a00 */
[----:B------:R-:W-:Y:S01]  /*bb1a0*/  STL.64 [R1+0x6d10], R20 ;  /* 0x006d101401007387 */ /* 0x000fe20000100a00 */
[----:B0-----:R-:W2:Y:S04]  /*bb1b0*/  LDL.64 R22, [R1+0x158] ;  /* 0x0001580001167983 */ /* 0x001ea80000100a00 */
[----:B--2---:R0:W-:Y:S02]  /*bb1c0*/  STL.64 [R1+0x6d28], R22 ;  /* 0x006d281601007387 */ /* 0x0041e40000100a00 */
[----:B0-----:R-:W-:-:S02]  /*bb1d0*/  IMAD.MOV.U32 R22, RZ, RZ, R5 ;  /* 0x000000ffff167224 */ /* 0x001fc400078e0005 */
[----:B------:R-:W-:-:S05]  /*bb1e0*/  IMAD.MOV.U32 R23, RZ, RZ, R4 ;  /* 0x000000ffff177224 */ /* 0x000fca00078e0004 */
[----:B------:R0:W-:Y:S01]  /*bb1f0*/  STL.64 [R1+0x6d40], R22 ;  /* 0x006d401601007387 */ /* 0x0001e20000100a00 */
[----:B------:R-:W2:Y:S02]  /*bb200*/  LDL.LU R20, [R1+0xf80] ;  /* 0x000f800001147983 */ /* 0x000ea40000300800 */
[----:B------:R-:W2:Y:S01]  /*bb210*/  LDL.LU R21, [R1+0xf84] ;  /* 0x000f840001157983 */ /* 0x000ea20000300800 */
[----:B0-----:R-:W2:Y:S01]  /*bb220*/  LDL.LU R22, [R1+0xf88] ;  /* 0x000f880001167983 */ /* 0x001ea20000300800 */
[----:B------:R-:W2:Y:S02]  /*bb230*/  LDL.LU R23, [R1+0xf8c] ;  /* 0x000f8c0001177983 */ /* 0x000ea40000300800 */
[C---:B--2---:R-:W-:Y:S11]  /*bb240*/  HMMA.16816.F32 R20, R12.reuse, R26, R20 ;  /* 0x0000001a0c14723c */ /* 0x044ff60000001814 */
[----:B------:R-:W-:Y:S11]  /*bb250*/  @!UPT UIADD3 URZ, URZ, URZ, URZ ;  /* 0x0000003f3f3ff290 */ /* 0x000ff6000fffe03f */
[----:B------:R-:W-:Y:S01]  /*bb260*/  @!UPT UIADD3 URZ, URZ, URZ, URZ ;  /* 0x0000003f3f3ff290 */ /* 0x000fe2000fffe03f */
[----:B------:R-:W-:Y:S01]  /*bb270*/  STL.64 [R1+0x6d0], R20 ;  /* 0x0006d01401007387 */ /* 0x000fe20000100a00 */
[----:B------:R4:W-:Y:S02]  /*bb280*/  STL.64 [R1+0x6d8], R22 ;  /* 0x0006d81601007387 */ /* 0x0009e40000100a00 */
[----:B----4-:R-:W-:Y:S02]  /*bb290*/  IMAD.MOV.U32 R22, RZ, RZ, R9 ;  /* 0x000000ffff167224 */ /* 0x010fe400078e0009 */
[----:B------:R-:W-:Y:S02]  /*bb2a0*/  IMAD.MOV.U32 R23, RZ, RZ, R8 ;  /* 0x000000ffff177224 */ /* 0x000fe400078e0008 */
[----:B---3--:R-:W-:Y:S03]  /*bb2b0*/  HMMA.16816.F32 R8, R12, R6, R16 ;  /* 0x000000060c08723c */ /* 0x008fe60000001810 */
[----:B------:R0:W-:Y:S01]  /*bb2c0*/  STL.64 [R1+0x6d58], R22 ;  /* 0x006d581601007387 */ /* 0x0001e20000100a00 */
[----:B------:R-:W2:Y:S11]  /*bb2d0*/  LDL.LU R20, [R1+0x1010] ;  /* 0x0010100001147983 */ /* 0x000eb60000300800 */
[----:B------:R-:W-:Y:S08]  /*bb2e0*/  @!UPT UIADD3 URZ, URZ, URZ, URZ ;  /* 0x0000003f3f3ff290 */ /* 0x000ff0000fffe03f */
[----:B------:R1:W-:Y:S01]  /*bb2f0*/  STL.64 [R1+0x6c0], R8 ;  /* 0x0006c00801007387 */ /* 0x0003e20000100a00 */
[----:B------:R3:W-:Y:S02]  /*bb300*/  STL.64 [R1+0x6c8], R10 ;  /* 0x0006c80a01007387 */ /* 0x0007e40000100a00 */
[----:B------:R-:W2:Y:S02]  /*bb310*/  LDL.LU R21, [R1+0x1014] ;  /* 0x0010140001157983 */ /* 0x000ea40000300800 */
[----:B0-----:R-:W4:Y:S01]  /*bb320*/  LDL.LU R22, [R1+0x1018] ;  /* 0x0010180001167983 */ /* 0x001f220000300800 */
[----:B------:R-:W4:Y:S01]  /*bb330*/  LDL.LU R23, [R1+0x101c] ;  /* 0x00101c0001177983 */ /* 0x000f220000300800 */
[----:B------:R-:W-:Y:S02]  /*bb340*/  IMAD.MOV.U32 R5, RZ, RZ, R26 ;  /* 0x000000ffff057224 */ /* 0x000fe400078e001a */
[----:B------:R-:W-:Y:S01]  /*bb350*/  IMAD.MOV.U32 R4, RZ, RZ, R27 ;  /* 0x000000ffff047224 */ /* 0x000fe200078e001b */
[----:B----4-:R-:W-:Y:S01]  /*bb360*/  STL.64 [R1+0x6d88], R22 ;  /* 0x006d881601007387 */ /* 0x010fe20000100a00 */
[----:B--2---:R-:W-:Y:S02]  /*bb370*/  STL.64 [R1+0x6d80], R20 ;  /* 0x006d801401007387 */ /* 0x004fe40000100a00 */
[----:B------:R-:W2:Y:S02]  /*bb380*/  LDL.LU R24, [R1+0xff0] ;  /* 0x000ff00001187983 */ /* 0x000ea40000300800 */
[----:B------:R-:W2:Y:S01]  /*bb390*/  LDL.LU R25, [R1+0xff4] ;  /* 0x000ff40001197983 */ /* 0x000ea20000300800 */
[----:B------:R-:W4:Y:S01]  /*bb3a0*/  LDL.LU R26, [R1+0xff8] ;  /* 0x000ff800011a7983 */ /* 0x000f220000300800 */
[----:B------:R-:W4:Y:S03]  /*bb3b0*/  LDL.LU R27, [R1+0xffc] ;  /* 0x000ffc00011b7983 */ /* 0x000f260000300800 */
[----:B----4-:R-:W-:Y:S01]  /*bb3c0*/  STL.64 [R1+0x6d98], R26 ;  /* 0x006d981a01007387 */ /* 0x010fe20000100a00 */
[----:B--2---:R-:W-:Y:S02]  /*bb3d0*/  STL.64 [R1+0x6d90], R24 ;  /* 0x006d901801007387 */ /* 0x004fe40000100a00 */
[----:B-1----:R-:W2:Y:S02]  /*bb3e0*/  LDL.LU R8, [R1+0xfe0] ;  /* 0x000fe00001087983 */ /* 0x002ea40000300800 */
[----:B------:R-:W2:Y:S01]  /*bb3f0*/  LDL.LU R9, [R1+0xfe4] ;  /* 0x000fe40001097983 */ /* 0x000ea20000300800 */
[----:B---3--:R-:W3:Y:S01]  /*bb400*/  LDL.LU R10, [R1+0xfe8] ;  /* 0x000fe800010a7983 */ /* 0x008ee20000300800 */
[----:B------:R-:W3:Y:S03]  /*bb410*/  LDL.LU R11, [R1+0xfec] ;  /* 0x000fec00010b7983 */ /* 0x000ee60000300800 */
        /* <DEDUP_REMOVED lines=10> */
[----:B--2---:R0:W-:Y:S01]  /*bb4c0*/  STL.64 [R1+0x6de0], R18 ;  /* 0x006de01201007387 */ /* 0x0041e20000100a00 */
[----:B----4-:R-:W-:Y:S03]  /*bb4d0*/  STL.64 [R1+0x6dd8], R16 ;  /* 0x006dd81001007387 */ /* 0x010fe60000100a00 */
[----:B0-----:R-:W2:Y:S01]  /*bb4e0*/  LDL.64 R18, [R1+0xe8] ;  /* 0x0000e80001127983 */ /* 0x001ea20000100a00 */
[----:B---3--:R0:W-:Y:S02]  /*bb4f0*/  STL.64 [R1+0x6dc8], R10 ;  /* 0x006dc80a01007387 */ /* 0x0081e40000100a00 */
[----:B------:R1:W-:Y:S01]  /*bb500*/  STL.64 [R1+0x6dc0], R8 ;  /* 0x006dc00801007387 */ /* 0x0003e20000100a00 */
[----:B0-----:R-:W3:Y:S04]  /*bb510*/  LDL.64 R10, [R1+0xd8] ;  /* 0x0000d800010a7983 */ /* 0x001ee80000100a00 */
[----:B---3--:R0:W-:Y:S01]  /*bb520*/  STL.64 [R1+0x6de8], R10 ;  /* 0x006de80a01007387 */ /* 0x0081e20000100a00 */
[----:B-1----:R-:W3:Y:S02]  /*bb530*/  LDL.LU R8, [R1+0xfa0] ;  /* 0x000fa00001087983 */ /* 0x002ee40000300800 */
[----:B------:R-:W3:Y:S01]  /*bb540*/  LDL.LU R9, [R1+0xfa4] ;  /* 0x000fa40001097983 */ /* 0x000ee20000300800 */
[----:B0-----:R-:W3:Y:S01]  /*bb550*/  LDL.LU R10, [R1+0xfa8] ;  /* 0x000fa800010a7983 */ /* 0x001ee20000300800 */
[----:B------:R-:W3:Y:S02]  /*bb560*/  LDL.LU R11, [R1+0xfac] ;  /* 0x000fac00010b7983 */ /* 0x000ee40000300800 */
[----:B------:R-:W-:-:S02]  /*bb570*/  IMAD.MOV.U32 R22, RZ, RZ, R3 ;  /* 0x000000ffff167224 */ /* 0x000fc400078e0003 */
[----:B------:R-:W-:-:S05]  /*bb580*/  IMAD.MOV.U32 R23, RZ, RZ, R2 ;  /* 0x000000ffff177224 */ /* 0x000fca00078e0002 */
[----:B------:R0:W-:Y:S04]  /*bb590*/  STL.64 [R1+0x6da0], R22 ;  /* 0x006da01601007387 */ /* 0x0001e80000100a00 */
[----:B0-----:R-:W4:Y:S01]  /*bb5a0*/  LDL.64 R22, [R1+0xb8] ;  /* 0x0000b80001167983 */ /* 0x001f220000100a00 */
[----:B------:R-:W4:Y:S02]  /*bb5b0*/  LDL.LU R24, [R1+0x3e0] ;  /* 0x0003e00001187983 */ /* 0x000f240000300800 */
[----:B------:R-:W4:Y:S02]  /*bb5c0*/  LDL.LU R25, [R1+0x3e4] ;  /* 0x0003e40001197983 */ /* 0x000f240000300800 */
[----:B------:R-:W4:Y:S01]  /*bb5d0*/  LDL.LU R26, [R1+0x3e8] ;  /* 0x0003e800011a7983 */ /* 0x000f220000300800 */
[----:B------:R-:W4:Y:S01]  /*bb5e0*/  LDL.LU R27, [R1+0x3ec] ;  /* 0x0003ec00011b7983 */ /* 0x000f220000300800 */
[----:B------:R2:W-:Y:S02]  /*bb5f0*/  STL.64 [R1+0x6ca8], R6 ;  /* 0x006ca80601007387 */ /* 0x0005e40000100a00 */
[----:B--2---:R-:W-:-:S02]  /*bb600*/  IMAD.MOV.U32 R7, RZ, RZ, R18 ;  /* 0x000000ffff077224 */ /* 0x004fc400078e0012 */
[----:B------:R-:W-:Y:S01]  /*bb610*/  IMAD.MOV.U32 R6, RZ, RZ, R19 ;  /* 0x000000ffff067224 */ /* 0x000fe200078e0013 */
[C---:B---3--:R-:W-:Y:S11]  /*bb620*/  HMMA.16816.F32 R8, R12.reuse, R18, R8 ;  /* 0x000000120c08723c */ /* 0x048ff60000001808 */
[----:B------:R-:W-:Y:S11]  /*bb630*/  @!UPT UIADD3 URZ, URZ, URZ, URZ ;  /* 0x0000003f3f3ff290 */ /* 0x000ff6000fffe03f */
[----:B------:R-:W-:Y:S01]  /*bb640*/  @!UPT UIADD3 URZ, URZ, URZ, URZ ;  /* 0x0000003f3f3ff290 */ /* 0x000fe2000fffe03f */
        /* <DEDUP_REMOVED lines=39> */
[----:B------:R-:W-:Y:S01]  /*bb8c0*/  STL.64 [R1+0x6c70], R18 ;  /* 0x006c701201007387 */ /* 0x000fe20000100a00 */
        /* <DEDUP_REMOVED lines=9> */
[----:B----4-:R-:W-:Y:S01]  /*bb960*/  HMMA.16816.F32 R12, R12, R22, R24 ;  /* 0x000000160c0c723c */ /* 0x010fe20000001818 */
[----:B------:R-:W3:Y:S01]  /*bb970*/  LDL.LU.64 R26, [R1+0x6d98] ;  /* 0x006d9800011a7983 */ /* 0x000ee20000300a00 */
[----:B------:R-:W3:Y:S02]  /*bb980*/  LDL.LU.64 R24, [R1+0x6d90] ;  /* 0x006d900001187983 */ /* 0x000ee40000300a00 */
[----:B------:R-:W4:Y:S02]  /*bb990*/  LDL.LU.64 R22, [R1+0x6d88] ;  /* 0x006d880001167983 */ /* 0x000f240000300a00 */
[----:B------:R-:W4:Y:S11]  /*bb9a0*/  LDL.LU.64 R20, [R1+0x6d80] ;  /* 0x006d800001147983 */ /* 0x000f360000300a00 */
[----:B------:R-:W-:Y:S06]  /*bb9b0*/  @!UPT UIADD3 URZ, URZ, URZ, URZ ;  /* 0x0000003f3f3ff290 */ /* 0x000fec000fffe03f */
        /* <DEDUP_REMOVED lines=9> */
[----:B0-----:R-:W4:Y:S01]  /*bba50*/  LDL.LU.64 R26, [R1+0x6d68] ;  /* 0x006d6800011a7983 */ /* 0x001f220000300a00 */
[----:B------:R-:W3:Y:S02]  /*bba60*/  LDL.LU.64 R24, [R1+0x6d60] ;  /* 0x006d600001187983 */ /* 0x000ee40000300a00 */
[----:B------:R-:W-:Y:S01]  /*bba70*/  STL.64 [R1+0x6c38], R10 ;  /* 0x006c380a01007387 */ /* 0x000fe20000100a00 */
[C---:B----4-:R-:W-:Y:S11]  /*bba80*/  HMMA.16816.F32 R20, R12.reuse, R26, R20 ;  /* 0x0000001a0c14723c */ /* 0x050ff60000001814 */
        /* <DEDUP_REMOVED lines=12> */
[----:B0-----:R-:W2:Y:S01]  /*bbb50*/  LDL.LU.64 R22, [R1+0x6d40] ;  /* 0x006d400001167983 */ /* 0x001ea20000300a00 */
[----:B------:R-:W4:Y:S01]  /*bbb60*/  LDL.64 R10, [R1+0xa8] ;  /* 0x0000a800010a7983 */ /* 0x000f220000100a00 */
[C---:B--2---:R-:W-:Y:S02]  /*bbb70*/  HMMA.16816.F32 R20, R12.reuse, R22, R4 ;  /* 0x000000160c14723c */ /* 0x044fe40000001804 */
[----:B----4-:R-:W-:Y:S01]  /*bbb80*/  STL.64 [R1+0x6c50], R10 ;  /* 0x006c500a01007387 */ /* 0x010fe20000100a00 */
[----:B------:R-:W2:Y:S02]  /*bbb90*/  LDL.LU.64 R6, [R1+0x6d38] ;  /* 0x006d380001067983 */ /* 0x000ea40000300a00 */
[----:B------:R-:W2:Y:S11]  /*bbba0*/  LDL.LU.64 R4, [R1+0x6d30] ;  /* 0x006d300001047983 */ /* 0x000eb60000300a00 */
[----:B------:R-:W-:Y:S07]  /*bbbb0*/  @!UPT UIADD3 URZ, URZ, URZ, URZ ;  /* 0x0000003f3f3ff290 */ /* 0x000fee000fffe03f */
[----:B------:R-:W-:Y:S01]  /*bbbc0*/  STL.64 [R1+0x590], R20 ;  /* 0x0005901401007387 */ /* 0x000fe20000100a00 */
[----:B------:R0:W-:Y:S03]  /*bbbd0*/  STL.64 [R1+0x598], R22 ;  /* 0x0005981601007387 */ /* 0x0001e60000100a00 */
[----:B0-----:R-:W2:Y:S01]  /*bbbe0*/  LDL.LU.64 R22, [R1+0x6d28] ;  /* 0x006d280001167983 */ /* 0x001ea20000300a00 */
[----:B------:R-:W-:Y:S02]  /*bbbf0*/  IMAD.MOV.U32 R10, RZ, RZ, R9 ;  /* 0x000000ffff0a7224 */ /* 0x000fe400078e0009 */
[----:B------:R-:W-:Y:S01]  /*bbc00*/  IMAD.MOV.U32 R11, RZ, RZ, R8 ;  /* 0x000000ffff0b7224 */ /* 0x000fe200078e0008 */
[----:B--2---:R-:W-:Y:S11]  /*bbc10*/  HMMA.16816.F32 R4, R12, R22, R4 ;  /* 0x000000160c04723c */ /* 0x004ff60000001804 */
[----:B------:R-:W-:Y:S11]  /*bbc20*/  @!UPT UIADD3 URZ, URZ, URZ, URZ ;  /* 0x0000003f3f3ff290 */ /* 0x000ff6000fffe03f */
[----:B------:R-:W-:Y:S01]  /*bbc30*/  @!UPT UIADD3 URZ, URZ, URZ, URZ ;  /* 0x0000003f3f3ff290 */ /* 0x000fe2000fffe03f */
[----:B------:R-:W-:Y:S01]  /*bbc40*/  STL.64 [R1+0x580], R4 ;  /* 0x0005800401007387 */ /* 0x000fe20000100a00 */
[----:B------:R0:W-:Y:S03]  /*bbc50*/  STL.64 [R1+0x588], R6 ;  /* 0x0005880601007387 */ /* 0x0001e60000100a00 */
[----:B0-----:R-:W2:Y:S01]  /*bbc60*/  LDL.LU.64 R6, [R1+0x6d20] ;  /* 0x006d200001067983 */ /* 0x001ea20000300a00 */
[----:B------:R-:W4:Y:S02]  /*bbc70*/  LDL.LU.64 R4, [R1+0x6d18] ;  /* 0x006d180001047983 */ /* 0x000f240000300a00 */
[----:B------:R-:W2:Y:S02]  /*bbc80*/  LDL.LU.64 R20, [R1+0x6d10] ;  /* 0x006d100001147983 */ /* 0x000ea40000300a00 */
[----:B------:R0:W-:Y:S01]  /*bbc90*/  STL.64 [R1+0x6c68], R10 ;  /* 0x006c680a01007387 */ /* 0x0001e20000100a00 */
[----:B------:R-:W2:Y:S01]  /*bbca0*/  LDL.LU R8, [R1+0x1120] ;  /* 0x0011200001087983 */ /* 0x000ea20000300800 */
[----:B------:R-:W2:Y:S03]  /*bbcb0*/  LDL.LU R9, [R1+0x1124] ;  /* 0x0011240001097983 */ /* 0x000ea60000300800 */
        /* <DEDUP_REMOVED lines=14> */
[----:B----4-:R-:W-:Y:S02]  /*bbda0*/  IMAD.MOV.U32 R6, RZ, RZ, R5 ;  /* 0x000000ffff067224 */ /* 0x010fe400078e0005 */
[----:B------:R-:W-:Y:S01]  /*bbdb0*/  IMAD.MOV.U32 R7, RZ, RZ, R4 ;  /* 0x000000ffff077224 */ /* 0x000fe200078e0004 */
[----:B--2---:R-:W-:Y:S01]  /*bbdc0*/  STL.64 [R1+0x6cb8], R18 ;  /* 0x006cb81201007387 */ /* 0x004fe20000100a00 */
[----:B------:R-:W-:Y:S03]  /*bbdd0*/  STL.64 [R1+0x6cb0], R16 ;  /* 0x006cb01001007387 */ /* 0x000fe60000100a00 */
[----:B------:R0:W-:Y:S02]  /*bbde0*/  STL.64 [R1+0x6cc0], R6 ;  /* 0x006cc00601007387 */ /* 0x0001e40000100a00 */
[----:B------:R-:W2:Y:S01]  /*bbdf0*/  LDL.LU R4, [R1+0x10b0] ;  /* 0x0010b00001047983 */ /* 0x000ea20000300800 */
[----:B------:R-:W2:Y:S04]  /*bbe00*/  LDL.LU R5, [R1+0x10b4] ;  /* 0x0010b40001057983 */ /* 0x000ea80000300800 */
[----:B0-----:R-:W4:Y:S01]  /*bbe10*/  LDL.LU R6, [R1+0x10b8] ;  /* 0x0010b80001067983 */ /* 0x001f220000300800 */
[----:B------:R-:W4:Y:S02]  /*bbe20*/  LDL.LU R7, [R1+0x10bc] ;  /* 0x0010bc0001077983 */ /* 0x000f240000300800 */
[----:B------:R-:W-:-:S02]  /*bbe30*/  IMAD.MOV.U32 R3, RZ, RZ, R22 ;  /* 0x000000ffff037224 */ /* 0x000fc400078e0016 */
[----:B------:R-:W-:Y:S02]  /*bbe40*/  IMAD.MOV.U32 R2, RZ, RZ, R23 ;  /* 0x000000ffff027224 */ /* 0x000fe400078e0017 */
[----:B------:R-:W-:Y:S02]  /*bbe50*/  IMAD.MOV.U32 R22, RZ, RZ, R29 ;  /* 0x000000ffff167224 */ /* 0x000fe400078e001d */
        /* <DEDUP_REMOVED lines=8> */
[----:B---3--:R-:W-:-:S02]  /*bbee0*/  IMAD.MOV.U32 R22, RZ, RZ, R25 ;  /* 0x000000ffff167224 */ /* 0x008fc400078e0019 */
[----:B------:R-:W-:Y:S01]  /*bbef0*/  IMAD.MOV.U32 R23, RZ, RZ, R24 ;  /* 0x000000ffff177224 */ /* 0x000fe200078e0018 */
[----:B----4-:R-:W-:Y:S01]  /*bbf00*/  STL.64 [R1+0x6cf0], R6 ;  /* 0x006cf00601007387 */ /* 0x010fe20000100a00 */
        /* <DEDUP_REMOVED lines=46> */
[----:B------:R-:W4:Y:S02]  /*bc1f0*/  LDL.LU.64 R4, [R1+0x6d00] ;  /* 0x006d000001047983 */ /* 0x000f240000300a00 */
[----:B------:R-:W-:Y:S02]  /*bc200*/  STL.64 [R1+0x570], R20 ;  /* 0x0005701401007387 */ /* 0x000fe40000100a00 */
[----:B------:R0:W-:Y:S02]  /*bc210*/  STL.64 [R1+0x578], R22 ;  /* 0x0005781601007387 */ /* 0x0001e40000100a00 */
        /* <DEDUP_REMOVED lines=21> */
[----:B------:R0:W-:Y:S03]  /*bc370*/  STL.64 [R1+0x6c28], R22 ;  /* 0x006c281601007387 */ /* 0x0001e60000100a00 */
        /* <DEDUP_REMOVED lines=55> */
[----:B------:R0:W-:Y:S01]  /*bc6f0*/  STL.64 [R1+0x430], R12 ;  /* 0x0004300c01007387 */ /* 0x0001e20000100a00 */
[----:B------:R-:W-:Y:S02]  /*bc700*/  STL.64 [R1+0x438], R14 ;  /* 0x0004380e01007387 */ /* 0x000fe40000100a00 */
[----:B0-----:R-:W-:Y:S02]  /*bc710*/  IMAD.MOV.U32 R13, RZ, RZ, R10 ;  /* 0x000000ffff0d7224 */ /* 0x001fe400078e000a */
[----:B------:R-:W-:Y:S02]  /*bc720*/  IMAD.MOV.U32 R12, RZ, RZ, R11 ;  /* 0x000000ffff0c7224 */ /* 0x000fe400078e000b */
[----:B------:R-:W2:Y:S03]  /*bc730*/  LDL.LU.64 R10, [R1+0x6c38] ;  /* 0x006c3800010a7983 */ /* 0x000ea60000300a00 */
[----:B------:R0:W-:Y:S02]  /*bc740*/  STL.64 [R1+0x6bc0], R12 ;  /* 0x006bc00c01007387 */ /* 0x0001e40000100a00 */
[----:B0-----:R-:W3:Y:S01]  /*bc750*/  LDL.LU R12, [R1+0x1160] ;  /* 0x00116000010c7983 */ /* 0x001ee20000300800 */
[----:B------:R-:W3:Y:S02]  /*bc760*/  LDL.LU R13, [R1+0x1164] ;  /* 0x00116400010d7983 */ /* 0x000ee40000300800 */
[----:B------:R-:W3:Y:S02]  /*bc770*/  LDL.LU R14, [R1+0x1168] ;  /* 0x00116800010e7983 */ /* 0x000ee40000300800 */
[----:B------:R-:W3:Y:S01]  /*bc780*/  LDL.LU R15, [R1+0x116c] ;  /* 0x00116c00010f7983 */ /* 0x000ee20000300800 */
[C---:B--2---:R-:W-:Y:S11]  /*bc790*/  HMMA.16816.F32 R24, R4.reuse, R10, R24 ;  /* 0x0000000a0418723c */ /* 0x044ff60000001818 */
[----:B------:R-:W-:Y:S11]  /*bc7a0*/  @!UPT UIADD3 URZ, URZ, URZ, URZ ;  /* 0x0000003f3f3ff290 */ /* 0x000ff6000fffe03f */
[----:B------:R-:W-:Y:S01]  /*bc7b0*/  @!UPT UIADD3 URZ, URZ, URZ, URZ ;  /* 0x0000003f3f3ff290 */ /* 0x000fe2000fffe03f */
[----:B------:R-:W-:Y:S01]  /*bc7c0*/  STL.64 [R1+0x420], R24 ;  /* 0x0004201801007387 */ /* 0x000fe20000100a00 */
[----:B------:R0:W-:Y:S03]  /*bc7d0*/  STL.64 [R1+0x428], R26 ;  /* 0x0004281a01007387 */ /* 0x0001e60000100a00 */
[----:B0-----:R-:W3:Y:S01]  /*bc7e0*/  LDL.LU.64 R26, [R1+0x6c30] ;  /* 0x006c3000011a7983 */ /* 0x001ee20000300a00 */
[----:B------:R0:W-:Y:S03]  /*bc7f0*/  STL.64 [R1+0x6ba0], R10 ;  /* 0x006ba00a01007387 */ /* 0x0001e60000100a00 */
[----:B0-----:R-:W2:Y:S01]  /*bc800*/  LDL.64 R10, [R1+0x178] ;  /* 0x00017800010a7983 */ /* 0x001ea20000100a00 */
[C---:B---3--:R-:W-:Y:S11]  /*bc810*/  HMMA.16816.F32 R12, R4.reuse, R26, R12 ;  /* 0x0000001a040c723c */ /* 0x048ff6000000180c */
[----:B------:R-:W-:Y:S11]  /*bc820*/  @!UPT UIADD3 URZ, URZ, URZ, URZ ;  /* 0x0000003f3f3ff290 */ /* 0x000ff6000fffe03f */
[----:B------:R-:W-:Y:S01]  /*bc830*/  @!UPT UIADD3 URZ, URZ, URZ, URZ ;  /* 0x0000003f3f3ff290 */ /* 0x000fe2000fffe03f */
[----:B------:R-:W-:Y:S01]  /*bc840*/  STL.64 [R1+0x3f0], R12 ;  /* 0x0003f00c01007387 */ /* 0x000fe20000100a00 */
[----:B------:R-:W-:Y:S02]  /*bc850*/  STL.64 [R1+0x3f8], R14 ;  /* 0x0003f80e01007387 */ /* 0x000fe40000100a00 */
[----:B------:R0:W-:Y:S02]  /*bc860*/  STL.64 [R1+0x6c10], R26 ;  /* 0x006c101a01007387 */ /* 0x0001e40000100a00 */
[----:B------:R-:W2:Y:S01]  /*bc870*/  LDL.LU R24, [R1+0x1180] ;  /* 0x0011800001187983 */ /* 0x000ea20000300800 */
[----:B------:R-:W2:Y:S04]  /*bc880*/  LDL.LU R25, [R1+0x1184] ;  /* 0x0011840001197983 */ /* 0x000ea80000300800 */
[----:B0-----:R-:W2:Y:S01]  /*bc890*/  LDL.LU R26, [R1+0x1188] ;  /* 0x00118800011a7983 */ /* 0x001ea20000300800 */
[----:B------:R-:W2:Y:S01]  /*bc8a0*/  LDL.LU R27, [R1+0x118c] ;  /* 0x00118c00011b7983 */ /* 0x000ea20000300800 */
[C---:B----4-:R-:W-:Y:S08]  /*bc8b0*/  HMMA.16816.F32 R16, R4.reuse, R22, R16 ;  /* 0x000000160410723c */ /* 0x050ff00000001810 */
[----:B--2---:R-:W-:Y:S11]  /*bc8c0*/  HMMA.16816.F32 R24, R4, R10, R24 ;  /* 0x0000000a0418723c */ /* 0x004ff60000001818 */
[----:B------:R-:W-:Y:S11]  /*bc8d0*/  @!UPT UIADD3 URZ, URZ, URZ, URZ ;  /* 0x0000003f3f3ff290 */ /* 0x000ff6000fffe03f */
[----:B------:R-:W-:Y:S01]  /*bc8e0*/  @!UPT UIADD3 URZ, URZ, URZ, URZ ;  /* 0x0000003f3f3ff290 */ /* 0x000fe2000fffe03f */
        /* <DEDUP_REMOVED lines=9> */
[----:B------:R-:W-:-:S02]  /*bc980*/  IMAD.MOV.U32 R9, RZ, RZ, R22 ;  /* 0x000000ffff097224 */ /* 0x000fc400078e0016 */
[----:B------:R-:W4:Y:S02]  /*bc990*/  LDL.LU R21, [R1+0x11b4] ;  /* 0x0011b40001157983 */ /* 0x000f240000300800 */
[----:B------:R-:W-:Y:S01]  /*bc9a0*/  IMAD.MOV.U32 R8, RZ, RZ, R23 ;  /* 0x000000ffff087224 */ /* 0x000fe200078e0017 */
[----:B------:R-:W4:Y:S01]  /*bc9b0*/  LDL.LU R22, [R1+0x11b8] ;  /* 0x0011b80001167983 */ /* 0x000f220000300800 */
[----:B------:R-:W4:Y:S02]  /*bc9c0*/  LDL.LU R23, [R1+0x11bc] ;  /* 0x0011bc0001177983 */ /* 0x000f240000300800 */
[----:B------:R-:W-:Y:S02]  /*bc9d0*/  IMAD.MOV.U32 R14, RZ, RZ, R3 ;  /* 0x000000ffff0e7224 */ /* 0x000fe400078e0003 */
[----:B------:R-:W-:Y:S02]  /*bc9e0*/  IMAD.MOV.U32 R15, RZ, RZ, R2 ;  /* 0x000000ffff0f7224 */ /* 0x000fe400078e0002 */
[----:B------:R-:W-:-:S02]  /*bc9f0*/  IMAD.MOV.U32 R3, RZ, RZ, R10 ;  /* 0x000000ffff037224 */ /* 0x000fc400078e000a */
[----:B------:R-:W-:Y:S01]  /*bca00*/  IMAD.MOV.U32 R2, RZ, RZ, R11 ;  /* 0x000000ffff027224 */ /* 0x000fe200078e000b */
[----:B---3--:R0:W-:Y:S01]  /*bca10*/  STL.64 [R1+0x6c20], R26 ;  /* 0x006c201a01007387 */ /* 0x0081e20000100a00 */
[----:B--2---:R-:W-:Y:S03]  /*bca20*/  STL.64 [R1+0x6c18], R24 ;  /* 0x006c181801007387 */ /* 0x004fe60000100a00 */
[----:B0-----:R-:W4:Y:S01]  /*bca30*/  LDL.64 R26, [R1+0x148] ;  /* 0x00014800011a7983 */ /* 0x001f220000100a00 */
[----:B------:R0:W-:Y:S03]  /*bca40*/  STL.64 [R1+0x6bc8], R8 ;  /* 0x006bc80801007387 */ /* 0x0001e60000100a00 */
[----:B0-----:R-:W2:Y:S01]  /*bca50*/  LDL.LU R8, [R1+0x11a0] ;  /* 0x0011a00001087983 */ /* 0x001ea20000300800 */
[----:B------:R-:W2:Y:S02]  /*bca60*/  LDL.LU R9, [R1+0x11a4] ;  /* 0x0011a40001097983 */ /* 0x000ea40000300800 */
[----:B------:R-:W2:Y:S02]  /*bca70*/  LDL.LU R10, [R1+0x11a8] ;  /* 0x0011a800010a7983 */ /* 0x000ea40000300800 */
[----:B------:R-:W2:Y:S01]  /*bca80*/  LDL.LU R11, [R1+0x11ac] ;  /* 0x0011ac00010b7983 */ /* 0x000ea20000300800 */
[----:B------:R-:W3:Y:S04]  /*bca90*/  LDL.64 R18, [R1+0xe8] ;  /* 0x0000e80001127983 */ /* 0x000ee80000100a00 */
[----:B---3--:R0:W-:Y:S01]  /*bcaa0*/  STL.64 [R1+0x6be8], R18 ;  /* 0x006be81201007387 */ /* 0x0081e20000100a00 */
[----:B------:R-:W3:Y:S02]  /*bcab0*/  LDL.LU R16, [R1+0x11e0] ;  /* 0x0011e00001107983 */ /* 0x000ee40000300800 */
[----:B------:R-:W3:Y:S01]  /*bcac0*/  LDL.LU R17, [R1+0x11e4] ;  /* 0x0011e40001117983 */ /* 0x000ee20000300800 */
[----:B0-----:R-:W3:Y:S01]  /*bcad0*/  LDL.LU R18, [R1+0x11e8] ;  /* 0x0011e80001127983 */ /* 0x001ee20000300800 */
[----:B------:R-:W3:Y:S01]  /*bcae0*/  LDL.LU R19, [R1+0x11ec] ;  /* 0x0011ec0001137983 */ /* 0x000ee20000300800 */
[----:B--2---:R-:W-:Y:S02]  /*bcaf0*/  HMMA.16816.F32 R8, R4, R14, R8 ;  /* 0x0000000e0408723c */ /* 0x004fe40000001808 */
[----:B---3--:R0:W-:Y:S01]  /*bcb00*/  STL.64 [R1+0x6bf8], R18 ;  /* 0x006bf81201007387 */ /* 0x0081e20000100a00 */
[----:B------:R-:W-:Y:S03]  /*bcb10*/  STL.64 [R1+0x6bf0], R16 ;  /* 0x006bf01001007387 */ /* 0x000fe60000100a00 */
[----:B0-----:R-:W2:Y:S04]  /*bcb20*/  LDL.64 R18, [R1+0x128] ;  /* 0x0001280001127983 */ /* 0x001ea80000100a00 */
[----:B--2---:R0:W-:Y:S04]  /*bcb30*/  STL.64 [R1+0x6c08], R18 ;  /* 0x006c081201007387 */ /* 0x0041e80000100a00 */
[----:B0-----:R-:W2:Y:S01]  /*bcb40*/  LDL.64 R18, [R1+0x138] ;  /* 0x0001380001127983 */ /* 0x001ea20000100a00 */
[----:B------:R-:W3:Y:S08]  /*bcb50*/  LDL.LU R4, [R1+0x1200] ;  /* 0x0012000001047983 */ /* 0x000ef00000300800 */
[----:B------:R-:W-:Y:S02]  /*bcb60*/  STL.64 [R1+0x3a0], R8 ;  /* 0x0003a00801007387 */ /* 0x000fe40000100a00 */
[----:B------:R-:W-:Y:S01]  /*bcb70*/  STL.64 [R1+0x3a8], R10 ;  /* 0x0003a80a01007387 */ /* 0x000fe20000100a00 */
[----:B------:R-:W3:Y:S01]  /*bcb80*/  LDL.LU R5, [R1+0x1204] ;  /* 0x0012040001057983 */ /* 0x000ee20000300800 */
[----:B------:R-:W2:Y:S02]  /*bcb90*/  LDL.LU R6, [R1+0x1208] ;  /* 0x0012080001067983 */ /* 0x000ea40000300800 */
[----:B------:R-:W2:Y:S02]  /*bcba0*/  LDL.LU R7, [R1+0x120c] ;  /* 0x00120c0001077983 */ /* 0x000ea40000300800 */
[----:B--2---:R-:W-:Y:S01]  /*bcbb0*/  STL.64 [R1+0x6be0], R6 ;  /* 0x006be00601007387 */ /* 0x004fe20000100a00 */
[----:B---3--:R0:W-:Y:S03]  /*bcbc0*/  STL.64 [R1+0x6bd8], R4 ;  /* 0x006bd80401007387 */ /* 0x0081e60000100a00 */
[----:B0-----:R-:W4:Y:S01]  /*bcbd0*/  LDL.LU.64 R4, [R1+0x620] ;  /* 0x0006200001047983 */ /* 0x001f220000300a00 */
[----:B------:R-:W4:Y:S02]  /*bcbe0*/  LDL.LU.64 R6, [R1+0x628] ;  /* 0x0006280001067983 */ /* 0x000f240000300a00 */
[----:B------:R-:W2:Y:S01]  /*bcbf0*/  LDL.64 R10, [R1+0x108] ;  /* 0x00010800010a7983 */ /* 0x000ea20000100a00 */
[----:B----4-:R-:W-:Y:S01]  /*bcc00*/  HMMA.16816.F32 R20, R4, R26, R20 ;  /* 0x0000001a0414723c */ /* 0x010fe20000001814 */
[----:B--2---:R0:W-:Y:S01]  /*bcc10*/  STL.64 [R1+0x6c00], R10 ;  /* 0x006c000a01007387 */ /* 0x0041e20000100a00 */
[----:B------:R-:W2:Y:S02]  /*bcc20*/  LDL.LU R8, [R1+0x11d0] ;  /* 0x0011d00001087983 */ /* 0x000ea40000300800 */
[----:B------:R-:W2:Y:S01]  /*bcc30*/  LDL.LU R9, [R1+0x11d4] ;  /* 0x0011d40001097983 */ /* 0x000ea20000300800 */
[----:B0-----:R-:W2:Y:S01]  /*bcc40*/  LDL.LU R10, [R1+0x11d8] ;  /* 0x0011d800010a7983 */ /* 0x001ea20000300800 */
[----:B------:R-:W2:Y:S02]  /*bcc50*/  LDL.LU R11, [R1+0x11dc] ;  /* 0x0011dc00010b7983 */ /* 0x000ea40000300800 */
[----:B------:R-:W3:Y:S02]  /*bcc60*/  LDL.LU R12, [R1+0x1210] ;  /* 0x00121000010c7983 */ /* 0x000ee40000300800 */
[----:B------:R-:W3:Y:S01]  /*bcc70*/  LDL.LU R13, [R1+0x1214] ;  /* 0x00121400010d7983 */ /* 0x000ee20000300800 */
[----:B------:R-:W3:Y:S01]  /*bcc80*/  LDL.LU R14, [R1+0x1218] ;  /* 0x00121800010e7983 */ /* 0x000ee20000300800 */
[----:B------:R-:W3:Y:S11]  /*bcc90*/  LDL.LU R15, [R1+0x121c] ;  /* 0x00121c00010f7983 */ /* 0x000ef60000300800 */
[----:B------:R0:W-:Y:S01]  /*bcca0*/  STL.64 [R1+0x390], R20 ;  /* 0x0003901401007387 */ /* 0x0001e20000100a00 */
[----:B------:R1:W-:Y:S02]  /*bccb0*/  STL.64 [R1+0x398], R22 ;  /* 0x0003981601007387 */ /* 0x0003e40000100a00 */
[----:B0-----:R-:W-:Y:S01]  /*bccc0*/  IMAD.MOV.U32 R21, RZ, RZ, R26 ;  /* 0x000000ffff157224 */ /* 0x001fe200078e001a */
[----:B-1----:R-:W4:Y:S01]  /*bccd0*/  LDL.LU.64 R22, [R1+0x6c28] ;  /* 0x006c280001167983 */ /* 0x002f220000300a00 */
[----:B------:R-:W-:-:S02]  /*bcce0*/  IMAD.MOV.U32 R20, RZ, RZ, R27 ;  /* 0x000000ffff147224 */ /* 0x000fc400078e001b */
        /* <DEDUP_REMOVED lines=11> */
[----:B--2---:R-:W-:Y:S01]  /*bcda0*/  HMMA.16816.F32 R8, R4, R18, R8 ;  /* 0x000000120408723c */ /* 0x004fe20000001808 */
[----:B------:R-:W-:Y:S01]  /*bcdb0*/  STL.64 [R1+0x6b60], R26 ;  /* 0x006b601a01007387 */ /* 0x000fe20000100a00 */
[----:B------:R0:W-:Y:S02]  /*bcdc0*/  STL.64 [R1+0x6b58], R24 ;  /* 0x006b581801007387 */ /* 0x0001e40000100a00 */
[----:B------:R-:W-:-:S02]  /*bcdd0*/  IMAD.MOV.U32 R29, RZ, RZ, R18 ;  /* 0x000000ffff1d7224 */ /* 0x000fc400078e0012 */
[----:B------:R-:W-:Y:S01]  /*bcde0*/  IMAD.MOV.U32 R28, RZ, RZ, R19 ;  /* 0x000000ffff1c7224 */ /* 0x000fe200078e0013 */
[----:B0-----:R-:W2:Y:S01]  /*bcdf0*/  LDL.LU R24, [R1+0x1230] ;  /* 0x0012300001187983 */ /* 0x001ea20000300800 */
[----:B------:R-:W2:Y:S02]  /*bce00*/  LDL.LU R25, [R1+0x1234] ;  /* 0x0012340001197983 */ /* 0x000ea40000300800 */
[----:B------:R-:W2:Y:S02]  /*bce10*/  LDL.LU R26, [R1+0x1238] ;  /* 0x00123800011a7983 */ /* 0x000ea40000300800 */
[----:B------:R-:W2:Y:S11]  /*bce20*/  LDL.LU R27, [R1+0x123c] ;  /* 0x00123c00011b7983 */ /* 0x000eb60000300800 */
[----:B------:R-:W-:Y:S01]  /*bce30*/  STL.64 [R1+0x340], R8 ;  /* 0x0003400801007387 */ /* 0x000fe20000100a00 */
[----:B------:R0:W-:Y:S03]  /*bce40*/  STL.64 [R1+0x348], R10 ;  /* 0x0003480a01007387 */ /* 0x0001e60000100a00 */
[----:B0-----:R-:W2:Y:S01]  /*bce50*/  LDL.LU.64 R10, [R1+0x6c00] ;  /* 0x006c0000010a7983 */ /* 0x001ea20000300a00 */
[----:B------:R-:W4:Y:S02]  /*bce60*/  LDL.LU.64 R18, [R1+0x6bf8] ;  /* 0x006bf80001127983 */ /* 0x000f240000300a00 */
[----:B------:R-:W4:Y:S02]  /*bce70*/  LDL.LU.64 R16, [R1+0x6bf0] ;  /* 0x006bf00001107983 */ /* 0x000f240000300a00 */
[----:B------:R-:W-:-:S02]  /*bce80*/  IMAD.MOV.U32 R9, RZ, RZ, R6 ;  /* 0x000000ffff097224 */ /* 0x000fc400078e0006 */
[----:B------:R-:W-:Y:S01]  /*bce90*/  IMAD.MOV.U32 R8, RZ, RZ, R7 ;  /* 0x000000ffff087224 */ /* 0x000fe200078e0007 */
[----:B----4-:R-:W-:Y:S11]  /*bcea0*/  HMMA.16816.F32 R16, R4, R22, R16 ;  /* 0x000000160410723c */ /* 0x010ff60000001810 */
        /* <DEDUP_REMOVED lines=8> */
[----:B------:R-:W2:Y:S01]  /*bcf30*/  LDL.LU.64 R4, [R1+0x6bd8] ;  /* 0x006bd80001047983 */ /* 0x000ea20000300a00 */
[----:B------:R0:W-:Y:S01]  /*bcf40*/  STL.64 [R1+0x6ac0], R22 ;  /* 0x006ac01601007387 */ /* 0x0001e20000100a00 */
[----:B------:R1:W-:Y:S03]  /*bcf50*/  STL.64 [R1+0x6b08], R20 ;  /* 0x006b081401007387 */ /* 0x0003e60000100a00 */
[----:B0-----:R-:W2:Y:S04]  /*bcf60*/  LDL R22, [R1+0x4d8] ;  /* 0x0004d80001167983 */ /* 0x001ea80000100800 */
[----:B------:R-:W2:Y:S04]  /*bcf70*/  LDL R23, [R1+0x4dc] ;  /* 0x0004dc0001177983 */ /* 0x000ea80000100800 */
[----:B-1----:R-:W3:Y:S04]  /*bcf80*/  LDL R20, [R1+0x4d0] ;  /* 0x0004d00001147983 */ /* 0x002ee80000100800 */
[----:B------:R-:W3:Y:S04]  /*bcf90*/  LDL R21, [R1+0x4d4] ;  /* 0x0004d40001157983 */ /* 0x000ee80000100800 */
[----:B--2---:R0:W-:Y:S01]  /*bcfa0*/  STL.64 [R1+0x6b70], R22 ;  /* 0x006b701601007387 */ /* 0x0041e20000100a00 */
[----:B---3--:R1:W-:Y:S02]  /*bcfb0*/  STL.64 [R1+0x6b68], R20 ;  /* 0x006b681401007387 */ /* 0x0083e40000100a00 */
[----:B0-----:R-:W-:-:S02]  /*bcfc0*/  IMAD.MOV.U32 R22, RZ, RZ, R9 ;  /* 0x000000ffff167224 */ /* 0x001fc400078e0009 */
[----:B-1----:R-:W-:Y:S02]  /*bcfd0*/  IMAD.MOV.U32 R20, RZ, RZ, R17 ;  /* 0x000000ffff147224 */ /* 0x002fe400078e0011 */
[----:B------:R-:W-:Y:S02]  /*bcfe0*/  IMAD.MOV.U32 R21, RZ, RZ, R16 ;  /* 0x000000ffff157224 */ /* 0x000fe400078e0010 */
[----:B------:R-:W-:-:S07]  /*bcff0*/  IMAD.MOV.U32 R23, RZ, RZ, R8 ;  /* 0x000000ffff177224 */ /* 0x000fce00078e0008 */
[C---:B------:R-:W-:Y:S11]  /*bd000*/  HMMA.16816.F32 R4, R20.reuse, R10, R4 ;  /* 0x0000000a1404723c */ /* 0x040ff60000001804 */
[----:B------:R-:W-:Y:S11]  /*bd010*/  @!UPT UIADD3 URZ, URZ, URZ, URZ ;  /* 0x0000003f3f3ff290 */ /* 0x000ff6000fffe03f */
[----:B------:R-:W-:Y:S01]  /*bd020*/  @!UPT UIADD3 URZ, URZ, URZ, URZ ;  /* 0x0000003f3f3ff290 */ /* 0x000fe2000fffe03f */
[----:B------:R-:W-:Y:S01]  /*bd030*/  STL.64 [R1+0x2f0], R4 ;  /* 0x0002f00401007387 */ /* 0x000fe20000100a00 */
[----:B------:R0:W-:Y:S03]  /*bd040*/  STL.64 [R1+0x2f8], R6 ;  /* 0x0002f80601007387 */ /* 0x0001e60000100a00 */
[----:B0-----:R-:W2:Y:S01]  /*bd050*/  LDL.LU.64 R6, [R1+0x6bd0] ;  /* 0x006bd00001067983 */ /* 0x001ea20000300a00 */
[----:B----4-:R-:W-:Y:S01]  /*bd060*/  HMMA.16816.F32 R24, R20, R18, R24 ;  /* 0x000000121418723c */ /* 0x010fe20000001818 */
[----:B------:R-:W3:Y:S02]  /*bd070*/  LDL.LU.64 R8, [R1+0x6bc8] ;  /* 0x006bc80001087983 */ /* 0x000ee40000300a00 */
[----:B------:R-:W-:Y:S02]  /*bd080*/  IMAD.MOV.U32 R5, RZ, RZ, R10 ;  /* 0x000000ffff057224 */ /* 0x000fe400078e000a */
[----:B------:R-:W-:-:S03]  /*bd090*/  IMAD.MOV.U32 R4, RZ, RZ, R11 ;  /* 0x000000ffff047224 */ /* 0x000fc600078e000b */
[----:B--2---:R-:W-:Y:S11]  /*bd0a0*/  HMMA.16816.F32 R12, R20, R6, R12 ;  /* 0x00000006140c723c */ /* 0x004ff6000000180c */
[----:B------:R-:W-:Y:S11]  /*bd0b0*/  @!UPT UIADD3 URZ, URZ, URZ, URZ ;  /* 0x0000003f3f3ff290 */ /* 0x000ff6000fffe03f */
[----:B------:R-:W-:Y:S01]  /*bd0c0*/  @!UPT UIADD3 URZ, URZ, URZ, URZ ;  /* 0x0000003f3f3ff290 */ /* 0x000fe2000fffe03f */
[----:B------:R0:W-:Y:S01]  /*bd0d0*/  STL.64 [R1+0x2e0], R12 ;  /* 0x0002e00c01007387 */ /* 0x0001e20000100a00 */
[----:B------:R-:W-:Y:S03]  /*bd0e0*/  STL.64 [R1+0x2e8], R14 ;  /* 0x0002e80e01007387 */ /* 0x000fe60000100a00 */
[----:B0-----:R-:W2:Y:S01]  /*bd0f0*/  LDL.LU.64 R12, [R1+0x6bc0] ;  /* 0x006bc000010c7983 */ /* 0x001ea20000300a00 */
[----:B------:R0:W-:Y:S02]  /*bd100*/  STL.64 [R1+0x6a98], R6 ;  /* 0x006a980601007387 */ /* 0x0001e40000100a00 */
[----:B------:R-:W-:Y:S02]  /*bd110*/  STL.64 [R1+0x2d0], R24 ;  /* 0x0002d01801007387 */ /* 0x000fe40000100a00 */
[----:B------:R-:W-:Y:S02]  /*bd120*/  STL.64 [R1+0x2d8], R26 ;  /* 0x0002d81a01007387 */ /* 0x000fe40000100a00 */
[----:B0-----:R-:W-:-:S02]  /*bd130*/  IMAD.MOV.U32 R7, RZ, RZ, R18 ;  /* 0x000000ffff077224 */ /* 0x001fc400078e0012 */
[----:B------:R-:W-:-:S05]  /*bd140*/  IMAD.MOV.U32 R6, RZ, RZ, R19 ;  /* 0x000000ffff067224 */ /* 0x000fca00078e0013 */
[----:B------:R-:W-:Y:S01]  /*bd150*/  STL.64 [R1+0x6b18], R6 ;  /* 0x006b180601007387 */ /* 0x000fe20000100a00 */
[----:B------:R0:W-:Y:S03]  /*bd160*/  STL.64 [R1+0x6b10], R4 ;  /* 0x006b100401007387 */ /* 0x0001e60000100a00 */
[----:B0-----:R-:W4:Y:S01]  /*bd170*/  LDL.LU R4, [R1+0x12f0] ;  /* 0x0012f00001047983 */ /* 0x001f220000300800 */
[----:B------:R-:W4:Y:S02]  /*bd180*/  LDL.LU R5, [R1+0x12f4] ;  /* 0x0012f40001057983 */ /* 0x000f240000300800 */
        /* <DEDUP_REMOVED lines=13> */
[----:B------:R-:W2:Y:S01]  /*bd260*/  LDL.LU R15, [R1+0x124c] ;  /* 0x00124c00010f7983 */ /* 0x000ea20000300800 */
[----:B------:R-:W2:Y:S01]  /*bd270*/  LDL.64 R18, [R1+0xd8] ;  /* 0x0000d80001127983 */ /* 0x000ea20000100a00 */
[----:B------:R-:W-:Y:S02]  /*bd280*/  STL.64 [R1+0x6b98], R26 ;  /* 0x006b981a01007387 */ /* 0x000fe40000100a00 */
[----:B------:R3:W-:Y:S02]  /*bd290*/  STL.64 [R1+0x6b28], R6 ;  /* 0x006b280601007387 */ /* 0x0007e40000100a00 */
[----:B----4-:R-:W-:Y:S02]  /*bd2a0*/  STL.64 [R1+0x6b20], R4 ;  /* 0x006b200401007387 */ /* 0x010fe40000100a00 */
[----:B---3--:R-:W-:-:S02]  /*bd2b0*/  IMAD.MOV.U32 R7, RZ, RZ, R8 ;  /* 0x000000ffff077224 */ /* 0x008fc400078e0008 */
[----:B------:R-:W-:Y:S01]  /*bd2c0*/  IMAD.MOV.U32 R6, RZ, RZ, R9 ;  /* 0x000000ffff067224 */ /* 0x000fe200078e0009 */
        /* <DEDUP_REMOVED lines=10> */
[----:B------:R-:W4:Y:S01]  /*bd370*/  LDL.64 R26, [R1+0xb8] ;  /* 0x0000b800011a7983 */ /* 0x000f220000100a00 */
[----:B------:R0:W-:Y:S02]  /*bd380*/  STL.64 [R1+0x6b38], R6 ;  /* 0x006b380601007387 */ /* 0x0001e40000100a00 */
[----:B0-----:R-:W-:-:S02]  /*bd390*/  IMAD.MOV.U32 R6, RZ, RZ, R3 ;  /* 0x000000ffff067224 */ /* 0x001fc400078e0003 */
[----:B------:R-:W-:-:S05]  /*bd3a0*/  IMAD.MOV.U32 R7, RZ, RZ, R2 ;  /* 0x000000ffff077224 */ /* 0x000fca00078e0002 */
[----:B------:R0:W-:Y:S01]  /*bd3b0*/  STL.64 [R1+0x6b50], R6 ;  /* 0x006b500601007387 */ /* 0x0001e20000100a00 */
[----:B------:R-:W3:Y:S02]  /*bd3c0*/  LDL.LU R4, [R1+0x12b0] ;  /* 0x0012b00001047983 */ /* 0x000ee40000300800 */
[----:B------:R-:W3:Y:S01]  /*bd3d0*/  LDL.LU R5, [R1+0x12b4] ;  /* 0x0012b40001057983 */ /* 0x000ee20000300800 */
[----:B0-----:R-:W3:Y:S01]  /*bd3e0*/  LDL.LU R6, [R1+0x12b8] ;  /* 0x0012b80001067983 */ /* 0x001ee20000300800 */
[----:B------:R-:W3:Y:S01]  /*bd3f0*/  LDL.LU R7, [R1+0x12bc] ;  /* 0x0012bc0001077983 */ /* 0x000ee20000300800 */
[C---:B--2---:R-:W-:Y:S02]  /*bd400*/  HMMA.16816.F32 R12, R20.reuse, R18, R12 ;  /* 0x00000012140c723c */ /* 0x044fe4000000180c */
[----:B---3--:R-:W-:Y:S01]  /*bd410*/  STL.64 [R1+0x6b90], R6 ;  /* 0x006b900601007387 */ /* 0x008fe20000100a00 */
[----:B------:R0:W-:Y:S03]  /*bd420*/  STL.64 [R1+0x6b88], R4 ;  /* 0x006b880401007387 */ /* 0x0001e60000100a00 */
[----:B0-----:R-:W2:Y:S01]  /*bd430*/  LDL.LU R4, [R1+0x1270] ;  /* 0x0012700001047983 */ /* 0x001ea20000300800 */
[----:B------:R-:W2:Y:S02]  /*bd440*/  LDL.LU R5, [R1+0x1274] ;  /* 0x0012740001057983 */ /* 0x000ea40000300800 */
[----:B------:R-:W2:Y:S02]  /*bd450*/  LDL.LU R6, [R1+0x1278] ;  /* 0x0012780001067983 */ /* 0x000ea40000300800 */
[----:B------:R-:W2:Y:S11]  /*bd460*/  LDL.LU R7, [R1+0x127c] ;  /* 0x00127c0001077983 */ /* 0x000eb60000300800 */
[----:B------:R-:W-:Y:S01]  /*bd470*/  @!UPT UIADD3 URZ, URZ, URZ, URZ ;  /* 0x0000003f3f3ff290 */ /* 0x000fe2000fffe03f */
[----:B------:R0:W-:Y:S01]  /*bd480*/  STL.64 [R1+0x2a0], R12 ;  /* 0x0002a00c01007387 */ /* 0x0001e20000100a00 */
[----:B------:R-:W-:Y:S02]  /*bd490*/  STL.64 [R1+0x2a8], R14 ;  /* 0x0002a80e01007387 */ /* 0x000fe40000100a00 */
[----:B0-----:R-:W-:Y:S02]  /*bd4a0*/  IMAD.MOV.U32 R13, RZ, RZ, R18 ;  /* 0x000000ffff0d7224 */ /* 0x001fe400078e0012 */
[----:B------:R-:W-:Y:S02]  /*bd4b0*/  IMAD.MOV.U32 R12, RZ, RZ, R19 ;  /* 0x000000ffff0c7224 */ /* 0x000fe400078e0013 */
[----:B------:R-:W3:Y:S03]  /*bd4c0*/  LDL.LU.64 R18, [R1+0x6bb8] ;  /* 0x006bb80001127983 */ /* 0x000ee60000300a00 */
[----:B------:R0:W-:Y:S02]  /*bd4d0*/  STL.64 [R1+0x6b30], R12 ;  /* 0x006b300c01007387 */ /* 0x0001e40000100a00 */
        /* <DEDUP_REMOVED lines=16> */
[----:B------:R0:W-:Y:S02]  /*bd5e0*/  STL.64 [R1+0x6a60], R18 ;  /* 0x006a601201007387 */ /* 0x0001e40000100a00 */
[----:B----4-:R-:W-:Y:S01]  /*bd5f0*/  IMAD.MOV.U32 R3, RZ, RZ, R27 ;  /* 0x000000ffff037224 */ /* 0x010fe200078e001b */
[----:B0-----:R-:W4:Y:S01]  /*bd600*/  LDL.64 R18, [R1+0x158] ;  /* 0x0001580001127983 */ /* 0x001f220000100a00 */
[C---:B---3--:R-:W-:Y:S11]  /*bd610*/  HMMA.16816.F32 R8, R20.reuse, R26, R8 ;  /* 0x0000001a1408723c */ /* 0x048ff60000001808 */
[----:B------:R-:W-:Y:S11]  /*bd620*/  @!UPT UIADD3 URZ, URZ, URZ, URZ ;  /* 0x0000003f3f3ff290 */ /* 0x000ff6000fffe03f */
[----:B------:R-:W-:Y:S01]  /*bd630*/  @!UPT UIADD3 URZ, URZ, URZ, URZ ;  /* 0x0000003f3f3ff290 */ /* 0x000fe2000fffe03f */
[----:B------:R0:W-:Y:S01]  /*bd640*/  STL.64 [R1+0x280], R8 ;  /* 0x0002800801007387 */ /* 0x0001e20000100a00 */
[----:B------:R1:W-:Y:S02]  /*bd650*/  STL.64 [R1+0x288], R10 ;  /* 0x0002880a01007387 */ /* 0x0003e40000100a00 */
[----:B0-----:R-:W-:Y:S01]  /*bd660*/  IMAD.MOV.U32 R8, RZ, RZ, R26 ;  /* 0x000000ffff087224 */ /* 0x001fe200078e001a */
[----:B-1----:R-:W3:Y:S01]  /*bd670*/  LDL.LU.64 R10, [R1+0x6ba0] ;  /* 0x006ba000010a7983 */ /* 0x002ee20000300a00 */
[----:B------:R-:W2:Y:S02]  /*bd680*/  LDL.LU.64 R26, [R1+0x6b98] ;  /* 0x006b9800011a7983 */ /* 0x000ea40000300a00 */
[----:B--2---:R-:W-:Y:S01]  /*bd690*/  HMMA.16816.F32 R20, R20, R26, R4 ;  /* 0x0000001a1414723c */ /* 0x004fe20000001804 */
[----:B------:R-:W2:Y:S01]  /*bd6a0*/  LDL.LU.64 R6, [R1+0x6b90] ;  /* 0x006b900001067983 */ /* 0x000ea20000300a00 */
[----:B------:R-:W2:Y:S02]  /*bd6b0*/  LDL.LU.64 R4, [R1+0x6b88] ;  /* 0x006b880001047983 */ /* 0x000ea40000300a00 */
[----:B------:R-:W3:Y:S02]  /*bd6c0*/  LDL.LU.64 R26, [R1+0x6b80] ;  /* 0x006b8000011a7983 */ /* 0x000ee40000300a00 */
[----:B------:R-:W3:Y:S11]  /*bd6d0*/  LDL.LU.64 R24, [R1+0x6b78] ;  /* 0x006b780001187983 */ /* 0x000ef60000300a00 */
        /* <DEDUP_REMOVED lines=10> */
[----:B0-----:R-:W2:Y:S01]  /*bd780*/  LDL.LU.64 R26, [R1+0x6b60] ;  /* 0x006b6000011a7983 */ /* 0x001ea20000300a00 */
[----:B------:R-:W3:Y:S01]  /*bd790*/  LDL.LU.64 R24, [R1+0x6b58] ;  /* 0x006b580001187983 */ /* 0x000ee20000300a00 */
[C---:B--2---:R-:W-:Y:S11]  /*bd7a0*/  HMMA.16816.F32 R4, R20.reuse, R26, R4 ;  /* 0x0000001a1404723c */ /* 0x044ff60000001804 */
        /* <DEDUP_REMOVED lines=8> */
[----:B---3--:R-:W-:Y:S01]  /*bd830*/  STL.64 [R1+0x6a48], R26 ;  /* 0x006a481a01007387 */ /* 0x008fe20000100a00 */
[----:B------:R-:W2:Y:S02]  /*bd840*/  LDL.LU.64 R14, [R1+0x6b48] ;  /* 0x006b4800010e7983 */ /* 0x000ea40000300a00 */
[----:B------:R-:W2:Y:S11]  /*bd850*/  LDL.LU.64 R12, [R1+0x6b40] ;  /* 0x006b4000010c7983 */ /* 0x000eb60000300a00 */
[----:B------:R-:W-:Y:S06]  /*bd860*/  @!UPT UIADD3 URZ, URZ, URZ, URZ ;  /* 0x0000003f3f3ff290 */ /* 0x000fec000fffe03f */
        /* <DEDUP_REMOVED lines=10> */
[----:B----4-:R-:W-:Y:S02]  /*bd910*/  IMAD.MOV.U32 R9, RZ, RZ, R18 ;  /* 0x000000ffff097224 */ /* 0x010fe400078e0012 */
[----:B------:R-:W-:Y:S01]  /*bd920*/  IMAD.MOV.U32 R2, RZ, RZ, R19 ;  /* 0x000000ffff027224 */ /* 0x000fe200078e0013 */
[----:B---3--:R-:W-:Y:S01]  /*bd930*/  HMMA.16816.F32 R20, R20, R18, R4 ;  /* 0x000000121414723c */ /* 0x008fe20000001804 */
[----:B------:R-:W3:Y:S01]  /*bd940*/  LDL.LU.64 R6, [R1+0x6b18] ;  /* 0x006b180001067983 */ /* 0x000ee20000300a00 */
[----:B------:R-:W4:Y:S05]  /*bd950*/  LDL.LU.64 R4, [R1+0x6b10] ;  /* 0x006b100001047983 */ /* 0x000f2a0000300a00 */
[----:B--2---:R-:W-:-:S02]  /*bd960*/  IMAD.MOV.U32 R18, RZ, RZ, R13 ;  /* 0x000000ffff127224 */ /* 0x004fc400078e000d */
[----:B------:R-:W-:Y:S11]  /*bd970*/  IMAD.MOV.U32 R19, RZ, RZ, R12 ;  /* 0x000000ffff137224 */ /* 0x000ff600078e000c */
[----:B------:R-:W-:Y:S03]  /*bd980*/  @!UPT UIADD3 URZ, URZ, URZ, URZ ;  /* 0x0000003f3f3ff290 */ /* 0x000fe6000fffe03f */
[----:B------:R0:W-:Y:S01]  /*bd990*/  STL.64 [R1+0x1d0], R20 ;  /* 0x0001d01401007387 */ /* 0x0001e20000100a00 */
[----:B------:R-:W-:Y:S03]  /*bd9a0*/  STL.64 [R1+0x1d8], R22 ;  /* 0x0001d81601007387 */ /* 0x000fe60000100a00 */
[----:B0-----:R-:W2:Y:S01]  /*bd9b0*/  LDL.LU.64 R20, [R1+0x6b08] ;  /* 0x006b080001147983 */ /* 0x001ea20000300a00 */
[----:B------:R-:W-:Y:S02]  /*bd9c0*/  STL.64 [R1+0x6a78], R18 ;  /* 0x006a781201007387 */ /* 0x000fe40000100a00 */
        /* <DEDUP_REMOVED lines=8> */
[----:B------:R0:W-:Y:S01]  /*bda50*/  STL.64 [R1+0x6a90], R18 ;  /* 0x006a901201007387 */ /* 0x0001e20000100a00 */
[----:B------:R-:W3:Y:S02]  /*bda60*/  LDL.LU R16, [R1+0x1380] ;  /* 0x0013800001107983 */ /* 0x000ee40000300800 */
[----:B------:R-:W3:Y:S01]  /*bda70*/  LDL.LU R17, [R1+0x1384] ;  /* 0x0013840001117983 */ /* 0x000ee20000300800 */
        /* <DEDUP_REMOVED lines=40> */
[----:B0-----:R-:W2:Y:S01]  /*bdd00*/  LDL.LU.64 R16, [R1+0x4d0] ;  /* 0x0004d00001107983 */ /* 0x001ea20000300a00 */
[----:B------:R-:W2:Y:S02]  /*bdd10*/  LDL.LU.64 R18, [R1+0x4d8] ;  /* 0x0004d80001127983 */ /* 0x000ea40000300a00 */
[----:B------:R-:W-:Y:S02]  /*bdd20*/  STL.64 [R1+0x6a70], R10 ;  /* 0x006a700a01007387 */ /* 0x000fe40000100a00 */
[----:B------:R0:W-:Y:S02]  /*bdd30*/  STL.64 [R1+0x6a68], R8 ;  /* 0x006a680801007387 */ /* 0x0001e40000100a00 */
[----:B0-----:R-:W3:Y:S01]  /*bdd40*/  LDL.LU R8, [R1+0x13b0] ;  /* 0x0013b00001087983 */ /* 0x001ee20000300800 */
[----:B------:R-:W3:Y:S02]  /*bdd50*/  LDL.LU R9, [R1+0x13b4] ;  /* 0x0013b40001097983 */ /* 0x000ee40000300800 */
[----:B------:R-:W3:Y:S02]  /*bdd60*/  LDL.LU R10, [R1+0x13b8] ;  /* 0x0013b800010a7983 */ /* 0x000ee40000300800 */
[----:B------:R-:W3:Y:S01]  /*bdd70*/  LDL.LU R11, [R1+0x13bc] ;  /* 0x0013bc00010b7983 */ /* 0x000ee20000300800 */
[C---:B--2---:R-:W-:Y:S01]  /*bdd80*/  HMMA.16816.F32 R20, R16.reuse, R22, R12 ;  /* 0x000000161014723c */ /* 0x044fe2000000180c */
[----:B---3--:R-:W-:Y:S01]  /*bdd90*/  STL.64 [R1+0x6a88], R10 ;  /* 0x006a880a01007387 */ /* 0x008fe20000100a00 */
        /* <DEDUP_REMOVED lines=9> */
[----:B------:R-:W2:Y:S01]  /*bde30*/  LDL.LU.64 R14, [R1+0x6b00] ;  /* 0x006b0000010e7983 */ /* 0x000ea20000300a00 */
[----:B------:R-:W2:Y:S05]  /*bde40*/  LDL.LU.64 R12, [R1+0x6af8] ;  /* 0x006af800010c7983 */ /* 0x000eaa0000300a00 */
[----:B------:R-:W-:Y:S02]  /*bde50*/  STL.64 [R1+0x620], R20 ;  /* 0x0006201401007387 */ /* 0x000fe40000100a00 */
[----:B------:R0:W-:Y:S02]  /*bde60*/  STL.64 [R1+0x628], R22 ;  /* 0x0006281601007387 */ /* 0x0001e40000100a00 */
        /* <DEDUP_REMOVED lines=15> */
[----:B----4-:R-:W-:Y:S02]  /*bdf60*/  IMAD.MOV.U32 R6, RZ, RZ, R5 ;  /* 0x000000ffff067224 */ /* 0x010fe400078e0005 */
[----:B------:R-:W-:Y:S02]  /*bdf70*/  IMAD.MOV.U32 R7, RZ, RZ, R4 ;  /* 0x000000ffff077224 */ /* 0x000fe400078e0004 */
[----:B------:R-:W-:Y:S02]  /*bdf80*/  IMAD.MOV.U32 R5, RZ, RZ, R18 ;  /* 0x000000ffff057224 */ /* 0x000fe400078e0012 */
[----:B------:R-:W-:Y:S01]  /*bdf90*/  IMAD.MOV.U32 R4, RZ, RZ, R19 ;  /* 0x000000ffff047224 */ /* 0x000fe200078e0013 */
[----:B--2---:R-:W-:Y:S11]  /*bdfa0*/  HMMA.16816.F32 R12, R16, R22, R12 ;  /* 0x00000016100c723c */ /* 0x004ff6000000180c */
[----:B------:R-:W-:Y:S11]  /*bdfb0*/  @!UPT UIADD3 URZ, URZ, URZ, URZ ;  /* 0x0000003f3f3ff290 */ /* 0x000ff6000fffe03f */
[----:B------:R-:W-:Y:S01]  /*bdfc0*/  @!UPT UIADD3 URZ, URZ, URZ, URZ ;  /* 0x0000003f3f3ff290 */ /* 0x000fe2000fffe03f */
[----:B------:R0:W-:Y:S01]  /*bdfd0*/  STL.64 [R1+0xa40], R12 ;  /* 0x000a400c01007387 */ /* 0x0001e20000100a00 */
[----:B------:R1:W-:Y:S02]  /*bdfe0*/  STL.64 [R1+0xa48], R14 ;  /* 0x000a480e01007387 */ /* 0x0003e40000100a00 */
[----:B------:R-:W2:Y:S02]  /*bdff0*/  LDL.LU.64 R18, [R1+0x6ab8] ;  /* 0x006ab80001127983 */ /* 0x000ea40000300a00 */
[----:B0-----:R-:W-:Y:S02]  /*be000*/  IMAD.MOV.U32 R13, RZ, RZ, R16 ;  /* 0x000000ffff0d7224 */ /* 0x001fe400078e0010 */
[----:B------:R-:W-:Y:S02]  /*be010*/  IMAD.MOV.U32 R12, RZ, RZ, R17 ;  /* 0x000000ffff0c7224 */ /* 0x000fe400078e0011 */
[----:B------:R-:W2:Y:S01]  /*be020*/  LDL.LU.64 R16, [R1+0x6ab0] ;  /* 0x006ab00001107983 */ /* 0x000ea20000300a00 */
[----:B------:R0:W-:Y:S02]  /*be030*/  STL.64 [R1+0x6a28], R22 ;  /* 0x006a281601007387 */ /* 0x0001e40000100a00 */
[----:B------:R-:W-:-:S02]  /*be040*/  IMAD.MOV.U32 R20, RZ, RZ, R13 ;  /* 0x000000ffff147224 */ /* 0x000fc400078e000d */
[----:B------:R-:W-:Y:S02]  /*be050*/  IMAD.MOV.U32 R21, RZ, RZ, R12 ;  /* 0x000000ffff157224 */ /* 0x000fe400078e000c */
[----:B------:R-:W4:Y:S01]  /*be060*/  LDL.LU.64 R12, [R1+0x220] ;  /* 0x00022000010c7983 */ /* 0x000f220000300a00 */
[----:B-1----:R-:W3:Y:S02]  /*be070*/  LDL.LU.64 R14, [R1+0x228] ;  /* 0x00022800010e7983 */ /* 0x002ee40000300a00 */
[----:B0-----:R-:W-:Y:S02]  /*be080*/  IMAD.MOV.U32 R22, RZ, RZ, R5 ;  /* 0x000000ffff167224 */ /* 0x001fe400078e0005 */
        /* <DEDUP_REMOVED lines=38> */
[----:B---3--:R-:W-:Y:S11]  /*be2f0*/  HMMA.16816.F32 R8, R20, R18, R8 ;  /* 0x000000121408723c */ /* 0x008ff60000001808 */
[----:B------:R-:W-:Y:S11]  /*be300*/  @!UPT UIADD3 URZ, URZ, URZ, URZ ;  /* 0x0000003f3f3ff290 */ /* 0x000ff6000fffe03f */
[----:B------:R-:W-:Y:S01]  /*be310*/  @!UPT UIADD3 URZ, URZ, URZ, URZ ;  /* 0x0000003f3f3ff290 */ /* 0x000fe2000fffe03f */
[----:B------:R-:W-:Y:S01]  /*be320*/  STL.64 [R1+0xb20], R8 ;  /* 0x000b200801007387 */ /* 0x000fe20000100a00 */
[----:B------:R0:W-:Y:S03]  /*be330*/  STL.64 [R1+0xb28], R10 ;  /* 0x000b280a01007387 */ /* 0x0001e60000100a00 */
[----:B0-----:R-:W2:Y:S01]  /*be340*/  LDL.LU.64 R10, [R1+0x6a58] ;  /* 0x006a5800010a7983 */ /* 0x001ea20000300a00 */
[----:B------:R-:W3:Y:S02]  /*be350*/  LDL.LU.64 R8, [R1+0x6a50] ;  /* 0x006a500001087983 */ /* 0x000ee40000300a00 */
[----:B------:R0:W-:Y:S02]  /*be360*/  STL.64 [R1+0x6980], R18 ;  /* 0x0069801201007387 */ /* 0x0001e40000100a00 */
[----:B0-----:R-:W-:Y:S02]  /*be370*/  IMAD.MOV.U32 R19, RZ, RZ, R3 ;  /* 0x000000ffff137224 */ /* 0x001fe400078e0003 */
[----:B---3--:R-:W-:-:S07]  /*be380*/  IMAD.MOV.U32 R18, RZ, RZ, R8 ;  /* 0x000000ffff127224 */ /* 0x008fce00078e0008 */
[C---:B------:R-:W-:Y:S01]  /*be390*/  HMMA.16816.F32 R16, R20.reuse, R18, R24 ;  /* 0x000000121410723c */ /* 0x040fe20000001818 */
[----:B------:R-:W4:Y:S11]  /*be3a0*/  LDL.LU.64 R26, [R1+0x6a48] ;  /* 0x006a4800011a7983 */ /* 0x000f360000300a00 */
[----:B------:R-:W-:Y:S11]  /*be3b0*/  @!UPT UIADD3 URZ, URZ, URZ, URZ ;  /* 0x0000003f3f3ff290 */ /* 0x000ff6000fffe03f */
[----:B------:R-:W-:Y:S01]  /*be3c0*/  STL.64 [R1+0xb40], R16 ;  /* 0x000b401001007387 */ /* 0x000fe20000100a00 */
[----:B------:R-:W-:Y:S01]  /*be3d0*/  STL.64 [R1+0xb48], R18 ;  /* 0x000b481201007387 */ /* 0x000fe20000100a00 */
[----:B----4-:R-:W-:Y:S11]  /*be3e0*/  HMMA.16816.F32 R4, R20, R26, R4 ;  /* 0x0000001a1404723c */ /* 0x010ff60000001804 */
[----:B------:R-:W-:Y:S11]  /*be3f0*/  @!UPT UIADD3 URZ, URZ, URZ, URZ ;  /* 0x0000003f3f3ff290 */ /* 0x000ff6000fffe03f */
[----:B------:R-:W-:Y:S01]  /*be400*/  @!UPT UIADD3 URZ, URZ, URZ, URZ ;  /* 0x0000003f3f3ff290 */ /* 0x000fe2000fffe03f */
[----:B------:R0:W-:Y:S01]  /*be410*/  STL.64 [R1+0x4d0], R4 ;  /* 0x0004d00401007387 */ /* 0x0001e20000100a00 */
[----:B------:R1:W-:Y:S03]  /*be420*/  STL.64 [R1+0x4d8], R6 ;  /* 0x0004d80601007387 */ /* 0x0003e60000100a00 */
[----:B0-----:R-:W3:Y:S01]  /*be430*/  LDL.LU R4, [R1+0x1500] ;  /* 0x0015000001047983 */ /* 0x001ee20000300800 */
[----:B------:R-:W3:Y:S02]  /*be440*/  LDL.LU R5, [R1+0x1504] ;  /* 0x0015040001057983 */ /* 0x000ee40000300800 */
[----:B-1----:R-:W4:Y:S02]  /*be450*/  LDL.LU R6, [R1+0x1508] ;  /* 0x0015080001067983 */ /* 0x002f240000300800 */
[----:B------:R-:W4:Y:S02]  /*be460*/  LDL.LU R7, [R1+0x150c] ;  /* 0x00150c0001077983 */ /* 0x000f240000300800 */
        /* <DEDUP_REMOVED lines=22> */
[----:B----4-:R0:W-:Y:S01]  /*be5d0*/  STL.64 [R1+0x69d0], R6 ;  /* 0x0069d00601007387 */ /* 0x0101e20000100a00 */
[----:B---3--:R-:W-:Y:S03]  /*be5e0*/  STL.64 [R1+0x69c8], R4 ;  /* 0x0069c80401007387 */ /* 0x008fe60000100a00 */
[----:B0-----:R-:W3:Y:S04]  /*be5f0*/  LDL.64 R6, [R1+0x128] ;  /* 0x0001280001067983 */ /* 0x001ee80000100a00 */
[----:B---3--:R0:W-:Y:S04]  /*be600*/  STL.64 [R1+0x69e0], R6 ;  /* 0x0069e00601007387 */ /* 0x0081e80000100a00 */
[----:B0-----:R-:W3:Y:S04]  /*be610*/  LDL.64 R6, [R1+0x138] ;  /* 0x0001380001067983 */ /* 0x001ee80000100a00 */
[----:B---3--:R0:W-:Y:S04]  /*be620*/  STL.64 [R1+0x69e8], R6 ;  /* 0x0069e80601007387 */ /* 0x0081e80000100a00 */
[----:B0-----:R-:W3:Y:S04]  /*be630*/  LDL.64 R6, [R1+0x148] ;  /* 0x0001480001067983 */ /* 0x001ee80000100a00 */
[----:B---3--:R0:W-:Y:S02]  /*be640*/  STL.64 [R1+0x6a00], R6 ;  /* 0x006a000601007387 */ /* 0x0081e40000100a00 */
[----:B0-----:R-:W-:-:S02]  /*be650*/  IMAD.MOV.U32 R6, RZ, RZ, R9 ;  /* 0x000000ffff067224 */ /* 0x001fc400078e0009 */
[----:B------:R-:W-:-:S05]  /*be660*/  IMAD.MOV.U32 R7, RZ, RZ, R2 ;  /* 0x000000ffff077224 */ /* 0x000fca00078e0002 */
[----:B------:R0:W-:Y:S04]  /*be670*/  STL.64 [R1+0x6a18], R6 ;  /* 0x006a180601007387 */ /* 0x0001e80000100a00 */
[----:B0-----:R-:W3:Y:S04]  /*be680*/  LDL.64 R6, [R1+0x168] ;  /* 0x0001680001067983 */ /* 0x001ee80000100a00 */
[----:B---3--:R0:W-:Y:S01]  /*be690*/  STL.64 [R1+0x6a20], R6 ;  /* 0x006a200601007387 */ /* 0x0081e20000100a00 */
[----:B------:R-:W3:Y:S03]  /*be6a0*/  LDL.64 R18, [R1+0x108] ;  /* 0x0001080001127983 */ /* 0x000ee60000100a00 */
[----:B0-----:R-:W4:Y:S04]  /*be6b0*/  LDL.64 R6, [R1+0x178] ;  /* 0x0001780001067983 */ /* 0x001f280000100a00 */
[----:B---3--:R0:W-:Y:S01]  /*be6c0*/  STL.64 [R1+0x69d8], R18 ;  /* 0x0069d81201007387 */ /* 0x0081e20000100a00 */
        /* <DEDUP_REMOVED lines=28> */
[----:B------:R-:W3:Y:S01]  /*be890*/  LDL.LU R24, [R1+0x1450] ;  /* 0x0014500001187983 */ /* 0x000ee20000300800 */
[----:B------:R-:W3:Y:S04]  /*be8a0*/  LDL.LU R25, [R1+0x1454] ;  /* 0x0014540001197983 */ /* 0x000ee80000300800 */
[----:B0-----:R-:W3:Y:S01]  /*be8b0*/  LDL.LU R26, [R1+0x1458] ;  /* 0x00145800011a7983 */ /* 0x001ee20000300800 */
[----:B------:R-:W3:Y:S01]  /*be8c0*/  LDL.LU R27, [R1+0x145c] ;  /* 0x00145c00011b7983 */ /* 0x000ee20000300800 */
        /* <DEDUP_REMOVED lines=33> */
[----:B------:R-:W-:Y:S01]  /*beae0*/  STL.64 [R1+0x6978], R26 ;  /* 0x0069781a01007387 */ /* 0x000fe20000100a00 */
[----:B------:R0:W-:Y:S04]  /*beaf0*/  STL.64 [R1+0x6970], R24 ;  /* 0x0069701801007387 */ /* 0x0001e80000100a00 */
        /* <DEDUP_REMOVED lines=19> */
[----:B------:R-:W4:Y:S02]  /*bec30*/  LDL.LU.64 R6, [R1+0x69d0] ;  /* 0x0069d00001067983 */ /* 0x000f240000300a00 */
[----:B------:R-:W4:Y:S02]  /*bec40*/  LDL.LU.64 R4, [R1+0x69c8] ;  /* 0x0069c80001047983 */ /* 0x000f240000300a00 */
[----:B----4-:R-:W-:Y:S11]  /*bec50*/  HMMA.16816.F32 R4, R12, R22, R4 ;  /* 0x000000160c04723c */ /* 0x010ff60000001804 */
[----:B------:R-:W-:Y:S11]  /*bec60*/  @!UPT UIADD3 URZ, URZ, URZ, URZ ;  /* 0x0000003f3f3ff290 */ /* 0x000ff6000fffe03f */
[----:B------:R-:W-:Y:S01]  /*bec70*/  @!UPT UIADD3 URZ, URZ, URZ, URZ ;  /* 0x0000003f3f3ff290 */ /* 0x000fe2000fffe03f */
[----:B------:R-:W-:Y:S01]  /*bec80*/  STL.64 [R1+0xe80], R4 ;  /* 0x000e800401007387 */ /* 0x000fe20000100a00 */
[----:B------:R0:W-:Y:S03]  /*bec90*/  STL.64 [R1+0xe88], R6 ;  /* 0x000e880601007387 */ /* 0x0001e60000100a00 */
[----:B0-----:R-:W3:Y:S01]  /*beca0*/  LDL.LU.64 R6, [R1+0x69c0] ;  /* 0x0069c00001067983 */ /* 0x001ee20000300a00 */
[----:B------:R-:W3:Y:S02]  /*becb0*/  LDL.LU.64 R4, [R1+0x69b8] ;  /* 0x0069b80001047983 */ /* 0x000ee40000300a00 */
[----:B------:R0:W-:Y:S02]  /*becc0*/  STL.64 [R1+0x6968], R22 ;  /* 0x0069681601007387 */ /* 0x0001e40000100a00 */
[----:B------:R1:W-:Y:S01]  /*becd0*/  STL.64 [R1+0x6990], R20 ;  /* 0x0069901401007387 */ /* 0x0003e20000100a00 */
[----:B0-----:R-:W4:Y:S01]  /*bece0*/  LDL.64 R22, [R1+0xe8] ;  /* 0x0000e80001167983 */ /* 0x001f220000100a00 */
[----:B--2---:R-:W-:-:S02]  /*becf0*/  IMAD.MOV.U32 R28, RZ, RZ, R18 ;  /* 0x000000ffff1c7224 */ /* 0x004fc400078e0012 */
[----:B------:R-:W-:Y:S01]  /*bed00*/  IMAD.MOV.U32 R9, RZ, RZ, R19 ;  /* 0x000000ffff097224 */ /* 0x000fe200078e0013 */
[C---:B---3--:R-:W-:Y:S01]  /*bed10*/  HMMA.16816.F32 R4, R12.reuse, R18, R4 ;  /* 0x000000120c04723c */ /* 0x048fe20000001804 */
[----:B----4-:R0:W-:Y:S01]  /*bed20*/  STL.64 [R1+0x69a8], R22 ;  /* 0x0069a81601007387 */ /* 0x0101e20000100a00 */
[----:B-1----:R-:W2:Y:S02]  /*bed30*/  LDL.LU R20, [R1+0x1520] ;  /* 0x0015200001147983 */ /* 0x002ea40000300800 */
[----:B------:R-:W2:Y:S01]  /*bed40*/  LDL.LU R21, [R1+0x1524] ;  /* 0x0015240001157983 */ /* 0x000ea20000300800 */
[----:B0-----:R-:W2:Y:S01]  /*bed50*/  LDL.LU R22, [R1+0x1528] ;  /* 0x0015280001167983 */ /* 0x001ea20000300800 */
[----:B------:R-:W2:Y:S11]  /*bed60*/  LDL.LU R23, [R1+0x152c] ;  /* 0x00152c0001177983 */ /* 0x000eb60000300800 */
[----:B------:R-:W-:Y:S06]  /*bed70*/  @!UPT UIADD3 URZ, URZ, URZ, URZ ;  /* 0x0000003f3f3ff290 */ /* 0x000fec000fffe03f */
[----:B------:R-:W-:Y:S02]  /*bed80*/  STL.64 [R1+0xeb0], R4 ;  /* 0x000eb00401007387 */ /* 0x000fe40000100a00 */
[----:B------:R0:W-:Y:S02]  /*bed90*/  STL.64 [R1+0xeb8], R6 ;  /* 0x000eb80601007387 */ /* 0x0001e40000100a00 */
[----:B0-----:R-:W2:Y:S01]  /*beda0*/  LDL.LU.64 R6, [R1+0x69b0] ;  /* 0x0069b00001067983 */ /* 0x001ea20000300a00 */
[----:B------:R-:W3:Y:S02]  /*bedb0*/  LDL.LU R16, [R1+0x1560] ;  /* 0x0015600001107983 */ /* 0x000ee40000300800 */
[----:B------:R-:W3:Y:S02]  /*bedc0*/  LDL.LU R17, [R1+0x1564] ;  /* 0x0015640001117983 */ /* 0x000ee40000300800 */
[----:B------:R-:W4:Y:S01]  /*bedd0*/  LDL.LU R18, [R1+0x1568] ;  /* 0x0015680001127983 */ /* 0x000f220000300800 */
[----:B------:R-:W4:Y:S01]  /*bede0*/  LDL.LU R19, [R1+0x156c] ;  /* 0x00156c0001137983 */ /* 0x000f220000300800 */
[C---:B--2---:R-:W-:Y:S03]  /*bedf0*/  HMMA.16816.F32 R20, R12.reuse, R6, R20 ;  /* 0x000000060c14723c */ /* 0x044fe60000001814 */
[----:B----4-:R-:W-:Y:S01]  /*bee00*/  STL.64 [R1+0x69a0], R18 ;  /* 0x0069a01201007387 */ /* 0x010fe20000100a00 */
[----:B---3--:R0:W-:Y:S03]  /*bee10*/  STL.64 [R1+0x6998], R16 ;  /* 0x0069981001007387 */ /* 0x0081e60000100a00 */
[----:B0-----:R-:W2:Y:S01]  /*bee20*/  LDL.LU R16, [R1+0x1540] ;  /* 0x0015400001107983 */ /* 0x001ea20000300800 */
[----:B------:R-:W2:Y:S02]  /*bee30*/  LDL.LU R17, [R1+0x1544] ;  /* 0x0015440001117983 */ /* 0x000ea40000300800 */
[----:B------:R-:W2:Y:S02]  /*bee40*/  LDL.LU R18, [R1+0x1548] ;  /* 0x0015480001127983 */ /* 0x000ea40000300800 */
[----:B------:R-:W2:Y:S01]  /*bee50*/  LDL.LU R19, [R1+0x154c] ;  /* 0x00154c0001137983 */ /* 0x000ea20000300800 */
[----:B------:R-:W3:Y:S01]  /*bee60*/  LDL.64 R26, [R1+0xd8] ;  /* 0x0000d800011a7983 */ /* 0x000ee20000100a00 */
[----:B------:R-:W-:Y:S02]  /*bee70*/  STL.64 [R1+0x6940], R10 ;  /* 0x0069400a01007387 */ /* 0x000fe40000100a00 */
[----:B------:R-:W-:Y:S07]  /*bee80*/  STL [R1+0x6938], R9 ;  /* 0x0069380901007387 */ /* 0x000fee0000100800 */
[----:B------:R-:W-:Y:S01]  /*bee90*/  STL.64 [R1+0xed0], R20 ;  /* 0x000ed01401007387 */ /* 0x000fe20000100a00 */
[----:B------:R0:W-:Y:S04]  /*beea0*/  STL.64 [R1+0xed8], R22 ;  /* 0x000ed81601007387 */ /* 0x0001e80000100a00 */
[----:B0-----:R-:W2:Y:S02]  /*beeb0*/  LDL.LU.64 R22, [R1+0x69a8] ;  /* 0x0069a80001167983 */ /* 0x001ea40000300a00 */
[----:B--2---:R-:W-:Y:S01]  /*beec0*/  HMMA.16816.F32 R16, R12, R22, R16 ;  /* 0x000000160c10723c */ /* 0x004fe20000001810 */
        /* <DEDUP_REMOVED lines=8> */
[----:B------:R-:W-:Y:S01]  /*bef50*/  STL.64 [R1+0x6870], R6 ;  /* 0x0068700601007387 */ /* 0x000fe20000100a00 */
        /* <DEDUP_REMOVED lines=12> */
[----:B----4-:R0:W-:Y:S01]  /*bf020*/  STL.64 [R1+0x6890], R6 ;  /* 0x0068900601007387 */ /* 0x0101e20000100a00 */
[----:B--2---:R-:W-:Y:S02]  /*bf030*/  STL.64 [R1+0x6888], R4 ;  /* 0x0068880401007387 */ /* 0x004fe40000100a00 */
[----:B0-----:R-:W-:-:S02]  /*bf040*/  IMAD.MOV.U32 R6, RZ, RZ, R2 ;  /* 0x000000ffff067224 */ /* 0x001fc400078e0002 */
[----:B------:R-:W-:Y:S01]  /*bf050*/  IMAD.MOV.U32 R7, RZ, RZ, R29 ;  /* 0x000000ffff077224 */ /* 0x000fe200078e001d */
[----:B------:R-:W2:Y:S04]  /*bf060*/  LDL.LU R2, [R1+0x6988] ;  /* 0x0069880001027983 */ /* 0x000ea80000300800 */
[----:B------:R0:W-:Y:S02]  /*bf070*/  STL.64 [R1+0x68a0], R6 ;  /* 0x0068a00601007387 */ /* 0x0001e40000100a00 */
[----:B0-----:R-:W-:Y:S02]  /*bf080*/  IMAD.MOV.U32 R6, RZ, RZ, R25 ;  /* 0x000000ffff067224 */ /* 0x001fe400078e0019 */
[----:B------:R-:W-:-:S05]  /*bf090*/  IMAD.MOV.U32 R7, RZ, RZ, R24 ;  /* 0x000000ffff077224 */ /* 0x000fca00078e0018 */
[----:B------:R0:W-:Y:S01]  /*bf0a0*/  STL.64 [R1+0x68b8], R6 ;  /* 0x0068b80601007387 */ /* 0x0001e20000100a00 */
[----:B------:R-:W3:Y:S02]  /*bf0b0*/  LDL.LU R4, [R1+0x1580] ;  /* 0x0015800001047983 */ /* 0x000ee40000300800 */
[----:B------:R-:W3:Y:S01]  /*bf0c0*/  LDL.LU R5, [R1+0x1584] ;  /* 0x0015840001057983 */ /* 0x000ee20000300800 */
[----:B0-----:R-:W3:Y:S01]  /*bf0d0*/  LDL.LU R6, [R1+0x1588] ;  /* 0x0015880001067983 */ /* 0x001ee20000300800 */
[----:B------:R-:W3:Y:S02]  /*bf0e0*/  LDL.LU R7, [R1+0x158c] ;  /* 0x00158c0001077983 */ /* 0x000ee40000300800 */
[----:B------:R-:W-:Y:S02]  /*bf0f0*/  STL.64 [R1+0xf40], R16 ;  /* 0x000f401001007387 */ /* 0x000fe40000100a00 */
[----:B------:R0:W-:Y:S02]  /*bf100*/  STL.64 [R1+0xf48], R18 ;  /* 0x000f481201007387 */ /* 0x0001e40000100a00 */
[----:B0-----:R-:W3:Y:S01]  /*bf110*/  LDL.LU.64 R18, [R1+0x6980] ;  /* 0x0069800001127983 */ /* 0x001ee20000300a00 */
[----:B------:R-:W-:-:S02]  /*bf120*/  IMAD.MOV.U32 R17, RZ, RZ, R26 ;  /* 0x000000ffff117224 */ /* 0x000fc400078e001a */
[----:B------:R-:W-:Y:S02]  /*bf130*/  IMAD.MOV.U32 R16, RZ, RZ, R27 ;  /* 0x000000ffff107224 */ /* 0x000fe400078e001b */
[----:B------:R-:W4:Y:S01]  /*bf140*/  LDL.LU.64 R26, [R1+0x6978] ;  /* 0x00697800011a7983 */ /* 0x000f220000300a00 */
[----:B------:R-:W2:Y:S01]  /*bf150*/  LDL.LU.64 R24, [R1+0x6970] ;  /* 0x0069700001187983 */ /* 0x000ea20000300a00 */
[----:B---3--:R-:W-:Y:S11]  /*bf160*/  HMMA.16816.F32 R4, R12, R18, R4 ;  /* 0x000000120c04723c */ /* 0x008ff60000001804 */
[----:B------:R-:W-:Y:S11]  /*bf170*/  @!UPT UIADD3 URZ, URZ, URZ, URZ ;  /* 0x0000003f3f3ff290 */ /* 0x000ff6000fffe03f */
[----:B------:R-:W-:Y:S01]  /*bf180*/  @!UPT UIADD3 URZ, URZ, URZ, URZ ;  /* 0x0000003f3f3ff290 */ /* 0x000fe2000fffe03f */
[----:B------:R-:W-:Y:S01]  /*bf190*/  STL.64 [R1+0xf50], R4 ;  /* 0x000f500401007387 */ /* 0x000fe20000100a00 */
[----:B------:R4:W-:Y:S02]  /*bf1a0*/  STL.64 [R1+0xf58], R6 ;  /* 0x000f580601007387 */ /* 0x0009e40000100a00 */
[----:B----4-:R-:W-:Y:S02]  /*bf1b0*/  IMAD.MOV.U32 R6, RZ, RZ, R27 ;  /* 0x000000ffff067224 */ /* 0x010fe400078e001b */
[----:B------:R-:W-:-:S05]  /*bf1c0*/  IMAD.MOV.U32 R7, RZ, RZ, R26 ;  /* 0x000000ffff077224 */ /* 0x000fca00078e001a */
[----:B------:R0:W-:Y:S04]  /*bf1d0*/  STL.64 [R1+0x68d0], R6 ;  /* 0x0068d00601007387 */ /* 0x0001e80000100a00 */
[----:B0-----:R-:W3:Y:S04]  /*bf1e0*/  LDL.64 R6, [R1+0x158] ;  /* 0x0001580001067983 */ /* 0x001ee80000100a00 */
[----:B---3--:R2:W-:Y:S01]  /*bf1f0*/  STL.64 [R1+0x68e8], R6 ;  /* 0x0068e80601007387 */ /* 0x0085e20000100a00 */
[----:B------:R-:W-:Y:S02]  /*bf200*/  STL.64 [R1+0x6838], R18 ;  /* 0x0068381201007387 */ /* 0x000fe40000100a00 */
[----:B------:R0:W-:Y:S02]  /*bf210*/  STL.64 [R1+0x6898], R16 ;  /* 0x0068981001007387 */ /* 0x0001e40000100a00 */
[----:B--2---:R-:W-:-:S02]  /*bf220*/  IMAD.MOV.U32 R6, RZ, RZ, R25 ;  /* 0x000000ffff067224 */ /* 0x004fc400078e0019 */
[----:B------:R-:W-:Y:S01]  /*bf230*/  IMAD.MOV.U32 R7, RZ, RZ, R24 ;  /* 0x000000ffff077224 */ /* 0x000fe200078e0018 */
[----:B0-----:R-:W2:Y:S01]  /*bf240*/  LDL.LU R16, [R1+0x16d0] ;  /* 0x0016d00001107983 */ /* 0x001ea20000300800 */
[----:B------:R-:W2:Y:S02]  /*bf250*/  LDL.LU R17, [R1+0x16d4] ;  /* 0x0016d40001117983 */ /* 0x000ea40000300800 */
[----:B------:R-:W3:Y:S02]  /*bf260*/  LDL.LU R18, [R1+0x16d8] ;  /* 0x0016d80001127983 */ /* 0x000ee40000300800 */
[----:B------:R-:W3:Y:S01]  /*bf270*/  LDL.LU R19, [R1+0x16dc] ;  /* 0x0016dc0001137983 */ /* 0x000ee20000300800 */
[----:B------:R0:W-:Y:S02]  /*bf280*/  STL.64 [R1+0x6900], R6 ;  /* 0x0069000601007387 */ /* 0x0001e40000100a00 */
[----:B0-----:R-:W-:Y:S02]  /*bf290*/  IMAD.MOV.U32 R6, RZ, RZ, R21 ;  /* 0x000000ffff067224 */ /* 0x001fe400078e0015 */
[----:B------:R-:W-:-:S05]  /*bf2a0*/  IMAD.MOV.U32 R7, RZ, RZ, R20 ;  /* 0x000000ffff077224 */ /* 0x000fca00078e0014 */
[----:B------:R0:W-:Y:S01]  /*bf2b0*/  STL.64 [R1+0x6918], R6 ;  /* 0x0069180601007387 */ /* 0x0001e20000100a00 */
[----:B------:R-:W4:Y:S02]  /*bf2c0*/  LDL.LU R4, [R1+0x15f0] ;  /* 0x0015f00001047983 */ /* 0x000f240000300800 */
[----:B------:R-:W4:Y:S01]  /*bf2d0*/  LDL.LU R5, [R1+0x15f4] ;  /* 0x0015f40001057983 */ /* 0x000f220000300800 */
[----:B0-----:R-:W2:Y:S01]  /*bf2e0*/  LDL.LU R6, [R1+0x15f8] ;  /* 0x0015f80001067983 */ /* 0x001ea20000300800 */
[----:B------:R-:W2:Y:S03]  /*bf2f0*/  LDL.LU R7, [R1+0x15fc] ;  /* 0x0015fc0001077983 */ /* 0x000ea60000300800 */
[----:B--2---:R-:W-:Y:S01]  /*bf300*/  STL.64 [R1+0x6950], R6 ;  /* 0x0069500601007387 */ /* 0x004fe20000100a00 */
[----:B----4-:R0:W-:Y:S02]  /*bf310*/  STL.64 [R1+0x6948], R4 ;  /* 0x0069480401007387 */ /* 0x0101e40000100a00 */
[----:B------:R-:W2:Y:S02]  /*bf320*/  LDL.LU R24, [R1+0x15d0] ;  /* 0x0015d00001187983 */ /* 0x000ea40000300800 */
[----:B------:R-:W2:Y:S01]  /*bf330*/  LDL.LU R25, [R1+0x15d4] ;  /* 0x0015d40001197983 */ /* 0x000ea20000300800 */
[----:B------:R-:W4:Y:S01]  /*bf340*/  LDL.LU R26, [R1+0x15d8] ;  /* 0x0015d800011a7983 */ /* 0x000f220000300800 */
[----:B------:R-:W4:Y:S03]  /*bf350*/  LDL.LU R27, [R1+0x15dc] ;  /* 0x0015dc00011b7983 */ /* 0x000f260000300800 */
[----:B----4-:R1:W-:Y:S01]  /*bf360*/  STL.64 [R1+0x6960], R26 ;  /* 0x0069601a01007387 */ /* 0x0103e20000100a00 */
[----:B--2---:R-:W-:Y:S02]  /*bf370*/  STL.64 [R1+0x6958], R24 ;  /* 0x0069581801007387 */ /* 0x004fe40000100a00 */
[----:B0-----:R-:W2:Y:S02]  /*bf380*/  LDL.LU R4, [R1+0x15a0] ;  /* 0x0015a00001047983 */ /* 0x001ea40000300800 */
[----:B------:R-:W2:Y:S01]  /*bf390*/  LDL.LU R5, [R1+0x15a4] ;  /* 0x0015a40001057983 */ /* 0x000ea20000300800 */
[----:B------:R-:W2:Y:S01]  /*bf3a0*/  LDL.LU R6, [R1+0x15a8] ;  /* 0x0015a80001067983 */ /* 0x000ea20000300800 */
[----:B------:R-:W2:Y:S02]  /*bf3b0*/  LDL.LU R7, [R1+0x15ac] ;  /* 0x0015ac0001077983 */ /* 0x000ea40000300800 */
[----:B------:R-:W4:Y:S02]  /*bf3c0*/  LDL.LU R20, [R1+0x15b0] ;  /* 0x0015b00001147983 */ /* 0x000f240000300800 */
[----:B------:R-:W4:Y:S01]  /*bf3d0*/  LDL.LU R21, [R1+0x15b4] ;  /* 0x0015b40001157983 */ /* 0x000f220000300800 */
[----:B------:R-:W4:Y:S01]  /*bf3e0*/  LDL.LU R22, [R1+0x15b8] ;  /* 0x0015b80001167983 */ /* 0x000f220000300800 */
[----:B------:R-:W4:Y:S03]  /*bf3f0*/  LDL.LU R23, [R1+0x15bc] ;  /* 0x0015bc0001177983 */ /* 0x000f260000300800 */
[----:B-1----:R-:W4:Y:S01]  /*bf400*/  LDL.64 R26, [R1+0xb8] ;  /* 0x0000b800011a7983 */ /* 0x002f220000100a00 */
[----:B---3--:R-:W-:Y:S02]  /*bf410*/  STL.64 [R1+0x68b0], R18 ;  /* 0x0068b01201007387 */ /* 0x008fe40000100a00 */
[----:B------:R0:W-:Y:S02]  /*bf420*/  STL.64 [R1+0x68a8], R16 ;  /* 0x0068a81001007387 */ /* 0x0001e40000100a00 */
        /* <DEDUP_REMOVED lines=32> */
[----:B------:R0:W-:Y:S01]  /*bf630*/  STL.64 [R1+0xf70], R20 ;  /* 0x000f701401007387 */ /* 0x0001e20000100a00 */
[----:B------:R1:W-:Y:S02]  /*bf640*/  STL.64 [R1+0xf78], R22 ;  /* 0x000f781601007387 */ /* 0x0003e40000100a00 */
[----:B0-----:R-:W-:Y:S01]  /*bf650*/  IMAD.MOV.U32 R21, RZ, RZ, R26 ;  /* 0x000000ffff157224 */ /* 0x001fe200078e001a */
[----:B-1----:R-:W3:Y:S01]  /*bf660*/  LDL.LU.64 R22, [R1+0x6968] ;  /* 0x0069680001167983 */ /* 0x002ee20000300a00 */
[----:B------:R-:W-:-:S02]  /*bf670*/  IMAD.MOV.U32 R20, RZ, RZ, R27 ;  /* 0x000000ffff147224 */ /* 0x000fc400078e001b */
[----:B------:R-:W4:Y:S02]  /*bf680*/  LDL.LU.64 R26, [R1+0x6960] ;  /* 0x00696000011a7983 */ /* 0x000f240000300a00 */
[----:B------:R-:W4:Y:S01]  /*bf690*/  LDL.LU.64 R24, [R1+0x6958] ;  /* 0x0069580001187983 */ /* 0x000f220000300a00 */
[----:B------:R-:W2:Y:S01]  /*bf6a0*/  LDL.LU.64 R6, [R1+0x6950] ;  /* 0x0069500001067983 */ /* 0x000ea20000300a00 */
[----:B------:R-:W2:Y:S02]  /*bf6b0*/  LDL.LU.64 R4, [R1+0x6948] ;  /* 0x0069480001047983 */ /* 0x000ea40000300a00 */
[----:B------:R-:W4:Y:S02]  /*bf6c0*/  LDL.LU.64 R10, [R1+0x6940] ;  /* 0x00694000010a7983 */ /* 0x000f240000300a00 */
[----:B------:R-:W2:Y:S01]  /*bf6d0*/  LDL.LU R9, [R1+0x6938] ;  /* 0x0069380001097983 */ /* 0x000ea20000300800 */
        /* <DEDUP_REMOVED lines=45> */
[----:B------:R-:W-:Y:S01]  /*bf9b0*/  STL [R1+0x67e8], R8 ;  /* 0x0067e80801007387 */ /* 0x000fe20000100800 */
        /* <DEDUP_REMOVED lines=29> */
[----:B0-----:R-:W2:Y:S01]  /*bfb90*/  LDL.64 R22, [R1+0x148] ;  /* 0x0001480001167983 */ /* 0x001ea20000100a00 */
[----:B------:R-:W-:-:S02]  /*bfba0*/  IMAD.MOV.U32 R10, RZ, RZ, R28 ;  /* 0x000000ffff0a7224 */ /* 0x000fc400078e001c */
[----:B------:R-:W-:-:S07]  /*bfbb0*/  IMAD.MOV.U32 R11, RZ, RZ, R9 ;  /* 0x000000ffff0b7224 */ /* 0x000fce00078e0009 */
[C---:B---3--:R-:W-:Y:S01]  /*bfbc0*/  HMMA.16816.F32 R8, R12.reuse, R10, R4 ;  /* 0x0000000a0c08723c */ /* 0x048fe20000001804 */
[----:B--2---:R-:W-:Y:S01]  /*bfbd0*/  STL.64 [R1+0x67b0], R22 ;  /* 0x0067b01601007387 */ /* 0x004fe20000100a00 */
[----:B------:R-:W4:Y:S02]  /*bfbe0*/  LDL.LU.64 R6, [R1+0x6870] ;  /* 0x0068700001067983 */ /* 0x000f240000300a00 */
[----:B------:R-:W2:Y:S11]  /*bfbf0*/  LDL.LU.64 R4, [R1+0x6868] ;  /* 0x0068680001047983 */ /* 0x000eb60000300a00 */
[----:B------:R-:W-:Y:S08]  /*bfc00*/  @!UPT UIADD3 URZ, URZ, URZ, URZ ;  /* 0x0000003f3f3ff290 */ /* 0x000ff0000fffe03f */
[----:B------:R-:W-:Y:S01]  /*bfc10*/  STL.64 [R1+0x1110], R8 ;  /* 0x0011100801007387 */ /* 0x000fe20000100a00 */
[----:B------:R4:W-:Y:S02]  /*bfc20*/  STL.64 [R1+0x1118], R10 ;  /* 0x0011180a01007387 */ /* 0x0009e40000100a00 */
[----:B----4-:R-:W-:Y:S11]  /*bfc30*/  HMMA.16816.F32 R8, R12, R6, R24 ;  /* 0x000000060c08723c */ /* 0x010ff60000001818 */
[----:B------:R-:W-:Y:S11]  /*bfc40*/  @!UPT UIADD3 URZ, URZ, URZ, URZ ;  /* 0x0000003f3f3ff290 */ /* 0x000ff6000fffe03f */
[----:B------:R-:W-:Y:S01]  /*bfc50*/  @!UPT UIADD3 URZ, URZ, URZ, URZ ;  /* 0x0000003f3f3ff290 */ /* 0x000fe2000fffe03f */
[----:B------:R-:W-:Y:S01]  /*bfc60*/  STL.64 [R1+0x1130], R8 ;  /* 0x0011300801007387 */ /* 0x000fe20000100a00 */
[----:B------:R0:W-:Y:S03]  /*bfc70*/  STL.64 [R1+0x1138], R10 ;  /* 0x0011380a01007387 */ /* 0x0001e60000100a00 */
[----:B0-----:R-:W3:Y:S01]  /*bfc80*/  LDL.64 R10, [R1+0xa8] ;  /* 0x0000a800010a7983 */ /* 0x001ee20000100a00 */
[----:B------:R-:W-:Y:S02]  /*bfc90*/  IMAD.MOV.U32 R19, RZ, RZ, R12 ;  /* 0x000000ffff137224 */ /* 0x000fe400078e000c */
[----:B------:R-:W-:Y:S02]  /*bfca0*/  IMAD.MOV.U32 R18, RZ, RZ, R13 ;  /* 0x000000ffff127224 */ /* 0x000fe400078e000d */
[----:B------:R-:W-:Y:S02]  /*bfcb0*/  IMAD.MOV.U32 R9, RZ, RZ, R14 ;  /* 0x000000ffff097224 */ /* 0x000fe400078e000e */
[----:B------:R-:W-:Y:S01]  /*bfcc0*/  IMAD.MOV.U32 R8, RZ, RZ, R15 ;  /* 0x000000ffff087224 */ /* 0x000fe200078e000f */
[----:B---3--:R0:W-:Y:S01]  /*bfcd0*/  STL.64 [R1+0x6818], R10 ;  /* 0x0068180a01007387 */ /* 0x0081e20000100a00 */
[----:B------:R-:W3:Y:S02]  /*bfce0*/  LDL.LU R12, [R1+0x18e0] ;  /* 0x0018e000010c7983 */ /* 0x000ee40000300800 */
[----:B------:R-:W3:Y:S02]  /*bfcf0*/  LDL.LU R13, [R1+0x18e4] ;  /* 0x0018e400010d7983 */ /* 0x000ee40000300800 */
[----:B------:R-:W4:Y:S01]  /*bfd00*/  LDL.LU R14, [R1+0x18e8] ;  /* 0x0018e800010e7983 */ /* 0x000f220000300800 */
[----:B------:R-:W4:Y:S01]  /*bfd10*/  LDL.LU R15, [R1+0x18ec] ;  /* 0x0018ec00010f7983 */ /* 0x000f220000300800 */
[----:B------:R-:W2:Y:S02]  /*bfd20*/  LDL.LU R24, [R1+0x1930] ;  /* 0x0019300001187983 */ /* 0x000ea40000300800 */
[----:B------:R-:W2:Y:S02]  /*bfd30*/  LDL.LU R25, [R1+0x1934] ;  /* 0x0019340001197983 */ /* 0x000ea40000300800 */
[----:B------:R-:W2:Y:S01]  /*bfd40*/  LDL.LU R26, [R1+0x1938] ;  /* 0x00193800011a7983 */ /* 0x000ea20000300800 */
[----:B------:R-:W2:Y:S01]  /*bfd50*/  LDL.LU R27, [R1+0x193c] ;  /* 0x00193c00011b7983 */ /* 0x000ea20000300800 */
[----:B0-----:R-:W-:-:S02]  /*bfd60*/  IMAD.MOV.U32 R10, RZ, RZ, R21 ;  /* 0x000000ffff0a7224 */ /* 0x001fc400078e0015 */
[----:B------:R-:W-:-:S05]  /*bfd70*/  IMAD.MOV.U32 R11, RZ, RZ, R20 ;  /* 0x000000ffff0b7224 */ /* 0x000fca00078e0014 */
[----:B------:R-:W-:Y:S04]  /*bfd80*/  STL.64 [R1+0x6830], R10 ;  /* 0x0068300a01007387 */ /* 0x000fe80000100a00 */
[----:B--2---:R0:W-:Y:S01]  /*bfd90*/  STL.64 [R1+0x6800], R26 ;  /* 0x0068001a01007387 */ /* 0x0041e20000100a00 */
[----:B------:R1:W-:Y:S02]  /*bfda0*/  STL.64 [R1+0x67f8], R24 ;  /* 0x0067f81801007387 */ /* 0x0003e40000100a00 */
[----:B0-----:R-:W-:Y:S02]  /*bfdb0*/  IMAD.MOV.U32 R27, RZ, RZ, R8 ;  /* 0x000000ffff1b7224 */ /* 0x001fe400078e0008 */
[----:B------:R-:W-:Y:S01]  /*bfdc0*/  IMAD.MOV.U32 R26, RZ, RZ, R9 ;  /* 0x000000ffff1a7224 */ /* 0x000fe200078e0009 */
[----:B------:R-:W2:Y:S01]  /*bfdd0*/  LDL.LU R8, [R1+0x1980] ;  /* 0x0019800001087983 */ /* 0x000ea20000300800 */
[----:B------:R-:W2:Y:S02]  /*bfde0*/  LDL.LU R9, [R1+0x1984] ;  /* 0x0019840001097983 */ /* 0x000ea40000300800 */
[----:B------:R-:W2:Y:S02]  /*bfdf0*/  LDL.LU R10, [R1+0x1988] ;  /* 0x00198800010a7983 */ /* 0x000ea40000300800 */
[----:B------:R-:W2:Y:S02]  /*bfe00*/  LDL.LU R11, [R1+0x198c] ;  /* 0x00198c00010b7983 */ /* 0x000ea40000300800 */
[----:B-1----:R-:W-:-:S02]  /*bfe10*/  IMAD.MOV.U32 R24, RZ, RZ, R19 ;  /* 0x000000ffff187224 */ /* 0x002fc400078e0013 */
[----:B------:R-:W-:Y:S02]  /*bfe20*/  IMAD.MOV.U32 R25, RZ, RZ, R18 ;  /* 0x000000ffff197224 */ /* 0x000fe400078e0012 */
[----:B------:R-:W-:Y:S02]  /*bfe30*/  IMAD.MOV.U32 R18, RZ, RZ, R17 ;  /* 0x000000ffff127224 */ /* 0x000fe400078e0011 */
[----:B------:R-:W-:Y:S01]  /*bfe40*/  IMAD.MOV.U32 R19, RZ, RZ, R16 ;  /* 0x000000ffff137224 */ /* 0x000fe200078e0010 */
[----:B--2---:R-:W-:Y:S01]  /*bfe50*/  STL.64 [R1+0x6848], R10 ;  /* 0x0068480a01007387 */ /* 0x004fe20000100a00 */
[----:B------:R0:W-:Y:S03]  /*bfe60*/  STL.64 [R1+0x6840], R8 ;  /* 0x0068400801007387 */ /* 0x0001e60000100a00 */
[----:B------:R-:W-:Y:S01]  /*bfe70*/  STL.64 [R1+0x6850], R18 ;  /* 0x0068501201007387 */ /* 0x000fe20000100a00 */
        /* <DEDUP_REMOVED lines=32> */
[----:B------:R-:W4:Y:S01]  /*c0080*/  LDL.64 R22, [R1+0x168] ;  /* 0x0001680001167983 */ /* 0x000f220000100a00 */
[C---:B--2---:R-:W-:Y:S03]  /*c0090*/  HMMA.16816.F32 R16, R24.reuse, R18, R8 ;  /* 0x000000121810723c */ /* 0x044fe60000001808 */
[----:B----4-:R0:W-:Y:S01]  /*c00a0*/  STL.64 [R1+0x67d0], R22 ;  /* 0x0067d01601007387 */ /* 0x0101e20000100a00 */
[----:B------:R-:W2:Y:S02]  /*c00b0*/  LDL.LU R20, [R1+0x18f0] ;  /* 0x0018f00001147983 */ /* 0x000ea40000300800 */
[----:B------:R-:W2:Y:S01]  /*c00c0*/  LDL.LU R21, [R1+0x18f4] ;  /* 0x0018f40001157983 */ /* 0x000ea20000300800 */
[----:B0-----:R-:W2:Y:S01]  /*c00d0*/  LDL.LU R22, [R1+0x18f8] ;  /* 0x0018f80001167983 */ /* 0x001ea20000300800 */
[----:B------:R-:W2:Y:S02]  /*c00e0*/  LDL.LU R23, [R1+0x18fc] ;  /* 0x0018fc0001177983 */ /* 0x000ea40000300800 */
[----:B------:R0:W-:Y:S02]  /*c00f0*/  STL.64 [R1+0x6788], R6 ;  /* 0x0067880601007387 */ /* 0x0001e40000100a00 */
[----:B------:R-:W4:Y:S01]  /*c0100*/  LDL R4, [R1+0x5c0] ;  /* 0x0005c00001047983 */ /* 0x000f220000100800 */
[----:B------:R-:W4:Y:S04]  /*c0110*/  LDL R5, [R1+0x5c4] ;  /* 0x0005c40001057983 */ /* 0x000f280000100800 */
[----:B0-----:R-:W4:Y:S04]  /*c0120*/  LDL R6, [R1+0x5c8] ;  /* 0x0005c80001067983 */ /* 0x001f280000100800 */
[----:B------:R-:W4:Y:S01]  /*c0130*/  LDL R7, [R1+0x5cc] ;  /* 0x0005cc0001077983 */ /* 0x000f220000100800 */
        /* <DEDUP_REMOVED lines=17> */
[----:B0-----:R-:W3:Y:S02]  /*c0250*/  LDL.LU.64 R10, [R1+0x6830] ;  /* 0x00683000010a7983 */ /* 0x001ee40000300a00 */
[C---:B---3--:R-:W-:Y:S02]  /*c0260*/  HMMA.16816.F32 R8, R24.reuse, R10, R12 ;  /* 0x0000000a1808723c */ /* 0x048fe4000000180c */
        /* <DEDUP_REMOVED lines=10> */
[----:B------:R-:W-:Y:S11]  /*c0310*/  IMAD.MOV.U32 R16, RZ, RZ, R11 ;  /* 0x000000ffff107224 */ /* 0x000ff600078e000b */
[----:B------:R-:W-:Y:S05]  /*c0320*/  @!UPT UIADD3 URZ, URZ, URZ, URZ ;  /* 0x0000003f3f3ff290 */ /* 0x000fea000fffe03f */
[----:B------:R-:W-:Y:S01]  /*c0330*/  STL.64 [R1+0x220], R24 ;  /* 0x0002201801007387 */ /* 0x000fe20000100a00 */
[----:B------:R0:W-:Y:S03]  /*c0340*/  STL.64 [R1+0x228], R26 ;  /* 0x0002281a01007387 */ /* 0x0001e60000100a00 */
[----:B0-----:R-:W4:Y:S01]  /*c0350*/  LDL.LU.64 R26, [R1+0x6800] ;  /* 0x00680000011a7983 */ /* 0x001f220000300a00 */
[----:B------:R-:W4:Y:S02]  /*c0360*/  LDL.LU.64 R24, [R1+0x67f8] ;  /* 0x0067f80001187983 */ /* 0x000f240000300a00 */
[----:B------:R-:W4:Y:S02]  /*c0370*/  LDL.LU.64 R10, [R1+0x67f0] ;  /* 0x0067f000010a7983 */ /* 0x000f240000300a00 */
[----:B------:R-:W3:Y:S01]  /*c0380*/  LDL.LU R8, [R1+0x67e8] ;  /* 0x0067e80001087983 */ /* 0x000ee20000300800 */
[----:B------:R-:W-:Y:S01]  /*c0390*/  STL.64 [R1+0x6730], R18 ;  /* 0x0067301201007387 */ /* 0x000fe20000100a00 */
[----:B------:R-:W-:Y:S01]  /*c03a0*/  STL.64 [R1+0x6728], R16 ;  /* 0x0067281001007387 */ /* 0x000fe20000100a00 */
[C---:B----4-:R-:W-:Y:S11]  /*c03b0*/  HMMA.16816.F32 R24, R4.reuse, R10, R24 ;  /* 0x0000000a0418723c */ /* 0x050ff60000001818 */
[----:B------:R-:W-:Y:S11]  /*c03c0*/  @!UPT UIADD3 URZ, URZ, URZ, URZ ;  /* 0x0000003f3f3ff290 */ /* 0x000ff6000fffe03f */
[----:B------:R-:W-:Y:S01]  /*c03d0*/  @!UPT UIADD3 URZ, URZ, URZ, URZ ;  /* 0x0000003f3f3ff290 */ /* 0x000fe2000fffe03f */
[----:B------:R-:W-:Y:S01]  /*c03e0*/  STL.64 [R1+0x1200], R24 ;  /* 0x0012001801007387 */ /* 0x000fe20000100a00 */
[----:B------:R0:W-:Y:S03]  /*c03f0*/  STL.64 [R1+0x1208], R26 ;  /* 0x0012081a01007387 */ /* 0x0001e60000100a00 */
[----:B0-----:R-:W2:Y:S01]  /*c0400*/  LDL.LU.64 R26, [R1+0x67e0] ;  /* 0x0067e000011a7983 */ /* 0x001ea20000300a00 */
[----:B---3--:R-:W-:Y:S02]  /*c0410*/  IMAD.MOV.U32 R18, RZ, RZ, R8 ;  /* 0x000000ffff127224 */ /* 0x008fe400078e0008 */
[----:B------:R0:W-:Y:S02]  /*c0420*/  STL.64 [R1+0x6760], R10 ;  /* 0x0067600a01007387 */ /* 0x0001e40000100a00 */
[----:B------:R-:W3:Y:S01]  /*c0430*/  LDL.LU R8, [R1+0x18c0] ;  /* 0x0018c00001087983 */ /* 0x000ee20000300800 */
[----:B------:R-:W3:Y:S04]  /*c0440*/  LDL.LU R9, [R1+0x18c4] ;  /* 0x0018c40001097983 */ /* 0x000ee80000300800 */
[----:B0-----:R-:W3:Y:S01]  /*c0450*/  LDL.LU R10, [R1+0x18c8] ;  /* 0x0018c800010a7983 */ /* 0x001ee20000300800 */
[----:B------:R-:W3:Y:S01]  /*c0460*/  LDL.LU R11, [R1+0x18cc] ;  /* 0x0018cc00010b7983 */ /* 0x000ee20000300800 */
[C---:B--2---:R-:W-:Y:S11]  /*c0470*/  HMMA.16816.F32 R12, R4.reuse, R26, R12 ;  /* 0x0000001a040c723c */ /* 0x044ff6000000180c */
[----:B------:R-:W-:Y:S11]  /*c0480*/  @!UPT UIADD3 URZ, URZ, URZ, URZ ;  /* 0x0000003f3f3ff290 */ /* 0x000ff6000fffe03f */
[----:B------:R-:W-:Y:S01]  /*c0490*/  @!UPT UIADD3 URZ, URZ, URZ, URZ ;  /* 0x0000003f3f3ff290 */ /* 0x000fe2000fffe03f */
        /* <DEDUP_REMOVED lines=13> */
[----:B------:R0:W-:Y:S01]  /*c0570*/  STL [R1+0x67a0], R25 ;  /* 0x0067a01901007387 */ /* 0x0001e20000100800 */
[----:B------:R-:W4:Y:S03]  /*c0580*/  LDL.LU R24, [R1+0x18d0] ;  /* 0x0018d00001187983 */ /* 0x000f260000300800 */
[----:B0-----:R-:W4:Y:S01]  /*c0590*/  LDL.LU R25, [R1+0x18d4] ;  /* 0x0018d40001197983 */ /* 0x001f220000300800 */
[----:B------:R-:W4:Y:S02]  /*c05a0*/  LDL.LU R26, [R1+0x18d8] ;  /* 0x0018d800011a7983 */ /* 0x000f240000300800 */
[----:B------:R-:W4:Y:S02]  /*c05b0*/  LDL.LU R27, [R1+0x18dc] ;  /* 0x0018dc00011b7983 */ /* 0x000f240000300800 */
[----:B------:R-:W-:Y:S01]  /*c05c0*/  IMAD.MOV.U32 R19, RZ, RZ, R3 ;  /* 0x000000ffff137224 */ /* 0x000fe200078e0003 */
[C---:B--2---:R-:W-:Y:S11]  /*c05d0*/  HMMA.16816.F32 R12, R4.reuse, R22, R12 ;  /* 0x00000016040c723c */ /* 0x044ff6000000180c */
[----:B------:R-:W-:Y:S11]  /*c05e0*/  @!UPT UIADD3 URZ, URZ, URZ, URZ ;  /* 0x0000003f3f3ff290 */ /* 0x000ff6000fffe03f */
[----:B------:R-:W-:Y:S01]  /*c05f0*/  @!UPT UIADD3 URZ, URZ, URZ, URZ ;  /* 0x0000003f3f3ff290 */ /* 0x000fe2000fffe03f */
[----:B------:R0:W-:Y:S01]  /*c0600*/  STL.64 [R1+0x1270], R12 ;  /* 0x0012700c01007387 */ /* 0x0001e20000100a00 */
[----:B------:R1:W-:Y:S02]  /*c0610*/  STL.64 [R1+0x1278], R14 ;  /* 0x0012780e01007387 */ /* 0x0003e40000100a00 */
[----:B0-----:R-:W-:Y:S01]  /*c0620*/  IMAD.MOV.U32 R13, RZ, RZ, R22 ;  /* 0x000000ffff0d7224 */ /* 0x001fe200078e0016 */
[----:B-1----:R-:W2:Y:S01]  /*c0630*/  LDL.LU R14, [R1+0x67b8] ;  /* 0x0067b800010e7983 */ /* 0x002ea20000300800 */
[----:B------:R-:W-:Y:S02]  /*c0640*/  IMAD.MOV.U32 R12, RZ, RZ, R23 ;  /* 0x000000ffff0c7224 */ /* 0x000fe400078e0017 */
[----:B------:R-:W3:Y:S01]  /*c0650*/  LDL.LU.64 R22, [R1+0x67b0] ;  /* 0x0067b00001167983 */ /* 0x000ee20000300a00 */
[C---:B----4-:R-:W-:Y:S01]  /*c0660*/  HMMA.16816.F32 R24, R4.reuse, R18, R24 ;  /* 0x000000120418723c */ /* 0x050fe20000001818 */
[----:B------:R-:W4:Y:S07]  /*c0670*/  LDL.64 R18, [R1+0xe8] ;  /* 0x0000e80001127983 */ /* 0x000f2e0000100a00 */
[----:B---3--:R-:W-:Y:S01]  /*c0680*/  HMMA.16816.F32 R4, R4, R22, R8 ;  /* 0x000000160404723c */ /* 0x008fe20000001808 */
[----:B----4-:R-:W-:Y:S11]  /*c0690*/  STL.64 [R1+0x6748], R18 ;  /* 0x0067481201007387 */ /* 0x010ff60000100a00 */
[----:B------:R-:W-:Y:S03]  /*c06a0*/  @!UPT UIADD3 URZ, URZ, URZ, URZ ;  /* 0x0000003f3f3ff290 */ /* 0x000fe6000fffe03f */
[----:B------:R-:W-:Y:S02]  /*c06b0*/  STL.64 [R1+0x12b0], R24 ;  /* 0x0012b01801007387 */ /* 0x000fe40000100a00 */
[----:B------:R-:W-:Y:S06]  /*c06c0*/  STL.64 [R1+0x12b8], R26 ;  /* 0x0012b81a01007387 */ /* 0x000fec0000100a00 */
[----:B------:R0:W-:Y:S01]  /*c06d0*/  STL.64 [R1+0x12c0], R4 ;  /* 0x0012c00401007387 */ /* 0x0001e20000100a00 */
[----:B------:R1:W-:Y:S03]  /*c06e0*/  STL.64 [R1+0x12c8], R6 ;  /* 0x0012c80601007387 */ /* 0x0003e60000100a00 */
[----:B0-----:R-:W3:Y:S01]  /*c06f0*/  LDL.LU R4, [R1+0x18a0] ;  /* 0x0018a00001047983 */ /* 0x001ee20000300800 */
[----:B------:R-:W3:Y:S02]  /*c0700*/  LDL.LU R5, [R1+0x18a4] ;  /* 0x0018a40001057983 */ /* 0x000ee40000300800 */
[----:B-1----:R-:W4:Y:S02]  /*c0710*/  LDL.LU R6, [R1+0x18a8] ;  /* 0x0018a80001067983 */ /* 0x002f240000300800 */
[----:B------:R-:W4:Y:S01]  /*c0720*/  LDL.LU R7, [R1+0x18ac] ;  /* 0x0018ac0001077983 */ /* 0x000f220000300800 */
[----:B------:R-:W2:Y:S01]  /*c0730*/  LDL.LU R24, [R1+0x18b0] ;  /* 0x0018b00001187983 */ /* 0x000ea20000300800 */
[----:B------:R-:W2:Y:S02]  /*c0740*/  LDL.LU R25, [R1+0x18b4] ;  /* 0x0018b40001197983 */ /* 0x000ea40000300800 */
[----:B------:R-:W2:Y:S02]  /*c0750*/  LDL.LU R26, [R1+0x18b8] ;  /* 0x0018b800011a7983 */ /* 0x000ea40000300800 */
[----:B------:R-:W2:Y:S02]  /*c0760*/  LDL.LU R27, [R1+0x18bc] ;  /* 0x0018bc00011b7983 */ /* 0x000ea40000300800 */
[----:B------:R-:W-:-:S02]  /*c0770*/  IMAD.MOV.U32 R15, RZ, RZ, R22 ;  /* 0x000000ffff0f7224 */ /* 0x000fc400078e0016 */
[----:B------:R-:W-:Y:S01]  /*c0780*/  IMAD.MOV.U32 R29, RZ, RZ, R23 ;  /* 0x000000ffff1d7224 */ /* 0x000fe200078e0017 */
[----:B----4-:R0:W-:Y:S01]  /*c0790*/  STL.64 [R1+0x6798], R6 ;  /* 0x0067980601007387 */ /* 0x0101e20000100a00 */
[----:B---3--:R-:W-:Y:S02]  /*c07a0*/  STL.64 [R1+0x6790], R4 ;  /* 0x0067900401007387 */ /* 0x008fe40000100a00 */
[----:B------:R-:W3:Y:S01]  /*c07b0*/  LDL.64 R22, [R1+0x128] ;  /* 0x0001280001167983 */ /* 0x000ee20000100a00 */
[----:B0-----:R-:W2:Y:S01]  /*c07c0*/  LDL.64 R6, [R1+0x138] ;  /* 0x0001380001067983 */ /* 0x001ea20000100a00 */
[----:B------:R-:W4:Y:S02]  /*c07d0*/  LDL.LU R8, [R1+0x1880] ;  /* 0x0018800001087983 */ /* 0x000f240000300800 */
[----:B------:R-:W4:Y:S02]  /*c07e0*/  LDL.LU R9, [R1+0x1884] ;  /* 0x0018840001097983 */ /* 0x000f240000300800 */
[----:B------:R-:W2:Y:S01]  /*c07f0*/  LDL.LU R10, [R1+0x1888] ;  /* 0x00188800010a7983 */ /* 0x000ea20000300800 */
[----:B------:R-:W2:Y:S04]  /*c0800*/  LDL.LU R11, [R1+0x188c] ;  /* 0x00188c00010b7983 */ /* 0x000ea80000300800 */
[----:B--2---:R-:W-:Y:S01]  /*c0810*/  STL.64 [R1+0x6770], R10 ;  /* 0x0067700a01007387 */ /* 0x004fe20000100a00 */
[----:B----4-:R0:W-:Y:S03]  /*c0820*/  STL.64 [R1+0x6768], R8 ;  /* 0x0067680801007387 */ /* 0x0101e60000100a00 */
[----:B0-----:R-:W2:Y:S01]  /*c0830*/  LDL.LU.64 R8, [R1+0x5c0] ;  /* 0x0005c00001087983 */ /* 0x001ea20000300a00 */
[----:B------:R-:W2:Y:S02]  /*c0840*/  LDL.LU.64 R10, [R1+0x5c8] ;  /* 0x0005c800010a7983 */ /* 0x000ea40000300a00 */
[----:B------:R-:W4:Y:S02]  /*c0850*/  LDL.LU R16, [R1+0x1870] ;  /* 0x0018700001107983 */ /* 0x000f240000300800 */
[----:B------:R-:W4:Y:S01]  /*c0860*/  LDL.LU R17, [R1+0x1874] ;  /* 0x0018740001117983 */ /* 0x000f220000300800 */
[----:B------:R-:W2:Y:S01]  /*c0870*/  LDL.LU R18, [R1+0x1878] ;  /* 0x0018780001127983 */ /* 0x000ea20000300800 */
[----:B------:R-:W2:Y:S03]  /*c0880*/  LDL.LU R19, [R1+0x187c] ;  /* 0x00187c0001137983 */ /* 0x000ea60000300800 */
[----:B--2---:R0:W-:Y:S01]  /*c0890*/  STL.64 [R1+0x6758], R18 ;  /* 0x0067581201007387 */ /* 0x0041e20000100a00 */
[----:B----4-:R1:W-:Y:S03]  /*c08a0*/  STL.64 [R1+0x6750], R16 ;  /* 0x0067501001007387 */ /* 0x0103e60000100a00 */
[----:B0-----:R-:W2:Y:S01]  /*c08b0*/  LDL.64 R18, [R1+0x108] ;  /* 0x0001080001127983 */ /* 0x001ea20000100a00 */
[----:B------:R-:W-:Y:S01]  /*c08c0*/  HMMA.16816.F32 R24, R8, R6, R24 ;  /* 0x000000060818723c */ /* 0x000fe20000001818 */
[----:B------:R-:W-:-:S02]  /*c08d0*/  IMAD.MOV.U32 R3, RZ, RZ, R7 ;  /* 0x000000ffff037224 */ /* 0x000fc400078e0007 */
[----:B--2---:R0:W-:Y:S01]  /*c08e0*/  STL.64 [R1+0x6778], R18 ;  /* 0x0067781201007387 */ /* 0x0041e20000100a00 */
[----:B-1----:R-:W2:Y:S02]  /*c08f0*/  LDL.LU R16, [R1+0x1890] ;  /* 0x0018900001107983 */ /* 0x002ea40000300800 */
[----:B------:R-:W2:Y:S01]  /*c0900*/  LDL.LU R17, [R1+0x1894] ;  /* 0x0018940001117983 */ /* 0x000ea20000300800 */
[----:B0-----:R-:W2:Y:S01]  /*c0910*/  LDL.LU R18, [R1+0x1898] ;  /* 0x0018980001127983 */ /* 0x001ea20000300800 */
[----:B------:R-:W2:Y:S02]  /*c0920*/  LDL.LU R19, [R1+0x189c] ;  /* 0x00189c0001137983 */ /* 0x000ea40000300800 */
[----:B------:R-:W-:Y:S02]  /*c0930*/  STL.64 [R1+0x6740], R14 ;  /* 0x0067400e01007387 */ /* 0x000fe40000100a00 */
[----:B------:R0:W-:Y:S02]  /*c0940*/  STL.64 [R1+0x6738], R12 ;  /* 0x0067380c01007387 */ /* 0x0001e40000100a00 */
[----:B0-----:R-:W4:Y:S01]  /*c0950*/  LDL.LU R12, [R1+0x1860] ;  /* 0x00186000010c7983 */ /* 0x001f220000300800 */
[----:B------:R-:W4:Y:S02]  /*c0960*/  LDL.LU R13, [R1+0x1864] ;  /* 0x00186400010d7983 */ /* 0x000f240000300800 */
[----:B------:R-:W4:Y:S02]  /*c0970*/  LDL.LU R14, [R1+0x1868] ;  /* 0x00186800010e7983 */ /* 0x000f240000300800 */
[----:B------:R-:W4:Y:S04]  /*c0980*/  LDL.LU R15, [R1+0x186c] ;  /* 0x00186c00010f7983 */ /* 0x000f280000300800 */
[----:B------:R0:W-:Y:S01]  /*c0990*/  STL.64 [R1+0x12f0], R24 ;  /* 0x0012f01801007387 */ /* 0x0001e20000100a00 */
[----:B------:R1:W-:Y:S02]  /*c09a0*/  STL.64 [R1+0x12f8], R26 ;  /* 0x0012f81a01007387 */ /* 0x0003e40000100a00 */
[----:B0-----:R-:W-:Y:S01]  /*c09b0*/  IMAD.MOV.U32 R24, RZ, RZ, R6 ;  /* 0x000000ffff187224 */ /* 0x001fe200078e0006 */
[----:B-1----:R-:W2:Y:S01]  /*c09c0*/  LDL.LU.64 R26, [R1+0x67a8] ;  /* 0x0067a800011a7983 */ /* 0x002ea20000300a00 */
[----:B------:R-:W2:Y:S02]  /*c09d0*/  LDL.LU R25, [R1+0x67a0] ;  /* 0x0067a00001197983 */ /* 0x000ea40000300800 */
[----:B------:R-:W3:Y:S02]  /*c09e0*/  LDL.LU.64 R6, [R1+0x6798] ;  /* 0x0067980001067983 */ /* 0x000ee40000300a00 */
[----:B------:R-:W3:Y:S02]  /*c09f0*/  LDL.LU.64 R4, [R1+0x6790] ;  /* 0x0067900001047983 */ /* 0x000ee40000300a00 */
[C---:B---3--:R-:W-:Y:S01]  /*c0a00*/  HMMA.16816.F32 R4, R8.reuse, R22, R4 ;  /* 0x000000160804723c */ /* 0x048fe20000001804 */
[----:B--2---:R-:W-:Y:S01]  /*c0a10*/  STL.64 [R1+0x66d0], R26 ;  /* 0x0066d01a01007387 */ /* 0x004fe20000100a00 */
[----:B------:R-:W-:Y:S11]  /*c0a20*/  STL [R1+0x66c8], R24 ;  /* 0x0066c81801007387 */ /* 0x000ff60000100800 */
[----:B------:R-:W-:Y:S10]  /*c0a30*/  @!UPT UIADD3 URZ, URZ, URZ, URZ ;  /* 0x0000003f3f3ff290 */ /* 0x000ff4000fffe03f */
[----:B------:R0:W-:Y:S01]  /*c0a40*/  STL.64 [R1+0x1320], R4 ;  /* 0x0013200401007387 */ /* 0x0001e20000100a00 */
[----:B------:R1:W-:Y:S02]  /*c0a50*/  STL.64 [R1+0x1328], R6 ;  /* 0x0013280601007387 */ /* 0x0003e40000100a00 */
[----:B0-----:R-:W-:Y:S01]  /*c0a60*/  IMAD.MOV.U32 R5, RZ, RZ, R22 ;  /* 0x000000ffff057224 */ /* 0x001fe200078e0016 */
[----:B-1----:R-:W2:Y:S01]  /*c0a70*/  LDL.LU.64 R6, [R1+0x6788] ;  /* 0x0067880001067983 */ /* 0x002ea20000300a00 */
[----:B------:R-:W-:Y:S02]  /*c0a80*/  IMAD.MOV.U32 R4, RZ, RZ, R23 ;  /* 0x000000ffff047224 */ /* 0x000fe400078e0017 */
        /* <DEDUP_REMOVED lines=13> */
[----:B------:R0:W-:Y:S01]  /*c0b60*/  STL.64 [R1+0x6630], R22 ;  /* 0x0066301601007387 */ /* 0x0001e20000100a00 */
[----:B------:R-:W2:Y:S02]  /*c0b70*/  LDL R20, [R1+0x470] ;  /* 0x0004700001147983 */ /* 0x000ea40000100800 */
[----:B------:R-:W2:Y:S01]  /*c0b80*/  LDL R21, [R1+0x474] ;  /* 0x0004740001157983 */ /* 0x000ea20000100800 */
[----:B0-----:R-:W2:Y:S04]  /*c0b90*/  LDL R22, [R1+0x478] ;  /* 0x0004780001167983 */ /* 0x001ea80000100800 */
[----:B------:R-:W2:Y:S04]  /*c0ba0*/  LDL R23, [R1+0x47c] ;  /* 0x00047c0001177983 */ /* 0x000ea80000100800 */
[----:B--2---:R0:W-:Y:S01]  /*c0bb0*/  STL.64 [R1+0x66e0], R22 ;  /* 0x0066e01601007387 */ /* 0x0041e20000100a00 */
[----:B------:R1:W-:Y:S02]  /*c0bc0*/  STL.64 [R1+0x66d8], R20 ;  /* 0x0066d81401007387 */ /* 0x0003e40000100a00 */
[----:B0-----:R-:W-:-:S02]  /*c0bd0*/  IMAD.MOV.U32 R22, RZ, RZ, R17 ;  /* 0x000000ffff167224 */ /* 0x001fc400078e0011 */
[----:B-1----:R-:W-:Y:S02]  /*c0be0*/  IMAD.MOV.U32 R20, RZ, RZ, R26 ;  /* 0x000000ffff147224 */ /* 0x002fe400078e001a */
[----:B------:R-:W-:Y:S02]  /*c0bf0*/  IMAD.MOV.U32 R21, RZ, RZ, R24 ;  /* 0x000000ffff157224 */ /* 0x000fe400078e0018 */
[----:B------:R-:W-:-:S07]  /*c0c00*/  IMAD.MOV.U32 R23, RZ, RZ, R16 ;  /* 0x000000ffff177224 */ /* 0x000fce00078e0010 */
[C---:B---3--:R-:W-:Y:S11]  /*c0c10*/  HMMA.16816.F32 R8, R20.reuse, R18, R8 ;  /* 0x000000121408723c */ /* 0x048ff60000001808 */
        /* <DEDUP_REMOVED lines=8> */
[----:B------:R-:W3:Y:S02]  /*c0ca0*/  LDL.LU.64 R16, [R1+0x6750] ;  /* 0x0067500001107983 */ /* 0x000ee40000300a00 */
[C---:B---3--:R-:W-:Y:S01]  /*c0cb0*/  HMMA.16816.F32 R16, R20.reuse, R6, R16 ;  /* 0x000000061410723c */ /* 0x048fe20000001810 */
[----:B--2---:R0:W-:Y:S01]  /*c0cc0*/  STL.64 [R1+0x66f0], R10 ;  /* 0x0066f00a01007387 */ /* 0x0041e20000100a00 */
[----:B------:R-:W-:Y:S03]  /*c0cd0*/  STL.64 [R1+0x66e8], R8 ;  /* 0x0066e80801007387 */ /* 0x000fe60000100a00 */
[----:B0-----:R-:W2:Y:S11]  /*c0ce0*/  LDL.64 R10, [R1+0xd8] ;  /* 0x0000d800010a7983 */ /* 0x001eb60000100a00 */
[----:B------:R-:W-:Y:S07]  /*c0cf0*/  @!UPT UIADD3 URZ, URZ, URZ, URZ ;  /* 0x0000003f3f3ff290 */ /* 0x000fee000fffe03f */
[----:B------:R-:W-:Y:S01]  /*c0d00*/  STL.64 [R1+0x13b0], R16 ;  /* 0x0013b01001007387 */ /* 0x000fe20000100a00 */
[----:B------:R0:W-:Y:S03]  /*c0d10*/  STL.64 [R1+0x13b8], R18 ;  /* 0x0013b81201007387 */ /* 0x0001e60000100a00 */
[----:B0-----:R-:W4:Y:S01]  /*c0d20*/  LDL.LU.64 R18, [R1+0x6748] ;  /* 0x0067480001127983 */ /* 0x001f220000300a00 */
[----:B------:R0:W-:Y:S01]  /*c0d30*/  STL.64 [R1+0x6610], R6 ;  /* 0x0066100601007387 */ /* 0x0001e20000100a00 */
[----:B----4-:R-:W-:Y:S01]  /*c0d40*/  HMMA.16816.F32 R12, R20, R18, R12 ;  /* 0x00000012140c723c */ /* 0x010fe2000000180c */
[----:B0-----:R-:W-:Y:S02]  /*c0d50*/  IMAD.MOV.U32 R7, RZ, RZ, R18 ;  /* 0x000000ffff077224 */ /* 0x001fe400078e0012 */
[----:B------:R-:W-:Y:S11]  /*c0d60*/  IMAD.MOV.U32 R6, RZ, RZ, R19 ;  /* 0x000000ffff067224 */ /* 0x000ff600078e0013 */
[----:B------:R-:W-:Y:S09]  /*c0d70*/  @!UPT UIADD3 URZ, URZ, URZ, URZ ;  /* 0x0000003f3f3ff290 */ /* 0x000ff2000fffe03f */
[----:B------:R-:W-:Y:S01]  /*c0d80*/  STL.64 [R1+0x13c0], R12 ;  /* 0x0013c00c01007387 */ /* 0x000fe20000100a00 */
[----:B------:R0:W-:Y:S03]  /*c0d90*/  STL.64 [R1+0x13c8], R14 ;  /* 0x0013c80e01007387 */ /* 0x0001e60000100a00 */
[----:B0-----:R-:W3:Y:S01]  /*c0da0*/  LDL.LU.64 R14, [R1+0x6740] ;  /* 0x00674000010e7983 */ /* 0x001ee20000300a00 */
[----:B------:R-:W4:Y:S02]  /*c0db0*/  LDL.LU.64 R12, [R1+0x6738] ;  /* 0x00673800010c7983 */ /* 0x000f240000300a00 */
        /* <DEDUP_REMOVED lines=10> */
[----:B---3--:R-:W-:-:S02]  /*c0e60*/  IMAD.MOV.U32 R6, RZ, RZ, R15 ;  /* 0x000000ffff067224 */ /* 0x008fc400078e000f */
[----:B------:R-:W-:Y:S01]  /*c0e70*/  IMAD.MOV.U32 R7, RZ, RZ, R29 ;  /* 0x000000ffff077224 */ /* 0x000fe200078e001d */
[----:B------:R-:W2:Y:S04]  /*c0e80*/  LDL.LU R15, [R1+0x6720] ;  /* 0x00672000010f7983 */ /* 0x000ea80000300800 */
[----:B------:R0:W-:Y:S04]  /*c0e90*/  STL.64 [R1+0x6678], R6 ;  /* 0x0066780601007387 */ /* 0x0001e80000100a00 */
[----:B0-----:R-:W3:Y:S04]  /*c0ea0*/  LDL.LU.64 R6, [R1+0x158] ;  /* 0x0001580001067983 */ /* 0x001ee80000300a00 */
[----:B---3--:R4:W-:Y:S02]  /*c0eb0*/  STL.64 [R1+0x6690], R6 ;  /* 0x0066900601007387 */ /* 0x0089e40000100a00 */
[----:B----4-:R-:W-:-:S02]  /*c0ec0*/  IMAD.MOV.U32 R6, RZ, RZ, R13 ;  /* 0x000000ffff067224 */ /* 0x010fc400078e000d */
[----:B------:R-:W-:-:S05]  /*c0ed0*/  IMAD.MOV.U32 R7, RZ, RZ, R12 ;  /* 0x000000ffff077224 */ /* 0x000fca00078e000c */
[----:B------:R0:W-:Y:S01]  /*c0ee0*/  STL.64 [R1+0x66a8], R6 ;  /* 0x0066a80601007387 */ /* 0x0001e20000100a00 */
[----:B------:R-:W3:Y:S02]  /*c0ef0*/  LDL.LU R4, [R1+0x1850] ;  /* 0x0018500001047983 */ /* 0x000ee40000300800 */
[----:B------:R-:W3:Y:S01]  /*c0f00*/  LDL.LU R5, [R1+0x1854] ;  /* 0x0018540001057983 */ /* 0x000ee20000300800 */
[----:B0-----:R-:W3:Y:S01]  /*c0f10*/  LDL.LU R6, [R1+0x1858] ;  /* 0x0018580001067983 */ /* 0x001ee20000300800 */
[----:B------:R-:W3:Y:S02]  /*c0f20*/  LDL.LU R7, [R1+0x185c] ;  /* 0x00185c0001077983 */ /* 0x000ee40000300800 */
[----:B---3--:R-:W-:Y:S11]  /*c0f30*/  HMMA.16816.F32 R4, R20, R10, R4 ;  /* 0x0000000a1404723c */ /* 0x008ff60000001804 */
[----:B------:R-:W-:Y:S11]  /*c0f40*/  @!UPT UIADD3 URZ, URZ, URZ, URZ ;  /* 0x0000003f3f3ff290 */ /* 0x000ff6000fffe03f */
[----:B------:R-:W-:Y:S01]  /*c0f50*/  @!UPT UIADD3 URZ, URZ, URZ, URZ ;  /* 0x0000003f3f3ff290 */ /* 0x000fe2000fffe03f */
[----:B------:R-:W-:Y:S01]  /*c0f60*/  STL.64 [R1+0x1400], R4 ;  /* 0x0014000401007387 */ /* 0x000fe20000100a00 */
[----:B------:R0:W-:Y:S02]  /*c0f70*/  STL.64 [R1+0x1408], R6 ;  /* 0x0014080601007387 */ /* 0x0001e40000100a00 */
[----:B0-----:R-:W-:Y:S02]  /*c0f80*/  IMAD.MOV.U32 R6, RZ, RZ, R28 ;  /* 0x000000ffff067224 */ /* 0x001fe400078e001c */
[----:B------:R-:W-:-:S05]  /*c0f90*/  IMAD.MOV.U32 R7, RZ, RZ, R25 ;  /* 0x000000ffff077224 */ /* 0x000fca00078e0019 */
[----:B------:R0:W-:Y:S01]  /*c0fa0*/  STL.64 [R1+0x66c0], R6 ;  /* 0x0066c00601007387 */ /* 0x0001e20000100a00 */
[----:B------:R-:W3:Y:S02]  /*c0fb0*/  LDL.LU R4, [R1+0x1800] ;  /* 0x0018000001047983 */ /* 0x000ee40000300800 */
[----:B------:R-:W3:Y:S01]  /*c0fc0*/  LDL.LU R5, [R1+0x1804] ;  /* 0x0018040001057983 */ /* 0x000ee20000300800 */
[----:B0-----:R-:W4:Y:S01]  /*c0fd0*/  LDL.LU R6, [R1+0x1808] ;  /* 0x0018080001067983 */ /* 0x001f220000300800 */
[----:B------:R-:W4:Y:S02]  /*c0fe0*/  LDL.LU R7, [R1+0x180c] ;  /* 0x00180c0001077983 */ /* 0x000f240000300800 */
[----:B------:R-:W-:Y:S02]  /*c0ff0*/  IMAD.MOV.U32 R13, RZ, RZ, R10 ;  /* 0x000000ffff0d7224 */ /* 0x000fe400078e000a */
[----:B------:R-:W-:Y:S02]  /*c1000*/  IMAD.MOV.U32 R12, RZ, RZ, R11 ;  /* 0x000000ffff0c7224 */ /* 0x000fe400078e000b */
[----:B------:R-:W-:-:S02]  /*c1010*/  IMAD.MOV.U32 R10, RZ, RZ, R17 ;  /* 0x000000ffff0a7224 */ /* 0x000fc400078e0011 */
[----:B------:R-:W-:Y:S01]  /*c1020*/  IMAD.MOV.U32 R11, RZ, RZ, R16 ;  /* 0x000000ffff0b7224 */ /* 0x000fe200078e0010 */
[----:B----4-:R-:W-:Y:S01]  /*c1030*/  STL.64 [R1+0x6700], R6 ;  /* 0x0067000601007387 */ /* 0x010fe20000100a00 */
[----:B---3--:R0:W-:Y:S03]  /*c1040*/  STL.64 [R1+0x66f8], R4 ;  /* 0x0066f80401007387 */ /* 0x0081e60000100a00 */
[----:B------:R-:W-:Y:S01]  /*c1050*/  STL.64 [R1+0x6708], R10 ;  /* 0x0067080a01007387 */ /* 0x000fe20000100a00 */
        /* <DEDUP_REMOVED lines=11> */
[----:B------:R-:W3:Y:S02]  /*c1110*/  LDL.LU R24, [R1+0x1810] ;  /* 0x0018100001187983 */ /* 0x000ee40000300800 */
[----:B------:R-:W3:Y:S02]  /*c1120*/  LDL.LU R25, [R1+0x1814] ;  /* 0x0018140001197983 */ /* 0x000ee40000300800 */
[----:B------:R-:W3:Y:S01]  /*c1130*/  LDL.LU R26, [R1+0x1818] ;  /* 0x00181800011a7983 */ /* 0x000ee20000300800 */
[----:B------:R-:W3:Y:S01]  /*c1140*/  LDL.LU R27, [R1+0x181c] ;  /* 0x00181c00011b7983 */ /* 0x000ee20000300800 */
[----:B--2---:R-:W-:Y:S02]  /*c1150*/  STL.64 [R1+0x6670], R14 ;  /* 0x0066700e01007387 */ /* 0x004fe40000100a00 */
        /* <DEDUP_REMOVED lines=40> */
[----:B------:R-:W3:Y:S02]  /*c13e0*/  LDL.LU.64 R10, [R1+0x6708] ;  /* 0x00670800010a7983 */ /* 0x000ee40000300a00 */
[----:B---3--:R-:W-:Y:S02]  /*c13f0*/  HMMA.16816.F32 R20, R20, R10, R4 ;  /* 0x0000000a1414723c */ /* 0x008fe40000001804 */
[----:B------:R-:W3:Y:S01]  /*c1400*/  LDL.LU.64 R6, [R1+0x6700] ;  /* 0x0067000001067983 */ /* 0x000ee20000300a00 */
[----:B------:R-:W3:Y:S02]  /*c1410*/  LDL.LU.64 R4, [R1+0x66f8] ;  /* 0x0066f80001047983 */ /* 0x000ee40000300a00 */
[----:B------:R-:W4:Y:S02]  /*c1420*/  LDL.LU.64 R10, [R1+0x66f0] ;  /* 0x0066f000010a7983 */ /* 0x000f240000300a00 */
[----:B------:R-:W2:Y:S11]  /*c1430*/  LDL.LU.64 R8, [R1+0x66e8] ;  /* 0x0066e80001087983 */ /* 0x000eb60000300a00 */
[----:B------:R-:W-:Y:S05]  /*c1440*/  @!UPT UIADD3 URZ, URZ, URZ, URZ ;  /* 0x0000003f3f3ff290 */ /* 0x000fea000fffe03f */
        /* <DEDUP_REMOVED lines=10> */
[----:B------:R-:W4:Y:S02]  /*c14f0*/  LDL.LU R24, [R1+0x66c8] ;  /* 0x0066c80001187983 */ /* 0x000f240000300800 */
[----:B------:R-:W-:Y:S01]  /*c1500*/  STL.64 [R1+0x65a0], R10 ;  /* 0x0065a00a01007387 */ /* 0x000fe20000100a00 */
        /* <DEDUP_REMOVED lines=35> */
[----:B------:R-:W-:Y:S01]  /*c1740*/  STL.64 [R1+0x17c0], R4 ;  /* 0x0017c00401007387 */ /* 0x000fe20000100a00 */
[----:B------:R0:W-:Y:S03]  /*c1750*/  STL.64 [R1+0x17c8], R6 ;  /* 0x0017c80601007387 */ /* 0x0001e60000100a00 */
[----:B0-----:R-:W2:Y:S01]  /*c1760*/  LDL.LU.64 R6, [R1+0x6660] ;  /* 0x0066600001067983 */ /* 0x001ea20000300a00 */
[----:B------:R-:W2:Y:S02]  /*c1770*/  LDL.LU.64 R4, [R1+0x6658] ;  /* 0x0066580001047983 */ /* 0x000ea40000300a00 */
[----:B----4-:R-:W-:-:S07]  /*c1780*/  IMAD.MOV.U32 R26, RZ, RZ, R24 ;  /* 0x000000ffff1a7224 */ /* 0x010fce00078e0018 */
[----:B--2---:R-:W-:Y:S01]  /*c1790*/  HMMA.16816.F32 R20, R20, R26, R4 ;  /* 0x0000001a1414723c */ /* 0x004fe20000001804 */
[----:B------:R-:W2:Y:S01]  /*c17a0*/  LDL.LU.64 R6, [R1+0x6650] ;  /* 0x0066500001067983 */ /* 0x000ea20000300a00 */
[----:B------:R-:W4:Y:S05]  /*c17b0*/  LDL.LU.64 R4, [R1+0x6648] ;  /* 0x0066480001047983 */ /* 0x000f2a0000300a00 */
[----:B------:R-:W-:Y:S02]  /*c17c0*/  IMAD.MOV.U32 R26, RZ, RZ, R17 ;  /* 0x000000ffff1a7224 */ /* 0x000fe400078e0011 */
[----:B------:R-:W-:Y:S11]  /*c17d0*/  IMAD.MOV.U32 R27, RZ, RZ, R16 ;  /* 0x000000ffff1b7224 */ /* 0x000ff600078e0010 */
[----:B------:R-:W-:Y:S03]  /*c17e0*/  @!UPT UIADD3 URZ, URZ, URZ, URZ ;  /* 0x0000003f3f3ff290 */ /* 0x000fe6000fffe03f */
[----:B------:R-:W-:Y:S01]  /*c17f0*/  STL.64 [R1+0x17b0], R20 ;  /* 0x0017b01401007387 */ /* 0x000fe20000100a00 */
[----:B------:R-:W-:Y:S02]  /*c1800*/  STL.64 [R1+0x17b8], R22 ;  /* 0x0017b81601007387 */ /* 0x000fe40000100a00 */
[----:B------:R0:W-:Y:S02]  /*c1810*/  STL.64 [R1+0x65c0], R26 ;  /* 0x0065c01a01007387 */ /* 0x0001e40000100a00 */
[----:B------:R-:W2:Y:S01]  /*c1820*/  LDL.LU R24, [R1+0x1700] ;  /* 0x0017000001187983 */ /* 0x000ea20000300800 */
[----:B------:R-:W2:Y:S04]  /*c1830*/  LDL.LU R25, [R1+0x1704] ;  /* 0x0017040001197983 */ /* 0x000ea80000300800 */
[----:B0-----:R-:W2:Y:S01]  /*c1840*/  LDL.LU R26, [R1+0x1708] ;  /* 0x00170800011a7983 */ /* 0x001ea20000300800 */
        /* <DEDUP_REMOVED lines=14> */
[----:B----4-:R-:W-:Y:S02]  /*c1930*/  IMAD.MOV.U32 R23, RZ, RZ, R4 ;  /* 0x000000ffff177224 */ /* 0x010fe400078e0004 */
[----:B------:R-:W-:Y:S01]  /*c1940*/  IMAD.MOV.U32 R22, RZ, RZ, R5 ;  /* 0x000000ffff167224 */ /* 0x000fe200078e0005 */
[----:B---3--:R-:W-:Y:S01]  /*c1950*/  STL.64 [R1+0x65f0], R26 ;  /* 0x0065f01a01007387 */ /* 0x008fe20000100a00 */
[----:B--2---:R-:W-:Y:S02]  /*c1960*/  STL.64 [R1+0x65e8], R24 ;  /* 0x0065e81801007387 */ /* 0x004fe40000100a00 */
[----:B------:R0:W-:Y:S02]  /*c1970*/  STL.64 [R1+0x65f8], R18 ;  /* 0x0065f81201007387 */ /* 0x0001e40000100a00 */
[----:B------:R-:W2:Y:S01]  /*c1980*/  LDL.LU.64 R16, [R1+0x470] ;  /* 0x0004700001107983 */ /* 0x000ea20000300a00 */
[----:B0-----:R-:W2:Y:S01]  /*c1990*/  LDL.LU.64 R18, [R1+0x478] ;  /* 0x0004780001127983 */ /* 0x001ea20000300a00 */
[----:B------:R-:W3:Y:S02]  /*c19a0*/  LDL.LU R24, [R1+0x1730] ;  /* 0x0017300001187983 */ /* 0x000ee40000300800 */
[----:B------:R-:W3:Y:S02]  /*c19b0*/  LDL.LU R25, [R1+0x1734] ;  /* 0x0017340001197983 */ /* 0x000ee40000300800 */
[----:B------:R-:W4:Y:S01]  /*c19c0*/  LDL.LU R26, [R1+0x1738] ;  /* 0x00173800011a7983 */ /* 0x000f220000300800 */
[----:B------:R-:W4:Y:S01]  /*c19d0*/  LDL.LU R27, [R1+0x173c] ;  /* 0x00173c00011b7983 */ /* 0x000f220000300800 */
[----:B------:R0:W-:Y:S02]  /*c19e0*/  STL.64 [R1+0x6628], R6 ;  /* 0x0066280601007387 */ /* 0x0001e40000100a00 */
        /* <DEDUP_REMOVED lines=27> */
[----:B---3--:R-:W-:Y:S01]  /*c1ba0*/  STL.64 [R1+0x65b8], R10 ;  /* 0x0065b80a01007387 */ /* 0x008fe20000100a00 */
[----:B----4-:R0:W-:Y:S03]  /*c1bb0*/  STL.64 [R1+0x65b0], R8 ;  /* 0x0065b00801007387 */ /* 0x0101e60000100a00 */
[----:B0-----:R-:W2:Y:S01]  /*c1bc0*/  LDL.LU R8, [R1+0x16f0] ;  /* 0x0016f00001087983 */ /* 0x001ea20000300800 */
[----:B------:R-:W2:Y:S02]  /*c1bd0*/  LDL.LU R9, [R1+0x16f4] ;  /* 0x0016f40001097983 */ /* 0x000ea40000300800 */
[----:B------:R-:W3:Y:S02]  /*c1be0*/  LDL.LU R12, [R1+0x1c0] ;  /* 0x0001c000010c7983 */ /* 0x000ee40000300800 */
[----:B------:R-:W-:Y:S01]  /*c1bf0*/  IMAD.MOV.U32 R11, RZ, RZ, R14 ;  /* 0x000000ffff0b7224 */ /* 0x000fe200078e000e */
[----:B------:R-:W3:Y:S01]  /*c1c00*/  LDL.LU R13, [R1+0x1c4] ;  /* 0x0001c400010d7983 */ /* 0x000ee20000300800 */
[----:B------:R-:W-:-:S02]  /*c1c10*/  IMAD.MOV.U32 R10, RZ, RZ, R15 ;  /* 0x000000ffff0a7224 */ /* 0x000fc400078e000f */
[----:B------:R-:W4:Y:S02]  /*c1c20*/  LDL.LU R14, [R1+0x1c8] ;  /* 0x0001c800010e7983 */ /* 0x000f240000300800 */
[----:B------:R-:W4:Y:S02]  /*c1c30*/  LDL.LU R15, [R1+0x1cc] ;  /* 0x0001cc00010f7983 */ /* 0x000f240000300800 */
[----:B----4-:R0:W-:Y:S01]  /*c1c40*/  STL.64 [R1+0x6470], R14 ;  /* 0x0064700e01007387 */ /* 0x0101e20000100a00 */
[----:B---3--:R-:W-:Y:S03]  /*c1c50*/  STL.64 [R1+0x6468], R12 ;  /* 0x0064680c01007387 */ /* 0x008fe60000100a00 */
[----:B0-----:R-:W3:Y:S01]  /*c1c60*/  LDL.LU.64 R14, [R1+0xa8] ;  /* 0x0000a800010e7983 */ /* 0x001ee20000300a00 */
[----:B------:R-:W4:Y:S02]  /*c1c70*/  LDL.LU.64 R6, [R1+0x6640] ;  /* 0x0066400001067983 */ /* 0x000f240000300a00 */
[----:B------:R-:W4:Y:S02]  /*c1c80*/  LDL.LU.64 R4, [R1+0x6638] ;  /* 0x0066380001047983 */ /* 0x000f240000300a00 */
[----:B------:R-:W-:Y:S01]  /*c1c90*/  STL.64 [R1+0x1790], R20 ;  /* 0x0017901401007387 */ /* 0x000fe20000100a00 */
[----:B------:R0:W-:Y:S04]  /*c1ca0*/  STL.64 [R1+0x1798], R22 ;  /* 0x0017981601007387 */ /* 0x0001e80000100a00 */
[----:B0-----:R-:W4:Y:S02]  /*c1cb0*/  LDL.LU.64 R22, [R1+0x6630] ;  /* 0x0066300001167983 */ /* 0x001f240000300a00 */
[C---:B----4-:R-:W-:Y:S11]  /*c1cc0*/  HMMA.16816.F32 R4, R16.reuse, R22, R4 ;  /* 0x000000161004723c */ /* 0x050ff60000001804 */
[----:B------:R-:W-:Y:S11]  /*c1cd0*/  @!UPT UIADD3 URZ, URZ, URZ, URZ ;  /* 0x0000003f3f3ff290 */ /* 0x000ff6000fffe03f */
[----:B------:R-:W-:Y:S01]  /*c1ce0*/  @!UPT UIADD3 URZ, URZ, URZ, URZ ;  /* 0x0000003f3f3ff290 */ /* 0x000fe2000fffe03f */
[----:B------:R-:W-:Y:S01]  /*c1cf0*/  STL.64 [R1+0x1770], R4 ;  /* 0x0017700401007387 */ /* 0x000fe20000100a00 */
[----:B------:R0:W-:Y:S03]  /*c1d00*/  STL.64 [R1+0x1778], R6 ;  /* 0x0017780601007387 */ /* 0x0001e60000100a00 */
[----:B0-----:R-:W4:Y:S01]  /*c1d10*/  LDL.LU.64 R6, [R1+0x6628] ;  /* 0x0066280001067983 */ /* 0x001f220000300a00 */
[----:B------:R0:W-:Y:S02]  /*c1d20*/  STL.64 [R1+0x6548], R22 ;  /* 0x0065481601007387 */ /* 0x0001e40000100a00 */
[----:B------:R-:W2:Y:S02]  /*c1d30*/  LDL.LU R20, [R1+0x16b0] ;  /* 0x0016b00001147983 */ /* 0x000ea40000300800 */
[----:B------:R-:W2:Y:S01]  /*c1d40*/  LDL.LU R21, [R1+0x16b4] ;  /* 0x0016b40001157983 */ /* 0x000ea20000300800 */
[----:B0-----:R-:W2:Y:S01]  /*c1d50*/  LDL.LU R22, [R1+0x16b8] ;  /* 0x0016b80001167983 */ /* 0x001ea20000300800 */
[----:B------:R-:W2:Y:S01]  /*c1d60*/  LDL.LU R23, [R1+0x16bc] ;  /* 0x0016bc0001177983 */ /* 0x000ea20000300800 */
[C---:B----4-:R-:W-:Y:S02]  /*c1d70*/  HMMA.16816.F32 R4, R16.reuse, R6, R24 ;  /* 0x000000061004723c */ /* 0x050fe40000001818 */
[----:B------:R-:W4:Y:S01]  /*c1d80*/  LDL.LU.64 R26, [R1+0x6620] ;  /* 0x00662000011a7983 */ /* 0x000f220000300a00 */
[----:B------:R-:W4:Y:S11]  /*c1d90*/  LDL.LU.64 R24, [R1+0x6618] ;  /* 0x0066180001187983 */ /* 0x000f360000300a00 */
[----:B------:R-:W-:Y:S09]  /*c1da0*/  @!UPT UIADD3 URZ, URZ, URZ, URZ ;  /* 0x0000003f3f3ff290 */ /* 0x000ff2000fffe03f */
[----:B------:R-:W-:Y:S01]  /*c1db0*/  STL.64 [R1+0x1760], R4 ;  /* 0x0017600401007387 */ /* 0x000fe20000100a00 */
[----:B------:R0:W-:Y:S03]  /*c1dc0*/  STL.64 [R1+0x1768], R6 ;  /* 0x0017680601007387 */ /* 0x0001e60000100a00 */
[----:B0-----:R-:W4:Y:S01]  /*c1dd0*/  LDL.LU.64 R6, [R1+0x6610] ;  /* 0x0066100001067983 */ /* 0x001f220000300a00 */
[----:B------:R-:W-:Y:S02]  /*c1de0*/  IMAD.MOV.U32 R13, RZ, RZ, R18 ;  /* 0x000000ffff0d7224 */ /* 0x000fe400078e0012 */
[----:B------:R-:W-:Y:S01]  /*c1df0*/  IMAD.MOV.U32 R12, RZ, RZ, R19 ;  /* 0x000000ffff0c7224 */ /* 0x000fe200078e0013 */
[----:B----4-:R-:W-:Y:S11]  /*c1e00*/  HMMA.16816.F32 R24, R16, R6, R24 ;  /* 0x000000061018723c */ /* 0x010ff60000001818 */
[----:B------:R-:W-:Y:S11]  /*c1e10*/  @!UPT UIADD3 URZ, URZ, URZ, URZ ;  /* 0x0000003f3f3ff290 */ /* 0x000ff6000fffe03f */
[----:B------:R-:W-:Y:S01]  /*c1e20*/  @!UPT UIADD3 URZ, URZ, URZ, URZ ;  /* 0x0000003f3f3ff290 */ /* 0x000fe2000fffe03f */
[----:B------:R-:W-:Y:S01]  /*c1e30*/  STL.64 [R1+0x1740], R24 ;  /* 0x0017401801007387 */ /* 0x000fe20000100a00 */
[----:B------:R0:W-:Y:S03]  /*c1e40*/  STL.64 [R1+0x1748], R26 ;  /* 0x0017481a01007387 */ /* 0x0001e60000100a00 */
[----:B0-----:R-:W4:Y:S01]  /*c1e50*/  LDL.LU.64 R26, [R1+0x6608] ;  /* 0x00660800011a7983 */ /* 0x001f220000300a00 */
[----:B------:R-:W4:Y:S02]  /*c1e60*/  LDL.LU.64 R24, [R1+0x6600] ;  /* 0x0066000001187983 */ /* 0x000f240000300a00 */
[----:B------:R-:W4:Y:S02]  /*c1e70*/  LDL.LU.64 R18, [R1+0x65f8] ;  /* 0x0065f80001127983 */ /* 0x000f240000300a00 */
[----:B------:R0:W-:Y:S02]  /*c1e80*/  STL.64 [R1+0x64f8], R6 ;  /* 0x0064f80601007387 */ /* 0x0001e40000100a00 */
[----:B------:R-:W-:-:S02]  /*c1e90*/  IMAD.MOV.U32 R4, RZ, RZ, R16 ;  /* 0x000000ffff047224 */ /* 0x000fc400078e0010 */
[----:B------:R-:W-:Y:S02]  /*c1ea0*/  IMAD.MOV.U32 R5, RZ, RZ, R17 ;  /* 0x000000ffff057224 */ /* 0x000fe400078e0011 */
[----:B0-----:R-:W-:Y:S02]  /*c1eb0*/  IMAD.MOV.U32 R6, RZ, RZ, R13 ;  /* 0x000000ffff067224 */ /* 0x001fe400078e000d */
[----:B------:R-:W-:-:S07]  /*c1ec0*/  IMAD.MOV.U32 R7, RZ, RZ, R12 ;  /* 0x000000ffff077224 */ /* 0x000fce00078e000c */
        /* <DEDUP_REMOVED lines=21> */
[----:B------:R-:W4:Y:S02]  /*c2020*/  LDL R16, [R1+0x320] ;  /* 0x0003200001107983 */ /* 0x000f240000100800 */
[----:B------:R-:W4:Y:S01]  /*c2030*/  LDL R17, [R1+0x324] ;  /* 0x0003240001117983 */ /* 0x000f220000100800 */
[----:B0-----:R-:W4:Y:S04]  /*c2040*/  LDL R18, [R1+0x328] ;  /* 0x0003280001127983 */ /* 0x001f280000100800 */
[----:B------:R-:W4:Y:S01]  /*c2050*/  LDL R19, [R1+0x32c] ;  /* 0x00032c0001137983 */ /* 0x000f220000100800 */
[C---:B--2---:R-:W-:Y:S03]  /*c2060*/  HMMA.16816.F32 R24, R4.reuse, R26, R8 ;  /* 0x0000001a0418723c */ /* 0x044fe60000001808 */
[----:B------:R-:W3:Y:S01]  /*c2070*/  LDL.LU.64 R10, [R1+0x65b8] ;  /* 0x0065b800010a7983 */ /* 0x000ee20000300a00 */
[----:B------:R-:W3:Y:S11]  /*c2080*/  LDL.LU.64 R8, [R1+0x65b0] ;  /* 0x0065b00001087983 */ /* 0x000ef60000300a00 */
[----:B------:R-:W-:Y:S08]  /*c2090*/  @!UPT UIADD3 URZ, URZ, URZ, URZ ;  /* 0x0000003f3f3ff290 */ /* 0x000ff0000fffe03f */
[----:B------:R-:W-:Y:S01]  /*c20a0*/  STL.64 [R1+0x16d0], R24 ;  /* 0x0016d01801007387 */ /* 0x000fe20000100a00 */
[----:B------:R0:W-:Y:S03]  /*c20b0*/  STL.64 [R1+0x16d8], R26 ;  /* 0x0016d81a01007387 */ /* 0x0001e60000100a00 */
[----:B0-----:R-:W2:Y:S01]  /*c20c0*/  LDL.LU.64 R26, [R1+0x65a8] ;  /* 0x0065a800011a7983 */ /* 0x001ea20000300a00 */
[----:B---3--:R-:W-:Y:S03]  /*c20d0*/  HMMA.16816.F32 R4, R4, R14, R8 ;  /* 0x0000000e0404723c */ /* 0x008fe60000001808 */
[----:B------:R-:W4:Y:S01]  /*c20e0*/  LDL.LU.64 R10, [R1+0x65a0] ;  /* 0x0065a000010a7983 */ /* 0x000f220000300a00 */
[----:B------:R-:W-:Y:S11]  /*c20f0*/  STL.64 [R1+0x6490], R14 ;  /* 0x0064900e01007387 */ /* 0x000ff60000100a00 */
[----:B------:R-:W-:Y:S08]  /*c2100*/  @!UPT UIADD3 URZ, URZ, URZ, URZ ;  /* 0x0000003f3f3ff290 */ /* 0x000ff0000fffe03f */
[----:B------:R-:W-:Y:S01]  /*c2110*/  STL.64 [R1+0x16c0], R4 ;  /* 0x0016c00401007387 */ /* 0x000fe20000100a00 */
[----:B------:R0:W-:Y:S01]  /*c2120*/  STL.64 [R1+0x16c8], R6 ;  /* 0x0016c80601007387 */ /* 0x0001e20000100a00 */
[C---:B----4-:R-:W-:Y:S01]  /*c2130*/  HMMA.16816.F32 R20, R16.reuse, R10, R20 ;  /* 0x0000000a1014723c */ /* 0x050fe20000001814 */
[----:B------:R-:W-:Y:S02]  /*c2140*/  IMAD.MOV.U32 R12, RZ, RZ, R10 ;  /* 0x000000ffff0c7224 */ /* 0x000fe400078e000a */
[----:B0-----:R-:W-:Y:S11]  /*c2150*/  IMAD.MOV.U32 R7, RZ, RZ, R11 ;  /* 0x000000ffff077224 */ /* 0x001ff600078e000b */
[----:B------:R-:W-:Y:S09]  /*c2160*/  @!UPT UIADD3 URZ, URZ, URZ, URZ ;  /* 0x0000003f3f3ff290 */ /* 0x000ff2000fffe03f */
[----:B------:R0:W-:Y:S01]  /*c2170*/  STL.64 [R1+0x16a0], R20 ;  /* 0x0016a01401007387 */ /* 0x0001e20000100a00 */
[----:B------:R1:W-:Y:S02]  /*c2180*/  STL.64 [R1+0x16a8], R22 ;  /* 0x0016a81601007387 */ /* 0x0003e40000100a00 */
[----:B------:R-:W3:Y:S02]  /*c2190*/  LDL.LU R8, [R1+0x1600] ;  /* 0x0016000001087983 */ /* 0x000ee40000300800 */
[----:B------:R-:W3:Y:S01]  /*c21a0*/  LDL.LU R9, [R1+0x1604] ;  /* 0x0016040001097983 */ /* 0x000ee20000300800 */
[----:B------:R-:W4:Y:S01]  /*c21b0*/  LDL.LU R10, [R1+0x1608] ;  /* 0x00160800010a7983 */ /* 0x000f220000300800 */
[----:B------:R-:W4:Y:S03]  /*c21c0*/  LDL.LU R11, [R1+0x160c] ;  /* 0x00160c00010b7983 */ /* 0x000f260000300800 */
        /* <DEDUP_REMOVED lines=10> */
[----:B--2---:R0:W-:Y:S01]  /*c2270*/  STL.64 [R1+0x6568], R22 ;  /* 0x0065681601007387 */ /* 0x0041e20000100a00 */
[----:B------:R-:W-:Y:S03]  /*c2280*/  STL.64 [R1+0x6560], R20 ;  /* 0x0065601401007387 */ /* 0x000fe60000100a00 */
[----:B0-----:R-:W2:Y:S04]  /*c2290*/  LDL.LU.64 R22, [R1+0x168] ;  /* 0x0001680001167983 */ /* 0x001ea80000300a00 */
[----:B--2---:R0:W-:Y:S04]  /*c22a0*/  STL.64 [R1+0x6578], R22 ;  /* 0x0065781601007387 */ /* 0x0041e80000100a00 */
[----:B0-----:R-:W2:Y:S04]  /*c22b0*/  LDL.LU.64 R22, [R1+0x178] ;  /* 0x0001780001167983 */ /* 0x001ea80000300a00 */
[----:B--2---:R0:W-:Y:S01]  /*c22c0*/  STL.64 [R1+0x6590], R22 ;  /* 0x0065901601007387 */ /* 0x0041e20000100a00 */
[----:B------:R-:W2:Y:S02]  /*c22d0*/  LDL.LU R20, [R1+0x1690] ;  /* 0x0016900001147983 */ /* 0x000ea40000300800 */
[----:B------:R-:W2:Y:S01]  /*c22e0*/  LDL.LU R21, [R1+0x1694] ;  /* 0x0016940001157983 */ /* 0x000ea20000300800 */
[----:B0-----:R-:W2:Y:S01]  /*c22f0*/  LDL.LU R22, [R1+0x1698] ;  /* 0x0016980001167983 */ /* 0x001ea20000300800 */
[----:B------:R-:W2:Y:S02]  /*c2300*/  LDL.LU R23, [R1+0x169c] ;  /* 0x00169c0001177983 */ /* 0x000ea40000300800 */
[----:B----4-:R0:W-:Y:S02]  /*c2310*/  STL.64 [R1+0x6540], R10 ;  /* 0x0065400a01007387 */ /* 0x0101e40000100a00 */
[----:B---3--:R1:W-:Y:S01]  /*c2320*/  STL.64 [R1+0x6538], R8 ;  /* 0x0065380801007387 */ /* 0x0083e20000100a00 */
[----:B0-----:R-:W3:Y:S04]  /*c2330*/  LDL.LU.64 R10, [R1+0x148] ;  /* 0x00014800010a7983 */ /* 0x001ee80000300a00 */
[----:B---3--:R0:W-:Y:S01]  /*c2340*/  STL.64 [R1+0x6570], R10 ;  /* 0x0065700a01007387 */ /* 0x0081e20000100a00 */
[----:B-1----:R-:W3:Y:S02]  /*c2350*/  LDL.LU R8, [R1+0x1660] ;  /* 0x0016600001087983 */ /* 0x002ee40000300800 */
[----:B------:R-:W3:Y:S01]  /*c2360*/  LDL.LU R9, [R1+0x1664] ;  /* 0x0016640001097983 */ /* 0x000ee20000300800 */
[----:B0-----:R-:W4:Y:S01]  /*c2370*/  LDL.LU R10, [R1+0x1668] ;  /* 0x00166800010a7983 */ /* 0x001f220000300800 */
[----:B------:R-:W4:Y:S01]  /*c2380*/  LDL.LU R11, [R1+0x166c] ;  /* 0x00166c00010b7983 */ /* 0x000f220000300800 */
[----:B--2---:R-:W-:Y:S02]  /*c2390*/  HMMA.16816.F32 R20, R16, R26, R20 ;  /* 0x0000001a1014723c */ /* 0x004fe40000001814 */
[----:B----4-:R-:W-:Y:S01]  /*c23a0*/  STL.64 [R1+0x6588], R10 ;  /* 0x0065880a01007387 */ /* 0x010fe20000100a00 */
[----:B---3--:R0:W-:Y:S03]  /*c23b0*/  STL.64 [R1+0x6580], R8 ;  /* 0x0065800801007387 */ /* 0x0081e60000100a00 */
[----:B0-----:R-:W2:Y:S01]  /*c23c0*/  LDL.LU R8, [R1+0x1680] ;  /* 0x0016800001087983 */ /* 0x001ea20000300800 */
[----:B------:R-:W2:Y:S02]  /*c23d0*/  LDL.LU R9, [R1+0x1684] ;  /* 0x0016840001097983 */ /* 0x000ea40000300800 */
[----:B------:R-:W2:Y:S02]  /*c23e0*/  LDL.LU R10, [R1+0x1688] ;  /* 0x00168800010a7983 */ /* 0x000ea40000300800 */
[----:B------:R-:W2:Y:S01]  /*c23f0*/  LDL.LU R11, [R1+0x168c] ;  /* 0x00168c00010b7983 */ /* 0x000ea20000300800 */
[----:B------:R0:W-:Y:S01]  /*c2400*/  STL [R1+0x6520], R7 ;  /* 0x0065200701007387 */ /* 0x0001e20000100800 */
[----:B------:R-:W3:Y:S02]  /*c2410*/  LDL.LU R4, [R1+0x15e0] ;  /* 0x0015e00001047983 */ /* 0x000ee40000300800 */
[----:B------:R-:W3:Y:S02]  /*c2420*/  LDL.LU R5, [R1+0x15e4] ;  /* 0x0015e40001057983 */ /* 0x000ee40000300800 */
[----:B------:R-:W4:Y:S01]  /*c2430*/  LDL.LU R6, [R1+0x15e8] ;  /* 0x0015e80001067983 */ /* 0x000f220000300800 */
[----:B0-----:R-:W4:Y:S04]  /*c2440*/  LDL.LU R7, [R1+0x15ec] ;  /* 0x0015ec0001077983 */ /* 0x001f280000300800 */
[----:B----4-:R0:W-:Y:S01]  /*c2450*/  STL.64 [R1+0x6530], R6 ;  /* 0x0065300601007387 */ /* 0x0101e20000100a00 */
[----:B---3--:R-:W-:Y:S03]  /*c2460*/  STL.64 [R1+0x6528], R4 ;  /* 0x0065280401007387 */ /* 0x008fe60000100a00 */
[----:B0-----:R-:W3:Y:S01]  /*c2470*/  LDL.LU.64 R6, [R1+0x138] ;  /* 0x0001380001067983 */ /* 0x001ee20000300a00 */
[----:B------:R-:W4:Y:S02]  /*c2480*/  LDL.LU.64 R24, [R1+0x6598] ;  /* 0x0065980001187983 */ /* 0x000f240000300a00 */
[----:B------:R0:W-:Y:S02]  /*c2490*/  STL.64 [R1+0x1678], R22 ;  /* 0x0016781601007387 */ /* 0x0001e40000100a00 */
[----:B0-----:R-:W2:Y:S01]  /*c24a0*/  LDL.LU.64 R22, [R1+0x6590] ;  /* 0x0065900001167983 */ /* 0x001ea20000300a00 */
[----:B------:R-:W-:-:S02]  /*c24b0*/  IMAD.MOV.U32 R13, RZ, RZ, R27 ;  /* 0x000000ffff0d7224 */ /* 0x000fc400078e001b */
[----:B------:R-:W-:Y:S02]  /*c24c0*/  IMAD.MOV.U32 R14, RZ, RZ, R26 ;  /* 0x000000ffff0e7224 */ /* 0x000fe400078e001a */
[----:B------:R-:W-:Y:S02]  /*c24d0*/  IMAD.MOV.U32 R27, RZ, RZ, R21 ;  /* 0x000000ffff1b7224 */ /* 0x000fe400078e0015 */
[----:B------:R-:W-:-:S03]  /*c24e0*/  IMAD.MOV.U32 R26, RZ, RZ, R20 ;  /* 0x000000ffff1a7224 */ /* 0x000fc600078e0014 */
[----:B------:R-:W-:Y:S02]  /*c24f0*/  STL [R1+0x562c], R27 ;  /* 0x00562c1b01007387 */ /* 0x000fe40000100800 */
[----:B------:R-:W-:Y:S01]  /*c2500*/  STL [R1+0x5628], R26 ;  /* 0x0056281a01007387 */ /* 0x000fe20000100800 */
[----:B--2---:R-:W-:Y:S01]  /*c2510*/  HMMA.16816.F32 R16, R16, R22, R8 ;  /* 0x000000161010723c */ /* 0x004fe20000001808 */
[----:B----4-:R-:W-:Y:S01]  /*c2520*/  STL.64 [R1+0x6198], R24 ;  /* 0x0061981801007387 */ /* 0x010fe20000100a00 */
[----:B------:R-:W2:Y:S02]  /*c2530*/  LDL.LU.64 R10, [R1+0x6588] ;  /* 0x00658800010a7983 */ /* 0x000ea40000300a00 */
[----:B------:R-:W-:Y:S02]  /*c2540*/  IMAD.MOV.U32 R15, RZ, RZ, R23 ;  /* 0x000000ffff0f7224 */ /* 0x000fe400078e0017 */
[----:B------:R-:W2:Y:S11]  /*c2550*/  LDL.LU.64 R8, [R1+0x6580] ;  /* 0x0065800001087983 */ /* 0x000eb60000300a00 */
[----:B------:R-:W-:Y:S06]  /*c2560*/  @!UPT UIADD3 URZ, URZ, URZ, URZ ;  /* 0x0000003f3f3ff290 */ /* 0x000fec000fffe03f */
[----:B------:R0:W-:Y:S01]  /*c2570*/  STL.64 [R1+0x1650], R16 ;  /* 0x0016501001007387 */ /* 0x0001e20000100a00 */
[----:B------:R-:W-:Y:S02]  /*c2580*/  STL.64 [R1+0x1658], R18 ;  /* 0x0016581201007387 */ /* 0x000fe40000100a00 */
[----:B0-----:R-:W-:Y:S02]  /*c2590*/  IMAD.MOV.U32 R16, RZ, RZ, R22 ;  /* 0x000000ffff107224 */ /* 0x001fe400078e0016 */
[----:B------:R-:W2:Y:S01]  /*c25a0*/  LDL.LU.64 R22, [R1+0x6578] ;  /* 0x0065780001167983 */ /* 0x000ea20000300a00 */
[----:B------:R-:W-:Y:S02]  /*c25b0*/  STL.64 [R1+0x6518], R14 ;  /* 0x0065180e01007387 */ /* 0x000fe40000100a00 */
[----:B------:R0:W-:Y:S02]  /*c25c0*/  STL.64 [R1+0x6510], R12 ;  /* 0x0065100c01007387 */ /* 0x0001e40000100a00 */
[----:B0-----:R-:W2:Y:S01]  /*c25d0*/  LDL.LU.64 R12, [R1+0x320] ;  /* 0x00032000010c7983 */ /* 0x001ea20000300a00 */
        /* <DEDUP_REMOVED lines=17> */
[----:B0-----:R-:W2:Y:S01]  /*c26f0*/  LDL.LU.64 R22, [R1+0x6558] ;  /* 0x0065580001167983 */ /* 0x001ea20000300a00 */
[----:B------:R-:W2:Y:S02]  /*c2700*/  LDL.LU.64 R20, [R1+0x6550] ;  /* 0x0065500001147983 */ /* 0x000ea40000300a00 */
[----:B------:R0:W-:Y:S02]  /*c2710*/  STL.64 [R1+0x6408], R26 ;  /* 0x0064081a01007387 */ /* 0x0001e40000100a00 */
[----:B0-----:R-:W4:Y:S01]  /*c2720*/  LDL.LU.64 R26, [R1+0x128] ;  /* 0x00012800011a7983 */ /* 0x001f220000300a00 */
        /* <DEDUP_REMOVED lines=18> */
[----:B------:R-:W3:Y:S02]  /*c2850*/  LDL.LU.64 R4, [R1+0x6528] ;  /* 0x0065280001047983 */ /* 0x000ee40000300a00 */
[----:B------:R-:W-:-:S02]  /*c2860*/  IMAD.MOV.U32 R3, RZ, RZ, R15 ;  /* 0x000000ffff037224 */ /* 0x000fc400078e000f */
[----:B----4-:R-:W-:Y:S02]  /*c2870*/  IMAD.MOV.U32 R11, RZ, RZ, R26 ;  /* 0x000000ffff0b7224 */ /* 0x010fe400078e001a */
[----:B------:R-:W-:Y:S01]  /*c2880*/  IMAD.MOV.U32 R10, RZ, RZ, R27 ;  /* 0x000000ffff0a7224 */ /* 0x000fe200078e001b */
[----:B---3--:R-:W-:Y:S07]  /*c2890*/  HMMA.16816.F32 R4, R12, R26, R4 ;  /* 0x0000001a0c04723c */ /* 0x008fee0000001804 */
[----:B------:R-:W-:-:S02]  /*c28a0*/  IMAD.MOV.U32 R26, RZ, RZ, R18 ;  /* 0x000000ffff1a7224 */ /* 0x000fc400078e0012 */
[----:B------:R-:W-:Y:S11]  /*c28b0*/  IMAD.MOV.U32 R27, RZ, RZ, R17 ;  /* 0x000000ffff1b7224 */ /* 0x000ff600078e0011 */
[----:B------:R-:W-:Y:S03]  /*c28c0*/  @!UPT UIADD3 URZ, URZ, URZ, URZ ;  /* 0x0000003f3f3ff290 */ /* 0x000fe6000fffe03f */
[----:B------:R0:W-:Y:S01]  /*c28d0*/  STL.64 [R1+0x15b0], R4 ;  /* 0x0015b00401007387 */ /* 0x0001e20000100a00 */
[----:B------:R1:W-:Y:S02]  /*c28e0*/  STL.64 [R1+0x15b8], R6 ;  /* 0x0015b80601007387 */ /* 0x0003e40000100a00 */
[----:B0-----:R-:W-:Y:S01]  /*c28f0*/  IMAD.MOV.U32 R4, RZ, RZ, R14 ;  /* 0x000000ffff047224 */ /* 0x001fe200078e000e */
[----:B-1----:R-:W3:Y:S01]  /*c2900*/  LDL.LU R7, [R1+0x6520] ;  /* 0x0065200001077983 */ /* 0x002ee20000300800 */
[----:B------:R-:W4:Y:S02]  /*c2910*/  LDL.LU.64 R14, [R1+0x6518] ;  /* 0x00651800010e7983 */ /* 0x000f240000300a00 */
[----:B------:R-:W-:Y:S02]  /*c2920*/  IMAD.MOV.U32 R6, RZ, RZ, R12 ;  /* 0x000000ffff067224 */ /* 0x000fe400078e000c */
[----:B------:R-:W-:Y:S02]  /*c2930*/  IMAD.MOV.U32 R5, RZ, RZ, R13 ;  /* 0x000000ffff057224 */ /* 0x000fe400078e000d */
[----:B------:R-:W2:Y:S01]  /*c2940*/  LDL.LU.64 R12, [R1+0x6510] ;  /* 0x00651000010c7983 */ /* 0x000ea20000300a00 */
[----:B------:R-:W-:Y:S02]  /*c2950*/  STL.64 [R1+0x6420], R26 ;  /* 0x0064201a01007387 */ /* 0x000fe40000100a00 */
[----:B------:R-:W-:Y:S02]  /*c2960*/  STL.64 [R1+0x6400], R10 ;  /* 0x0064000a01007387 */ /* 0x000fe40000100a00 */
[----:B------:R0:W-:Y:S02]  /*c2970*/  STL.64 [R1+0x63f8], R8 ;  /* 0x0063f80801007387 */ /* 0x0001e40000100a00 */
[----:B0-----:R-:W3:Y:S01]  /*c2980*/  LDL.LU R8, [R1+0x1420] ;  /* 0x0014200001087983 */ /* 0x001ee20000300800 */
[----:B------:R-:W3:Y:S02]  /*c2990*/  LDL.LU R9, [R1+0x1424] ;  /* 0x0014240001097983 */ /* 0x000ee40000300800 */
[----:B------:R-:W3:Y:S02]  /*c29a0*/  LDL.LU R10, [R1+0x1428] ;  /* 0x00142800010a7983 */ /* 0x000ee40000300800 */
[----:B------:R-:W3:Y:S02]  /*c29b0*/  LDL.LU R11, [R1+0x142c] ;  /* 0x00142c00010b7983 */ /* 0x000ee40000300800 */
[----:B------:R-:W-:-:S02]  /*c29c0*/  IMAD.MOV.U32 R26, RZ, RZ, R16 ;  /* 0x000000ffff1a7224 */ /* 0x000fc400078e0010 */
[----:B----4-:R-:W-:-:S05]  /*c29d0*/  IMAD.MOV.U32 R27, RZ, RZ, R15 ;  /* 0x000000ffff1b7224 */ /* 0x010fca00078e000f */
[----:B------:R0:W-:Y:S02]  /*c29e0*/  STL.64 [R1+0x6438], R26 ;  /* 0x0064381a01007387 */ /* 0x0001e40000100a00 */
[----:B0-----:R-:W-:Y:S02]  /*c29f0*/  IMAD.MOV.U32 R26, RZ, RZ, R14 ;  /* 0x000000ffff1a7224 */ /* 0x001fe400078e000e */
[----:B--2---:R-:W-:-:S05]  /*c2a00*/  IMAD.MOV.U32 R27, RZ, RZ, R13 ;  /* 0x000000ffff1b7224 */ /* 0x004fca00078e000d */
[----:B------:R-:W-:Y:S01]  /*c2a10*/  STL.64 [R1+0x6450], R26 ;  /* 0x0064501a01007387 */ /* 0x000fe20000100a00 */
[----:B---3--:R-:W-:Y:S02]  /*c2a20*/  STL.64 [R1+0x6418], R10 ;  /* 0x0064180a01007387 */ /* 0x008fe40000100a00 */
        /* <DEDUP_REMOVED lines=14> */
[----:B------:R-:W4:Y:S04]  /*c2b10*/  LDL.LU.64 R14, [R1+0xb8] ;  /* 0x0000b800010e7983 */ /* 0x000f280000300a00 */
[----:B----4-:R-:W-:Y:S01]  /*c2b20*/  STL.64 [R1+0x64a8], R14 ;  /* 0x0064a80e01007387 */ /* 0x010fe20000100a00 */
[----:B---3--:R-:W-:Y:S02]  /*c2b30*/  STL.64 [R1+0x6448], R10 ;  /* 0x0064480a01007387 */ /* 0x008fe40000100a00 */
[----:B--2---:R0:W-:Y:S02]  /*c2b40*/  STL.64 [R1+0x6440], R8 ;  /* 0x0064400801007387 */ /* 0x0041e40000100a00 */
[----:B0-----:R-:W2:Y:S01]  /*c2b50*/  LDL.LU R8, [R1+0x1480] ;  /* 0x0014800001087983 */ /* 0x001ea20000300800 */
[----:B------:R-:W2:Y:S02]  /*c2b60*/  LDL.LU R9, [R1+0x1484] ;  /* 0x0014840001097983 */ /* 0x000ea40000300800 */
[----:B------:R-:W3:Y:S02]  /*c2b70*/  LDL.LU R10, [R1+0x1488] ;  /* 0x00148800010a7983 */ /* 0x000ee40000300800 */
[----:B------:R-:W3:Y:S01]  /*c2b80*/  LDL.LU R11, [R1+0x148c] ;  /* 0x00148c00010b7983 */ /* 0x000ee20000300800 */
[----:B------:R-:W4:Y:S04]  /*c2b90*/  LDL.LU.64 R18, [R1+0xd8] ;  /* 0x0000d80001127983 */ /* 0x000f280000300a00 */
[----:B----4-:R0:W-:Y:S01]  /*c2ba0*/  STL.64 [R1+0x64c8], R18 ;  /* 0x0064c81201007387 */ /* 0x0101e20000100a00 */
[----:B------:R-:W4:Y:S02]  /*c2bb0*/  LDL.LU R12, [R1+0x1510] ;  /* 0x00151000010c7983 */ /* 0x000f240000300800 */
[----:B------:R-:W4:Y:S02]  /*c2bc0*/  LDL.LU R13, [R1+0x1514] ;  /* 0x00151400010d7983 */ /* 0x000f240000300800 */
[----:B------:R-:W2:Y:S01]  /*c2bd0*/  LDL.LU R14, [R1+0x1518] ;  /* 0x00151800010e7983 */ /* 0x000ea20000300800 */
[----:B------:R-:W2:Y:S04]  /*c2be0*/  LDL.LU R15, [R1+0x151c] ;  /* 0x00151c00010f7983 */ /* 0x000ea80000300800 */
[----:B0-----:R-:W2:Y:S01]  /*c2bf0*/  LDL.LU.64 R18, [R1+0xe8] ;  /* 0x0000e80001127983 */ /* 0x001ea20000300a00 */
[----:B------:R-:W-:-:S02]  /*c2c00*/  IMAD.MOV.U32 R26, RZ, RZ, R4 ;  /* 0x000000ffff1a7224 */ /* 0x000fc400078e0004 */
[----:B------:R-:W-:Y:S02]  /*c2c10*/  IMAD.MOV.U32 R25, RZ, RZ, R5 ;  /* 0x000000ffff197224 */ /* 0x000fe400078e0005 */
[----:B------:R-:W-:Y:S01]  /*c2c20*/  IMAD.MOV.U32 R24, RZ, RZ, R6 ;  /* 0x000000ffff187224 */ /* 0x000fe200078e0006 */
[----:B--2---:R0:W-:Y:S01]  /*c2c30*/  STL.64 [R1+0x64e0], R18 ;  /* 0x0064e01201007387 */ /* 0x0041e20000100a00 */
[----:B------:R-:W2:Y:S02]  /*c2c40*/  LDL.LU R16, [R1+0x1570] ;  /* 0x0015700001107983 */ /* 0x000ea40000300800 */
[----:B------:R-:W2:Y:S01]  /*c2c50*/  LDL.LU R17, [R1+0x1574] ;  /* 0x0015740001117983 */ /* 0x000ea20000300800 */
        /* <DEDUP_REMOVED lines=14> */
[----:B0-----:R-:W2:Y:S01]  /*c2d40*/  LDL.LU.64 R18, [R1+0x108] ;  /* 0x0001080001127983 */ /* 0x001ea20000300a00 */
        /* <DEDUP_REMOVED lines=18> */
[----:B------:R-:W-:-:S07]  /*c2e70*/  IMAD.MOV.U32 R27, RZ, RZ, R3 ;  /* 0x000000ffff1b7224 */ /* 0x000fce00078e0003 */
[C---:B------:R-:W-:Y:S01]  /*c2e80*/  HMMA.16816.F32 R4, R24.reuse, R22, R4 ;  /* 0x000000161804723c */ /* 0x040fe20000001804 */
        /* <DEDUP_REMOVED lines=11> */
[----:B------:R-:W3:Y:S02]  /*c2f40*/  LDL.LU R11, [R1+0x14fc] ;  /* 0x0014fc00010b7983 */ /* 0x000ee40000300800 */
        /* <DEDUP_REMOVED lines=57> */
[----:B------:R-:W2:Y:S02]  /*c32e0*/  LDL.LU.64 R8, [R1+0x6480] ;  /* 0x0064800001087983 */ /* 0x000ea40000300a00 */
[----:B------:R-:W-:-:S02]  /*c32f0*/  IMAD.MOV.U32 R28, RZ, RZ, R14 ;  /* 0x000000ffff1c7224 */ /* 0x000fc400078e000e */
[----:B------:R-:W-:Y:S11]  /*c3300*/  IMAD.MOV.U32 R29, RZ, RZ, R15 ;  /* 0x000000ffff1d7224 */ /* 0x000ff600078e000f */
[----:B------:R-:W-:Y:S06]  /*c3310*/  @!UPT UIADD3 URZ, URZ, URZ, URZ ;  /* 0x0000003f3f3ff290 */ /* 0x000fec000fffe03f */
        /* <DEDUP_REMOVED lines=11> */
[----:B0-----:R-:W2:Y:S01]  /*c33d0*/  LDL.LU.64 R26, [R1+0x6450] ;  /* 0x00645000011a7983 */ /* 0x001ea20000300a00 */
[----:B------:R-:W-:Y:S01]  /*c33e0*/  IMAD.MOV.U32 R3, RZ, RZ, R18 ;  /* 0x000000ffff037224 */ /* 0x000fe200078e0012 */
[C---:B--2---:R-:W-:Y:S02]  /*c33f0*/  HMMA.16816.F32 R24, R12.reuse, R26, R8 ;  /* 0x0000001a0c18723c */ /* 0x044fe40000001808 */
[----:B------:R-:W2:Y:S01]  /*c3400*/  LDL.LU.64 R10, [R1+0x6448] ;  /* 0x00644800010a7983 */ /* 0x000ea20000300a00 */
[----:B------:R-:W2:Y:S11]  /*c3410*/  LDL.LU.64 R8, [R1+0x6440] ;  /* 0x0064400001087983 */ /* 0x000eb60000300a00 */
[----:B------:R-:W-:Y:S09]  /*c3420*/  @!UPT UIADD3 URZ, URZ, URZ, URZ ;  /* 0x0000003f3f3ff290 */ /* 0x000ff2000fffe03f */
[----:B------:R-:W-:Y:S01]  /*c3430*/  STL.64 [R1+0x180], R24 ;  /* 0x0001801801007387 */ /* 0x000fe20000100a00 */
[----:B------:R0:W-:Y:S02]  /*c3440*/  STL [R1+0x188], R26 ;  /* 0x0001881a01007387 */ /* 0x0001e40000100800 */
[----:B------:R-:W-:Y:S02]  /*c3450*/  IMAD.MOV.U32 R18, RZ, RZ, R27 ;  /* 0x000000ffff127224 */ /* 0x000fe400078e001b */
[----:B0-----:R-:W2:Y:S03]  /*c3460*/  LDL.LU.64 R26, [R1+0x6438] ;  /* 0x00643800011a7983 */ /* 0x001ea60000300a00 */
[----:B------:R-:W-:Y:S01]  /*c3470*/  STL [R1+0x5164], R18 ;  /* 0x0051641201007387 */ /* 0x000fe20000100800 */
        /* <DEDUP_REMOVED lines=16> */
[----:B------:R-:W3:Y:S11]  /*c3580*/  LDL.LU.64 R8, [R1+0x63f8] ;  /* 0x0063f80001087983 */ /* 0x000ef60000300a00 */
[----:B------:R-:W-:Y:S09]  /*c3590*/  @!UPT UIADD3 URZ, URZ, URZ, URZ ;  /* 0x0000003f3f3ff290 */ /* 0x000ff2000fffe03f */
[----:B------:R0:W-:Y:S01]  /*c35a0*/  STL.64 [R1+0x150], R24 ;  /* 0x0001501801007387 */ /* 0x0001e20000100a00 */
[----:B------:R1:W-:Y:S03]  /*c35b0*/  STL.64 [R1+0x158], R26 ;  /* 0x0001581a01007387 */ /* 0x0003e60000100a00 */
[----:B0-----:R-:W4:Y:S04]  /*c35c0*/  LDL R24, [R1+0x6b0] ;  /* 0x0006b00001187983 */ /* 0x001f280000100800 */
[----:B-1----:R-:W2:Y:S04]  /*c35d0*/  LDL R26, [R1+0x6b8] ;  /* 0x0006b800011a7983 */ /* 0x002ea80000100800 */
[----:B------:R-:W2:Y:S04]  /*c35e0*/  LDL R27, [R1+0x6bc] ;  /* 0x0006bc00011b7983 */ /* 0x000ea80000100800 */
[----:B------:R-:W4:Y:S01]  /*c35f0*/  LDL R25, [R1+0x6b4] ;  /* 0x0006b40001197983 */ /* 0x000f220000100800 */
[----:B------:R-:W-:-:S02]  /*c3600*/  IMAD.MOV.U32 R18, RZ, RZ, R3 ;  /* 0x000000ffff127224 */ /* 0x000fc400078e0003 */
[----:B------:R-:W3:Y:S03]  /*c3610*/  LDL.LU R3, [R1+0x63f0] ;  /* 0x0063f00001037983 */ /* 0x000ee60000300800 */
[----:B------:R0:W-:Y:S02]  /*c3620*/  STL.64 [R1+0x6338], R18 ;  /* 0x0063381201007387 */ /* 0x0001e40000100a00 */
[----:B0-----:R-:W-:Y:S02]  /*c3630*/  IMAD.MOV.U32 R18, RZ, RZ, R23 ;  /* 0x000000ffff127224 */ /* 0x001fe400078e0017 */
[----:B------:R-:W-:Y:S01]  /*c3640*/  IMAD.MOV.U32 R19, RZ, RZ, R22 ;  /* 0x000000ffff137224 */ /* 0x000fe200078e0016 */
[----:B--2---:R0:W-:Y:S01]  /*c3650*/  STL.64 [R1+0x6308], R26 ;  /* 0x0063081a01007387 */ /* 0x0041e20000100a00 */
[----:B----4-:R-:W-:Y:S02]  /*c3660*/  STL.64 [R1+0x6300], R24 ;  /* 0x0063001801007387 */ /* 0x010fe40000100a00 */
[----:B0-----:R-:W-:-:S02]  /*c3670*/  IMAD.MOV.U32 R26, RZ, RZ, R28 ;  /* 0x000000ffff1a7224 */ /* 0x001fc400078e001c */
[----:B------:R-:W-:Y:S01]  /*c3680*/  IMAD.MOV.U32 R27, RZ, RZ, R29 ;  /* 0x000000ffff1b7224 */ /* 0x000fe200078e001d */
[----:B------:R-:W2:Y:S01]  /*c3690*/  LDL.LU R28, [R1+0x63ec] ;  /* 0x0063ec00011c7983 */ /* 0x000ea20000300800 */
[----:B------:R-:W4:Y:S02]  /*c36a0*/  LDL.LU R29, [R1+0x63e8] ;  /* 0x0063e800011d7983 */ /* 0x000f240000300800 */
[----:B------:R0:W-:Y:S01]  /*c36b0*/  STL.64 [R1+0x6350], R18 ;  /* 0x0063501201007387 */ /* 0x0001e20000100a00 */
[----:B------:R1:W-:Y:S01]  /*c36c0*/  STL.64 [R1+0x6318], R26 ;  /* 0x0063181a01007387 */ /* 0x0003e20000100a00 */
[----:B0-----:R-:W-:Y:S02]  /*c36d0*/  IMAD.MOV.U32 R18, RZ, RZ, R7 ;  /* 0x000000ffff127224 */ /* 0x001fe400078e0007 */
[----:B------:R-:W-:Y:S02]  /*c36e0*/  IMAD.MOV.U32 R19, RZ, RZ, R6 ;  /* 0x000000ffff137224 */ /* 0x000fe400078e0006 */
[----:B-1----:R-:W-:-:S02]  /*c36f0*/  IMAD.MOV.U32 R26, RZ, RZ, R17 ;  /* 0x000000ffff1a7224 */ /* 0x002fc400078e0011 */
[----:B------:R-:W-:Y:S02]  /*c3700*/  IMAD.MOV.U32 R27, RZ, RZ, R16 ;  /* 0x000000ffff1b7224 */ /* 0x000fe400078e0010 */
[----:B------:R-:W-:Y:S02]  /*c3710*/  IMAD.MOV.U32 R6, RZ, RZ, R5 ;  /* 0x000000ffff067224 */ /* 0x000fe400078e0005 */
[----:B------:R-:W-:Y:S01]  /*c3720*/  IMAD.MOV.U32 R7, RZ, RZ, R4 ;  /* 0x000000ffff077224 */ /* 0x000fe200078e0004 */
[----:B------:R-:W-:Y:S01]  /*c3730*/  STL.64 [R1+0x6368], R18 ;  /* 0x0063681201007387 */ /* 0x000fe20000100a00 */
[----:B------:R0:W-:Y:S02]  /*c3740*/  STL.64 [R1+0x6330], R26 ;  /* 0x0063301a01007387 */ /* 0x0001e40000100a00 */
[----:B------:R-:W2:Y:S02]  /*c3750*/  LDL.LU R24, [R1+0x1220] ;  /* 0x0012200001187983 */ /* 0x000ea40000300800 */
[----:B------:R-:W2:Y:S01]  /*c3760*/  LDL.LU R25, [R1+0x1224] ;  /* 0x0012240001197983 */ /* 0x000ea20000300800 */
[----:B0-----:R-:W2:Y:S01]  /*c3770*/  LDL.LU R26, [R1+0x1228] ;  /* 0x00122800011a7983 */ /* 0x001ea20000300800 */
[----:B------:R-:W2:Y:S02]  /*c3780*/  LDL.LU R27, [R1+0x122c] ;  /* 0x00122c00011b7983 */ /* 0x000ea40000300800 */
[----:B------:R0:W-:Y:S02]  /*c3790*/  STL.64 [R1+0x6388], R6 ;  /* 0x0063880601007387 */ /* 0x0001e40000100a00 */
[----:B------:R-:W2:Y:S01]  /*c37a0*/  LDL.LU R16, [R1+0x12e0] ;  /* 0x0012e00001107983 */ /* 0x000ea20000300800 */
[----:B------:R-:W2:Y:S01]  /*c37b0*/  LDL.LU R17, [R1+0x12e4] ;  /* 0x0012e40001117983 */ /* 0x000ea20000300800 */
[----:B------:R-:W2:Y:S02]  /*c37c0*/  LDL.LU R18, [R1+0x12e8] ;  /* 0x0012e80001127983 */ /* 0x000ea40000300800 */
[----:B------:R-:W2:Y:S02]  /*c37d0*/  LDL.LU R19, [R1+0x12ec] ;  /* 0x0012ec0001137983 */ /* 0x000ea40000300800 */
[----:B------:R-:W2:Y:S01]  /*c37e0*/  LDL.LU R4, [R1+0x1340] ;  /* 0x0013400001047983 */ /* 0x000ea20000300800 */
[----:B------:R-:W2:Y:S04]  /*c37f0*/  LDL.LU R5, [R1+0x1344] ;  /* 0x0013440001057983 */ /* 0x000ea80000300800 */
        /* <DEDUP_REMOVED lines=16> */
[----:B------:R0:W-:Y:S02]  /*c3900*/  STL.64 [R1+0x63b0], R4 ;  /* 0x0063b00401007387 */ /* 0x0001e40000100a00 */
[----:B------:R-:W2:Y:S02]  /*c3910*/  LDL.LU R8, [R1+0x63dc] ;  /* 0x0063dc0001087983 */ /* 0x000ea40000300800 */
[----:B------:R-:W3:Y:S01]  /*c3920*/  LDL.LU R9, [R1+0x63d8] ;  /* 0x0063d80001097983 */ /* 0x000ee20000300800 */
        /* <DEDUP_REMOVED lines=23> */
[----:B--2---:R3:W-:Y:S01]  /*c3aa0*/  STL.64 [R1+0x6360], R26 ;  /* 0x0063601a01007387 */ /* 0x0047e20000100a00 */
[----:B------:R0:W-:Y:S02]  /*c3ab0*/  STL.64 [R1+0x6358], R24 ;  /* 0x0063581801007387 */ /* 0x0001e40000100a00 */
[----:B---3--:R-:W-:Y:S01]  /*c3ac0*/  IMAD.MOV.U32 R26, RZ, RZ, R9 ;  /* 0x000000ffff1a7224 */ /* 0x008fe200078e0009 */
[----:B0-----:R-:W2:Y:S01]  /*c3ad0*/  LDL.LU R24, [R1+0x12a0] ;  /* 0x0012a00001187983 */ /* 0x001ea20000300800 */
[----:B------:R-:W2:Y:S02]  /*c3ae0*/  LDL.LU R25, [R1+0x12a4] ;  /* 0x0012a40001197983 */ /* 0x000ea40000300800 */
[----:B------:R-:W-:-:S02]  /*c3af0*/  IMAD.MOV.U32 R27, RZ, RZ, R8 ;  /* 0x000000ffff1b7224 */ /* 0x000fc400078e0008 */
[----:B------:R-:W3:Y:S01]  /*c3b00*/  LDL.64 R8, [R1+0x90] ;  /* 0x0000900001087983 */ /* 0x000ee20000100a00 */
[----:B------:R-:W-:Y:S02]  /*c3b10*/  IMAD.MOV.U32 R22, RZ, RZ, R21 ;  /* 0x000000ffff167224 */ /* 0x000fe400078e0015 */
[----:B------:R-:W-:-:S07]  /*c3b20*/  IMAD.MOV.U32 R23, RZ, RZ, R20 ;  /* 0x000000ffff177224 */ /* 0x000fce00078e0014 */
[C---:B------:R-:W-:Y:S01]  /*c3b30*/  HMMA.16816.F32 R20, R12.reuse, R22, R4 ;  /* 0x000000160c14723c */ /* 0x040fe20000001804 */
[----:B---3--:R0:W-:Y:S04]  /*c3b40*/  STL.64 [R1+0x6310], R8 ;  /* 0x0063100801007387 */ /* 0x0081e80000100a00 */
[----:B0-----:R-:W3:Y:S01]  /*c3b50*/  LDL.LU R8, [R1+0x1170] ;  /* 0x0011700001087983 */ /* 0x001ee20000300800 */
[----:B------:R-:W3:Y:S02]  /*c3b60*/  LDL.LU R9, [R1+0x1174] ;  /* 0x0011740001097983 */ /* 0x000ee40000300800 */
[----:B------:R-:W-:Y:S01]  /*c3b70*/  STL.64 [R1+0x6328], R10 ;  /* 0x0063280a01007387 */ /* 0x000fe20000100a00 */
[----:B---3--:R0:W-:Y:S04]  /*c3b80*/  STL.64 [R1+0x6320], R8 ;  /* 0x0063200801007387 */ /* 0x0081e80000100a00 */
[----:B0-----:R-:W3:Y:S01]  /*c3b90*/  LDL.LU R8, [R1+0x11f0] ;  /* 0x0011f00001087983 */ /* 0x001ee20000300800 */
[----:B------:R-:W3:Y:S02]  /*c3ba0*/  LDL.LU R9, [R1+0x11f4] ;  /* 0x0011f40001097983 */ /* 0x000ee40000300800 */
[----:B------:R-:W3:Y:S02]  /*c3bb0*/  LDL.LU R10, [R1+0x11f8] ;  /* 0x0011f800010a7983 */ /* 0x000ee40000300800 */
[----:B------:R-:W3:Y:S01]  /*c3bc0*/  LDL.LU R11, [R1+0x11fc] ;  /* 0x0011fc00010b7983 */ /* 0x000ee20000300800 */
[----:B------:R-:W2:Y:S01]  /*c3bd0*/  LDL.LU.64 R6, [R1+0x63d0] ;  /* 0x0063d00001067983 */ /* 0x000ea20000300a00 */
[----:B------:R-:W2:Y:S03]  /*c3be0*/  LDL.LU.64 R4, [R1+0x63c8] ;  /* 0x0063c80001047983 */ /* 0x000ea60000300a00 */
        /* <DEDUP_REMOVED lines=35> */
[----:B0-----:R-:W3:Y:S01]  /*c3e20*/  LDL.LU R4, [R1+0x10f0] ;  /* 0x0010f00001047983 */ /* 0x001ee20000300800 */
        /* <DEDUP_REMOVED lines=14> */
[----:B------:R-:W-:Y:S02]  /*c3f10*/  IMAD.MOV.U32 R6, RZ, RZ, R2 ;  /* 0x000000ffff067224 */ /* 0x000fe400078e0002 */
[----:B------:R-:W-:Y:S01]  /*c3f20*/  IMAD.MOV.U32 R7, RZ, RZ, R0 ;  /* 0x000000ffff077224 */ /* 0x000fe200078e0000 */
[----:B--2---:R-:W-:Y:S11]  /*c3f30*/  HMMA.16816.F32 R24, R12, R18, R24 ;  /* 0x000000120c18723c */ /* 0x004ff60000001818 */
[----:B------:R-:W-:Y:S11]  /*c3f40*/  @!UPT UIADD3 URZ, URZ, URZ, URZ ;  /* 0x0000003f3f3ff290 */ /* 0x000ff6000fffe03f */
[----:B------:R-:W-:Y:S02]  /*c3f50*/  @!UPT UIADD3 URZ, URZ, URZ, URZ ;  /* 0x0000003f3f3ff290 */ /* 0x000fe4000fffe03f */
[----:B------:R-:W-:Y:S02]  /*c3f60*/  IMAD.MOV.U32 R2, RZ, RZ, R26 ;  /* 0x000000ffff027224 */ /* 0x000fe400078e001a */
[----:B------:R-:W-:Y:S02]  /*c3f70*/  IMAD.MOV.U32 R0, RZ, RZ, R27 ;  /* 0x000000ffff007224 */ /* 0x000fe400078e001b */
[----:B------:R-:W3:Y:S01]  /*c3f80*/  LDL.LU.64 R26, [R1+0x6330] ;  /* 0x00633000011a7983 */ /* 0x000ee20000300a00 */
[----:B------:R-:W-:Y:S02]  /*c3f90*/  IMAD.MOV.U32 R5, RZ, RZ, R3 ;  /* 0x000000ffff057224 */ /* 0x000fe400078e0003 */
[----:B------:R-:W-:Y:S02]  /*c3fa0*/  IMAD.MOV.U32 R19, RZ, RZ, R24 ;  /* 0x000000ffff137224 */ /* 0x000fe400078e0018 */
[----:B------:R-:W-:-:S03]  /*c3fb0*/  IMAD.MOV.U32 R3, RZ, RZ, R25 ;  /* 0x000000ffff037224 */ /* 0x000fc600078e0019 */
[----:B------:R-:W-:Y:S01]  /*c3fc0*/  STL [R1+0x5168], R19 ;  /* 0x0051681301007387 */ /* 0x000fe20000100800 */
[----:B------:R-:W2:Y:S02]  /*c3fd0*/  LDL.LU R16, [R1+0x1140] ;  /* 0x0011400001107983 */ /* 0x000ea40000300800 */
[----:B------:R-:W2:Y:S02]  /*c3fe0*/  LDL.LU R17, [R1+0x1144] ;  /* 0x0011440001117983 */ /* 0x000ea40000300800 */
[----:B------:R-:W-:Y:S01]  /*c3ff0*/  STL [R1+0x5048], R0 ;  /* 0x0050480001007387 */ /* 0x000fe20000100800 */
[----:B------:R-:W-:Y:S01]  /*c4000*/  STL [R1+0x5044], R2 ;  /* 0x0050440201007387 */ /* 0x000fe20000100800 */
[----:B------:R-:W-:Y:S01]  /*c4010*/  STL [R1+0x5040], R3 ;  /* 0x0050400301007387 */ /* 0x000fe20000100800 */
[C---:B---3--:R-:W-:Y:S02]  /*c4020*/  HMMA.16816.F32 R24, R12.reuse, R26, R8 ;  /* 0x0000001a0c18723c */ /* 0x048fe40000001808 */
[----:B------:R-:W3:Y:S01]  /*c4030*/  LDL.LU.64 R10, [R1+0x6328] ;  /* 0x00632800010a7983 */ /* 0x000ee20000300a00 */
[----:B------:R-:W3:Y:S11]  /*c4040*/  LDL.LU.64 R8, [R1+0x6320] ;  /* 0x0063200001087983 */ /* 0x000ef60000300a00 */
[----:B------:R-:W-:Y:S09]  /*c4050*/  @!UPT UIADD3 URZ, URZ, URZ, URZ ;  /* 0x0000003f3f3ff290 */ /* 0x000ff2000fffe03f */
[----:B------:R-:W-:Y:S01]  /*c4060*/  STL.64 [R1+0xb0], R24 ;  /* 0x0000b01801007387 */ /* 0x000fe20000100a00 */
[----:B------:R0:W-:Y:S03]  /*c4070*/  STL.64 [R1+0xb8], R26 ;  /* 0x0000b81a01007387 */ /* 0x0001e60000100a00 */
[----:B0-----:R-:W3:Y:S01]  /*c4080*/  LDL.LU.64 R26, [R1+0x6318] ;  /* 0x00631800011a7983 */ /* 0x001ee20000300a00 */
[----:B----4-:R-:W-:Y:S02]  /*c4090*/  IMAD.MOV.U32 R18, RZ, RZ, R29 ;  /* 0x000000ffff127224 */ /* 0x010fe400078e001d */
[----:B------:R-:W-:Y:S01]  /*c40a0*/  IMAD.MOV.U32 R19, RZ, RZ, R28 ;  /* 0x000000ffff137224 */ /* 0x000fe200078e001c */
[----:B---3--:R-:W-:Y:S01]  /*c40b0*/  HMMA.16816.F32 R12, R12, R26, R8 ;  /* 0x0000001a0c0c723c */ /* 0x008fe20000001808 */
[----:B------:R-:W2:Y:S01]  /*c40c0*/  LDL.LU.64 R8, [R1+0x6310] ;  /* 0x0063100001087983 */ /* 0x000ea20000300a00 */
[----:B------:R-:W2:Y:S02]  /*c40d0*/  LDL.LU.64 R26, [R1+0x6308] ;  /* 0x00630800011a7983 */ /* 0x000ea40000300a00 */
[----:B------:R-:W2:Y:S11]  /*c40e0*/  LDL.LU.64 R24, [R1+0x6300] ;  /* 0x0063000001187983 */ /* 0x000eb60000300a00 */
[----:B------:R-:W-:Y:S09]  /*c40f0*/  @!UPT UIADD3 URZ, URZ, URZ, URZ ;  /* 0x0000003f3f3ff290 */ /* 0x000ff2000fffe03f */
[----:B------:R-:W-:Y:S02]  /*c4100*/  IMAD.MOV.U32 R3, RZ, RZ, R15 ;  /* 0x000000ffff037224 */ /* 0x000fe400078e000f */
[----:B------:R-:W-:Y:S02]  /*c4110*/  IMAD.MOV.U32 R2, RZ, RZ, R14 ;  /* 0x000000ffff027224 */ /* 0x000fe400078e000e */
[----:B------:R-:W-:Y:S01]  /*c4120*/  IMAD.MOV.U32 R0, RZ, RZ, R13 ;  /* 0x000000ffff007224 */ /* 0x000fe200078e000d */
[----:B------:R0:W-:Y:S04]  /*c4130*/  STL [R1+0xa0], R12 ;  /* 0x0000a00c01007387 */ /* 0x0001e80000100800 */
[----:B0-----:R-:W3:Y:S01]  /*c4140*/  LDL.LU.64 R12, [R1+0x62f8] ;  /* 0x0062f800010c7983 */ /* 0x001ee20000300a00 */
[----:B------:R-:W-:Y:S02]  /*c4150*/  STL [R1+0x516c], R3 ;  /* 0x00516c0301007387 */ /* 0x000fe40000100800 */
[----:B------:R-:W-:Y:S02]  /*c4160*/  STL [R1+0x515c], R2 ;  /* 0x00515c0201007387 */ /* 0x000fe40000100800 */
[----:B------:R-:W-:Y:S01]  /*c4170*/  STL [R1+0x5158], R0 ;  /* 0x0051580001007387 */ /* 0x000fe20000100800 */
[----:B--2---:R-:W-:Y:S07]  /*c4180*/  HMMA.16816.F32 R16, R24, R8, R16 ;  /* 0x000000081810723c */ /* 0x004fee0000001810 */
[----:B------:R-:W-:-:S02]  /*c4190*/  IMAD.MOV.U32 R24, RZ, RZ, R9 ;  /* 0x000000ffff187224 */ /* 0x000fc400078e0009 */
[----:B------:R-:W-:Y:S02]  /*c41a0*/  IMAD.MOV.U32 R25, RZ, RZ, R8 ;  /* 0x000000ffff197224 */ /* 0x000fe400078e0008 */
[----:B------:R-:W2:Y:S11]  /*c41b0*/  LDL.LU.64 R8, [R1+0x62f0] ;  /* 0x0062f00001087983 */ /* 0x000eb60000300a00 */
[----:B------:R-:W-:Y:S01]  /*c41c0*/  @!UPT UIADD3 URZ, URZ, URZ, URZ ;  /* 0x0000003f3f3ff290 */ /* 0x000fe2000fffe03f */
[----:B------:R-:W-:Y:S01]  /*c41d0*/  STL.64 [R1+0x1520], R16 ;  /* 0x0015201001007387 */ /* 0x000fe20000100a00 */
[----:B------:R-:W-:Y:S02]  /*c41e0*/  STL [R1+0x61ec], R24 ;  /* 0x0061ec1801007387 */ /* 0x000fe40000100800 */
[----:B------:R0:W-:Y:S02]  /*c41f0*/  STL [R1+0x61e8], R25 ;  /* 0x0061e81901007387 */ /* 0x0001e40000100800 */
[----:B------:R-:W4:Y:S01]  /*c4200*/  LDL.64 R26, [R1+0x6b8] ;  /* 0x0006b800011a7983 */ /* 0x000f220000100a00 */
[----:B0-----:R-:W4:Y:S01]  /*c4210*/  LDL.64 R24, [R1+0x6b0] ;  /* 0x0006b00001187983 */ /* 0x001f220000100a00 */
[----:B------:R-:W-:Y:S02]  /*c4220*/  IMAD.MOV.U32 R29, RZ, RZ, R18 ;  /* 0x000000ffff1d7224 */ /* 0x000fe400078e0012 */
[----:B------:R-:W-:-:S05]  /*c4230*/  IMAD.MOV.U32 R28, RZ, RZ, R19 ;  /* 0x000000ffff1c7224 */ /* 0x000fca00078e0013 */
[----:B------:R-:W-:Y:S01]  /*c4240*/  STL [R1+0x5174], R28 ;  /* 0x0051741c01007387 */ /* 0x000fe20000100800 */
[----:B------:R-:W-:Y:S01]  /*c4250*/  STL [R1+0x5170], R29 ;  /* 0x0051701d01007387 */ /* 0x000fe20000100800 */
[----:B----4-:R-:W-:Y:S11]  /*c4260*/  HMMA.16816.F32 R16, R24, R20, R4 ;  /* 0x000000141810723c */ /* 0x010ff60000001804 */
[----:B------:R-:W-:Y:S11]  /*c4270*/  @!UPT UIADD3 URZ, URZ, URZ, URZ ;  /* 0x0000003f3f3ff290 */ /* 0x000ff6000fffe03f */
[----:B------:R-:W-:Y:S02]  /*c4280*/  @!UPT UIADD3 URZ, URZ, URZ, URZ ;  /* 0x0000003f3f3ff290 */ /* 0x000fe4000fffe03f */
[----:B------:R-:W-:Y:S02]  /*c4290*/  IMAD.MOV.U32 R10, RZ, RZ, R18 ;  /* 0x000000ffff0a7224 */ /* 0x000fe400078e0012 */
[----:B------:R-:W-:-:S05]  /*c42a0*/  IMAD.MOV.U32 R11, RZ, RZ, R19 ;  /* 0x000000ffff0b7224 */ /* 0x000fca00078e0013 */
[----:B------:R-:W-:Y:S01]  /*c42b0*/  STL.64 [R1+0x6238], R10 ;  /* 0x0062380a01007387 */ /* 0x000fe20000100a00 */
[----:B--2---:R0:W-:Y:S03]  /*c42c0*/  STL.64 [R1+0x6230], R8 ;  /* 0x0062300801007387 */ /* 0x0041e60000100a00 */
[----:B0-----:R-:W2:Y:S01]  /*c42d0*/  LDL.LU R8, [R1+0xf30] ;  /* 0x000f300001087983 */ /* 0x001ea20000300800 */
[----:B------:R-:W2:Y:S02]  /*c42e0*/  LDL.LU R9, [R1+0xf34] ;  /* 0x000f340001097983 */ /* 0x000ea40000300800 */
[----:B------:R-:W4:Y:S02]  /*c42f0*/  LDL.LU R10, [R1+0xf38] ;  /* 0x000f3800010a7983 */ /* 0x000f240000300800 */
[----:B------:R-:W4:Y:S02]  /*c4300*/  LDL.LU R11, [R1+0xf3c] ;  /* 0x000f3c00010b7983 */ /* 0x000f240000300800 */
[----:B----4-:R-:W-:Y:S01]  /*c4310*/  STL.64 [R1+0x6248], R10 ;  /* 0x0062480a01007387 */ /* 0x010fe20000100a00 */
[----:B--2---:R0:W-:Y:S03]  /*c4320*/  STL.64 [R1+0x6240], R8 ;  /* 0x0062400801007387 */ /* 0x0041e60000100a00 */
[----:B0-----:R-:W2:Y:S01]  /*c4330*/  LDL.64 R8, [R1+0x10] ;  /* 0x0000100001087983 */ /* 0x001ea20000100a00 */
[----:B------:R-:W-:-:S02]  /*c4340*/  IMAD.MOV.U32 R2, RZ, RZ, R26 ;  /* 0x000000ffff027224 */ /* 0x000fc400078e001a */
[----:B------:R-:W-:Y:S02]  /*c4350*/  IMAD.MOV.U32 R0, RZ, RZ, R27 ;  /* 0x000000ffff007224 */ /* 0x000fe400078e001b */
[----:B------:R-:W-:Y:S02]  /*c4360*/  IMAD.MOV.U32 R27, RZ, RZ, R20 ;  /* 0x000000ffff1b7224 */ /* 0x000fe400078e0014 */
[----:B------:R-:W-:Y:S01]  /*c4370*/  IMAD.MOV.U32 R26, RZ, RZ, R21 ;  /* 0x000000ffff1a7224 */ /* 0x000fe200078e0015 */
[----:B--2---:R0:W-:Y:S01]  /*c4380*/  STL.64 [R1+0x6268], R8 ;  /* 0x0062680801007387 */ /* 0x0041e20000100a00 */
[----:B------:R-:W2:Y:S02]  /*c4390*/  LDL.64 R20, [R1] ;  /* 0x0000000001147983 */ /* 0x000ea40000100a00 */
[----:B------:R-:W-:Y:S02]  /*c43a0*/  IMAD.MOV.U32 R14, RZ, RZ, R16 ;  /* 0x000000ffff0e7224 */ /* 0x000fe400078e0010 */
[----:B------:R-:W-:Y:S01]  /*c43b0*/  IMAD.MOV.U32 R15, RZ, RZ, R17 ;  /* 0x000000ffff0f7224 */ /* 0x000fe200078e0011 */
[----:B--2---:R-:W-:Y:S01]  /*c43c0*/  STL.64 [R1+0x6250], R20 ;  /* 0x0062501401007387 */ /* 0x004fe20000100a00 */
[----:B------:R-:W2:Y:S02]  /*c43d0*/  LDL.LU R16, [R1+0x1090] ;  /* 0x0010900001107983 */ /* 0x000ea40000300800 */
[----:B------:R-:W2:Y:S02]  /*c43e0*/  LDL.LU R17, [R1+0x1094] ;  /* 0x0010940001117983 */ /* 0x000ea40000300800 */
[----:B------:R-:W4:Y:S01]  /*c43f0*/  LDL.LU R18, [R1+0x1098] ;  /* 0x0010980001127983 */ /* 0x000f220000300800 */
[----:B------:R-:W4:Y:S04]  /*c4400*/  LDL.LU R19, [R1+0x109c] ;  /* 0x00109c0001137983 */ /* 0x000f280000300800 */
[----:B----4-:R-:W-:Y:S01]  /*c4410*/  STL.64 [R1+0x62e0], R18 ;  /* 0x0062e01201007387 */ /* 0x010fe20000100a00 */
[----:B--2---:R1:W-:Y:S02]  /*c4420*/  STL.64 [R1+0x62d8], R16 ;  /* 0x0062d81001007387 */ /* 0x0043e40000100a00 */
[----:B0-----:R-:W2:Y:S01]  /*c4430*/  LDL.64 R8, [R1+0x20] ;  /* 0x0000200001087983 */ /* 0x001ea20000100a00 */
[----:B-1----:R-:W4:Y:S04]  /*c4440*/  LDL.64 R16, [R1+0x70] ;  /* 0x0000700001107983 */ /* 0x002f280000100a00 */
[----:B--2---:R0:W-:Y:S04]  /*c4450*/  STL.64 [R1+0x6280], R8 ;  /* 0x0062800801007387 */ /* 0x0041e80000100a00 */
[----:B0-----:R-:W2:Y:S01]  /*c4460*/  LDL.64 R8, [R1+0x30] ;  /* 0x0000300001087983 */ /* 0x001ea20000100a00 */
[----:B------:R-:W-:-:S02]  /*c4470*/  IMAD.MOV.U32 R4, RZ, RZ, R24 ;  /* 0x000000ffff047224 */ /* 0x000fc400078e0018 */
[----:B------:R-:W-:Y:S01]  /*c4480*/  IMAD.MOV.U32 R3, RZ, RZ, R25 ;  /* 0x000000ffff037224 */ /* 0x000fe200078e0019 */
[----:B--2---:R-:W-:Y:S01]  /*c4490*/  STL.64 [R1+0x6288], R8 ;  /* 0x0062880801007387 */ /* 0x004fe20000100a00 */
[----:B------:R0:W-:Y:S02]  /*c44a0*/  STL [R1+0x61f4], R26 ;  /* 0x0061f41a01007387 */ /* 0x0001e40000100800 */
[----:B------:R1:W-:Y:S02]  /*c44b0*/  STL [R1+0x61f0], R27 ;  /* 0x0061f01b01007387 */ /* 0x0003e40000100800 */
[----:B------:R-:W2:Y:S01]  /*c44c0*/  LDL.LU R24, [R1+0x1000] ;  /* 0x0010000001187983 */ /* 0x000ea20000300800 */
[----:B------:R-:W2:Y:S04]  /*c44d0*/  LDL.LU R25, [R1+0x1004] ;  /* 0x0010040001197983 */ /* 0x000ea80000300800 */
[----:B0-----:R-:W2:Y:S01]  /*c44e0*/  LDL.LU R26, [R1+0x1008] ;  /* 0x00100800011a7983 */ /* 0x001ea20000300800 */
[----:B-1----:R-:W2:Y:S02]  /*c44f0*/  LDL.LU R27, [R1+0x100c] ;  /* 0x00100c00011b7983 */ /* 0x002ea40000300800 */
        /* <DEDUP_REMOVED lines=16> */
[----:B------:R-:W-:Y:S01]  /*c4600*/  IMAD.MOV.U32 R23, RZ, RZ, R0 ;  /* 0x000000ffff177224 */ /* 0x000fe200078e0000 */
[----:B--2---:R0:W-:Y:S04]  /*c4610*/  STL.64 [R1+0x62e8], R4 ;  /* 0x0062e80401007387 */ /* 0x0041e80000100a00 */
[----:B0-----:R-:W2:Y:S01]  /*c4620*/  LDL.LU R4, [R1+0x10c0] ;  /* 0x0010c00001047983 */ /* 0x001ea20000300800 */
[----:B------:R-:W2:Y:S02]  /*c4630*/  LDL.LU R5, [R1+0x10c4] ;  /* 0x0010c40001057983 */ /* 0x000ea40000300800 */
[----:B------:R-:W2:Y:S02]  /*c4640*/  LDL.LU R6, [R1+0x10c8] ;  /* 0x0010c80001067983 */ /* 0x000ea40000300800 */
[----:B------:R-:W2:Y:S01]  /*c4650*/  LDL.LU R7, [R1+0x10cc] ;  /* 0x0010cc0001077983 */ /* 0x000ea20000300800 */
[----:B------:R-:W-:Y:S01]  /*c4660*/  STL.64 [R1+0x62a8], R26 ;  /* 0x0062a81a01007387 */ /* 0x000fe20000100a00 */
[----:B------:R0:W-:Y:S02]  /*c4670*/  STL.64 [R1+0x62a0], R24 ;  /* 0x0062a01801007387 */ /* 0x0001e40000100a00 */
[----:B------:R-:W3:Y:S02]  /*c4680*/  LDL.64 R8, [R1+0x40] ;  /* 0x0000400001087983 */ /* 0x000ee40000100a00 */
[----:B----4-:R-:W-:-:S02]  /*c4690*/  IMAD.MOV.U32 R29, RZ, RZ, R16 ;  /* 0x000000ffff1d7224 */ /* 0x010fc400078e0010 */
[----:B------:R-:W-:Y:S01]  /*c46a0*/  IMAD.MOV.U32 R28, RZ, RZ, R17 ;  /* 0x000000ffff1c7224 */ /* 0x000fe200078e0011 */
[----:B0-----:R-:W4:Y:S01]  /*c46b0*/  LDL.64 R24, [R1+0x50] ;  /* 0x0000500001187983 */ /* 0x001f220000100a00 */
[----:B------:R-:W-:Y:S02]  /*c46c0*/  STL [R1+0x5404], R15 ;  /* 0x0054040f01007387 */ /* 0x000fe40000100800 */
[----:B------:R-:W-:Y:S01]  /*c46d0*/  STL [R1+0x5400], R14 ;  /* 0x0054000e01007387 */ /* 0x000fe20000100800 */
[C---:B--2---:R-:W-:Y:S11]  /*c46e0*/  HMMA.16816.F32 R4, R20.reuse, R16, R4 ;  /* 0x000000101404723c */ /* 0x044ff60000001804 */
[----:B------:R-:W-:Y:S11]  /*c46f0*/  @!UPT UIADD3 URZ, URZ, URZ, URZ ;  /* 0x0000003f3f3ff290 */ /* 0x000ff6000fffe03f */
[----:B------:R-:W-:Y:S01]  /*c4700*/  @!UPT UIADD3 URZ, URZ, URZ, URZ ;  /* 0x0000003f3f3ff290 */ /* 0x000fe2000fffe03f */
[----:B------:R0:W-:Y:S01]  /*c4710*/  STL.64 [R1+0x1500], R4 ;  /* 0x0015000401007387 */ /* 0x0001e20000100a00 */
[----:B------:R1:W-:Y:S03]  /*c4720*/  STL.64 [R1+0x1508], R6 ;  /* 0x0015080601007387 */ /* 0x0003e60000100a00 */
[----:B0-----:R-:W2:Y:S01]  /*c4730*/  LDL.LU.64 R4, [R1+0x62e8] ;  /* 0x0062e80001047983 */ /* 0x001ea20000300a00 */
[----:B------:R-:W2:Y:S02]  /*c4740*/  LDL.LU.64 R18, [R1+0x62e0] ;  /* 0x0062e00001127983 */ /* 0x000ea40000300a00 */
[----:B------:R-:W2:Y:S02]  /*c4750*/  LDL.LU.64 R16, [R1+0x62d8] ;  /* 0x0062d80001107983 */ /* 0x000ea40000300a00 */
[----:B------:R-:W-:Y:S01]  /*c4760*/  STL [R1+0x61fc], R28 ;  /* 0x0061fc1c01007387 */ /* 0x000fe20000100800 */
[----:B------:R-:W-:Y:S01]  /*c4770*/  STL [R1+0x61f8], R29 ;  /* 0x0061f81d01007387 */ /* 0x000fe20000100800 */
[----:B--2---:R-:W-:Y:S11]  /*c4780*/  HMMA.16816.F32 R16, R20, R4, R16 ;  /* 0x000000041410723c */ /* 0x004ff60000001810 */
[----:B------:R-:W-:Y:S11]  /*c4790*/  @!UPT UIADD3 URZ, URZ, URZ, URZ ;  /* 0x0000003f3f3ff290 */ /* 0x000ff6000fffe03f */
[----:B------:R-:W-:Y:S01]  /*c47a0*/  @!UPT UIADD3 URZ, URZ, URZ, URZ ;  /* 0x0000003f3f3ff290 */ /* 0x000fe2000fffe03f */
[----:B------:R0:W-:Y:S01]  /*c47b0*/  STL.64 [R1+0x14f0], R16 ;  /* 0x0014f01001007387 */ /* 0x0001e20000100a00 */
[----:B------:R-:W-:Y:S02]  /*c47c0*/  STL.64 [R1+0x14f8], R18 ;  /* 0x0014f81201007387 */ /* 0x000fe40000100a00 */
[----:B-1----:R-:W4:Y:S02]  /*c47d0*/  LDL.LU.64 R6, [R1+0x62d0] ;  /* 0x0062d00001067983 */ /* 0x002f240000300a00 */
[----:B0-----:R-:W-:Y:S02]  /*c47e0*/  IMAD.MOV.U32 R17, RZ, RZ, R4 ;  /* 0x000000ffff117224 */ /* 0x001fe400078e0004 */
[----:B------:R-:W-:Y:S02]  /*c47f0*/  IMAD.MOV.U32 R16, RZ, RZ, R5 ;  /* 0x000000ffff107224 */ /* 0x000fe400078e0005 */
[----:B------:R-:W4:Y:S03]  /*c4800*/  LDL.LU.64 R4, [R1+0x62c8] ;  /* 0x0062c80001047983 */ /* 0x000f260000300a00 */
[----:B------:R0:W-:Y:S02]  /*c4810*/  STL.64 [R1+0x6210], R16 ;  /* 0x0062101001007387 */ /* 0x0001e40000100a00 */
[----:B0-----:R-:W2:Y:S01]  /*c4820*/  LDL.LU R16, [R1+0xea0] ;  /* 0x000ea00001107983 */ /* 0x001ea20000300800 */
[----:B------:R-:W2:Y:S02]  /*c4830*/  LDL.LU R17, [R1+0xea4] ;  /* 0x000ea40001117983 */ /* 0x000ea40000300800 */
[----:B---3--:R-:W-:-:S02]  /*c4840*/  IMAD.MOV.U32 R18, RZ, RZ, R13 ;  /* 0x000000ffff127224 */ /* 0x008fc400078e000d */
[----:B------:R-:W-:Y:S01]  /*c4850*/  IMAD.MOV.U32 R19, RZ, RZ, R12 ;  /* 0x000000ffff137224 */ /* 0x000fe200078e000c */
[----:B------:R-:W3:Y:S01]  /*c4860*/  LDL.LU R13, [R1+0x62c4] ;  /* 0x0062c400010d7983 */ /* 0x000ee20000300800 */
[----:B------:R-:W3:Y:S03]  /*c4870*/  LDL.LU R12, [R1+0x62c0] ;  /* 0x0062c000010c7983 */ /* 0x000ee60000300800 */
[----:B------:R-:W-:Y:S04]  /*c4880*/  STL.64 [R1+0x6260], R18 ;  /* 0x0062601201007387 */ /* 0x000fe80000100a00 */
[----:B--2---:R0:W-:Y:S04]  /*c4890*/  STL.64 [R1+0x6258], R16 ;  /* 0x0062581001007387 */ /* 0x0041e80000100a00 */
[----:B0-----:R-:W2:Y:S01]  /*c48a0*/  LDL.LU R16, [R1+0xf60] ;  /* 0x000f600001107983 */ /* 0x001ea20000300800 */
[----:B------:R-:W2:Y:S02]  /*c48b0*/  LDL.LU R17, [R1+0xf64] ;  /* 0x000f640001117983 */ /* 0x000ea40000300800 */
[----:B------:R-:W2:Y:S02]  /*c48c0*/  LDL.LU R18, [R1+0xf68] ;  /* 0x000f680001127983 */ /* 0x000ea40000300800 */
[----:B------:R-:W2:Y:S01]  /*c48d0*/  LDL.LU R19, [R1+0xf6c] ;  /* 0x000f6c0001137983 */ /* 0x000ea20000300800 */
[----:B----4-:R-:W-:Y:S01]  /*c48e0*/  HMMA.16816.F32 R4, R20, R24, R4 ;  /* 0x000000181404723c */ /* 0x010fe20000001804 */
[----:B--2---:R3:W-:Y:S01]  /*c48f0*/  STL.64 [R1+0x6278], R18 ;  /* 0x0062781201007387 */ /* 0x0047e20000100a00 */
[----:B------:R0:W-:Y:S02]  /*c4900*/  STL.64 [R1+0x6270], R16 ;  /* 0x0062701001007387 */ /* 0x0001e40000100a00 */
[----:B---3--:R-:W-:Y:S01]  /*c4910*/  IMAD.MOV.U32 R18, RZ, RZ, R12 ;  /* 0x000000ffff127224 */ /* 0x008fe200078e000c */
[----:B0-----:R-:W2:Y:S01]  /*c4920*/  LDL.LU R16, [R1+0xfc0] ;  /* 0x000fc00001107983 */ /* 0x001ea20000300800 */
[----:B------:R-:W2:Y:S02]  /*c4930*/  LDL.LU R17, [R1+0xfc4] ;  /* 0x000fc40001117983 */ /* 0x000ea40000300800 */
[----:B------:R-:W3:Y:S02]  /*c4940*/  LDL.LU R12, [R1+0x62bc] ;  /* 0x0062bc00010c7983 */ /* 0x000ee40000300800 */
[----:B------:R-:W-:-:S02]  /*c4950*/  IMAD.MOV.U32 R19, RZ, RZ, R13 ;  /* 0x000000ffff137224 */ /* 0x000fc400078e000d */
[----:B------:R-:W3:Y:S11]  /*c4960*/  LDL.LU R13, [R1+0x62b8] ;  /* 0x0062b800010d7983 */ /* 0x000ef60000300800 */
[----:B------:R0:W-:Y:S02]  /*c4970*/  STL.64 [R1+0x14e0], R4 ;  /* 0x0014e00401007387 */ /* 0x0001e40000100a00 */
[----:B------:R1:W-:Y:S01]  /*c4980*/  STL.64 [R1+0x14e8], R6 ;  /* 0x0014e80601007387 */ /* 0x0003e20000100a00 */
[----:B0-----:R-:W4:Y:S01]  /*c4990*/  LDL.LU.64 R4, [R1+0x62b0] ;  /* 0x0062b00001047983 */ /* 0x001f220000300a00 */
[----:B-1----:R-:W-:-:S02]  /*c49a0*/  IMAD.MOV.U32 R7, RZ, RZ, R24 ;  /* 0x000000ffff077224 */ /* 0x002fc400078e0018 */
[----:B------:R-:W-:Y:S02]  /*c49b0*/  IMAD.MOV.U32 R6, RZ, RZ, R25 ;  /* 0x000000ffff067224 */ /* 0x000fe400078e0019 */
[----:B------:R-:W2:Y:S01]  /*c49c0*/  LDL.LU.64 R26, [R1+0x62a8] ;  /* 0x0062a800011a7983 */ /* 0x000ea20000300a00 */
[----:B------:R-:W2:Y:S01]  /*c49d0*/  LDL.LU.64 R24, [R1+0x62a0] ;  /* 0x0062a00001187983 */ /* 0x000ea20000300a00 */
[----:B------:R-:W-:Y:S02]  /*c49e0*/  IMAD.MOV.U32 R15, RZ, RZ, R8 ;  /* 0x000000ffff0f7224 */ /* 0x000fe400078e0008 */
        /* <DEDUP_REMOVED lines=34> */
[----:B0-----:R-:W2:Y:S01]  /*c4c10*/  LDL.LU.64 R20, [R1+0x6250] ;  /* 0x0062500001147983 */ /* 0x001ea20000300a00 */
[----:B------:R-:W2:Y:S02]  /*c4c20*/  LDL.LU.64 R10, [R1+0x6248] ;  /* 0x00624800010a7983 */ /* 0x000ea40000300a00 */
[----:B------:R-:W2:Y:S02]  /*c4c30*/  LDL.LU.64 R8, [R1+0x6240] ;  /* 0x0062400001087983 */ /* 0x000ea40000300a00 */
[----:B------:R-:W-:Y:S01]  /*c4c40*/  STL.64 [R1+0x6208], R26 ;  /* 0x0062081a01007387 */ /* 0x000fe20000100a00 */
[----:B------:R0:W-:Y:S04]  /*c4c50*/  STL.64 [R1+0x6200], R24 ;  /* 0x0062001801007387 */ /* 0x0001e80000100a00 */
        /* <DEDUP_REMOVED lines=11> */
[----:B------:R-:W4:Y:S02]  /*c4d10*/  LDL.LU.64 R20, [R1+0x6220] ;  /* 0x0062200001147983 */ /* 0x000f240000300a00 */
[C---:B----4-:R-:W-:Y:S08]  /*c4d20*/  HMMA.16816.F32 R20, R24.reuse, R4, R20 ;  /* 0x000000041814723c */ /* 0x050ff00000001814 */
[----:B--2---:R-:W-:Y:S11]  /*c4d30*/  HMMA.16816.F32 R16, R24, R8, R16 ;  /* 0x000000081810723c */ /* 0x004ff60000001810 */
[----:B------:R-:W-:Y:S04]  /*c4d40*/  @!UPT UIADD3 URZ, URZ, URZ, URZ ;  /* 0x0000003f3f3ff290 */ /* 0x000fe8000fffe03f */
[----:B------:R0:W-:Y:S01]  /*c4d50*/  STL.64 [R1+0x1480], R20 ;  /* 0x0014801401007387 */ /* 0x0001e20000100a00 */
[----:B------:R-:W-:Y:S03]  /*c4d60*/  STL.64 [R1+0x1488], R22 ;  /* 0x0014881601007387 */ /* 0x000fe60000100a00 */
[----:B0-----:R-:W2:Y:S04]  /*c4d70*/  LDL.LU.64 R20, [R1+0x6218] ;  /* 0x0062180001147983 */ /* 0x001ea80000300a00 */
[----:B------:R0:W-:Y:S02]  /*c4d80*/  STL.64 [R1+0x1470], R16 ;  /* 0x0014701001007387 */ /* 0x0001e40000100a00 */
[----:B0-----:R-:W4:Y:S01]  /*c4d90*/  LDL.LU.64 R16, [R1+0x6210] ;  /* 0x0062100001107983 */ /* 0x001f220000300a00 */
[----:B------:R-:W-:Y:S02]  /*c4da0*/  STL.64 [R1+0x60a8], R10 ;  /* 0x0060a80a01007387 */ /* 0x000fe40000100a00 */
[----:B------:R0:W-:Y:S02]  /*c4db0*/  STL.64 [R1+0x60a0], R8 ;  /* 0x0060a00801007387 */ /* 0x0001e40000100a00 */
[----:B0-----:R-:W3:Y:S01]  /*c4dc0*/  LDL.LU R8, [R1+0xe70] ;  /* 0x000e700001087983 */ /* 0x001ee20000300800 */
[----:B------:R-:W3:Y:S02]  /*c4dd0*/  LDL.LU R9, [R1+0xe74] ;  /* 0x000e740001097983 */ /* 0x000ee40000300800 */
[----:B------:R-:W3:Y:S02]  /*c4de0*/  LDL.LU R10, [R1+0xe78] ;  /* 0x000e7800010a7983 */ /* 0x000ee40000300800 */
[----:B------:R-:W3:Y:S02]  /*c4df0*/  LDL.LU R11, [R1+0xe7c] ;  /* 0x000e7c00010b7983 */ /* 0x000ee40000300800 */
[----:B------:R-:W-:-:S02]  /*c4e00*/  IMAD.MOV.U32 R23, RZ, RZ, R19 ;  /* 0x000000ffff177224 */ /* 0x000fc400078e0013 */
[----:B------:R-:W-:-:S03]  /*c4e10*/  IMAD.MOV.U32 R22, RZ, RZ, R18 ;  /* 0x000000ffff167224 */ /* 0x000fc600078e0012 */
[----:B------:R-:W-:Y:S02]  /*c4e20*/  STL [R1+0x517c], R23 ;  /* 0x00517c1701007387 */ /* 0x000fe40000100800 */
[----:B------:R-:W-:Y:S02]  /*c4e30*/  STL [R1+0x5178], R22 ;  /* 0x0051781601007387 */ /* 0x000fe40000100800 */
[----:B------:R-:W-:Y:S02]  /*c4e40*/  IMAD.MOV.U32 R18, RZ, RZ, R26 ;  /* 0x000000ffff127224 */ /* 0x000fe400078e001a */
[----:B------:R-:W-:Y:S02]  /*c4e50*/  IMAD.MOV.U32 R3, RZ, RZ, R27 ;  /* 0x000000ffff037224 */ /* 0x000fe400078e001b */
[----:B------:R-:W-:Y:S01]  /*c4e60*/  IMAD.MOV.U32 R19, RZ, RZ, R25 ;  /* 0x000000ffff137224 */ /* 0x000fe200078e0019 */
[----:B--2---:R0:W-:Y:S01]  /*c4e70*/  STL.64 [R1+0x61a0], R20 ;  /* 0x0061a01401007387 */ /* 0x0041e20000100a00 */
[----:B---3--:R-:W-:Y:S01]  /*c4e80*/  HMMA.16816.F32 R8, R24, R12, R8 ;  /* 0x0000000c1808723c */ /* 0x008fe20000001808 */
[----:B0-----:R-:W-:Y:S11]  /*c4e90*/  IMAD.MOV.U32 R20, RZ, RZ, R24 ;  /* 0x000000ffff147224 */ /* 0x001ff600078e0018 */
[----:B------:R-:W-:Y:S11]  /*c4ea0*/  @!UPT UIADD3 URZ, URZ, URZ, URZ ;  /* 0x0000003f3f3ff290 */ /* 0x000ff6000fffe03f */
[----:B------:R0:W-:Y:S01]  /*c4eb0*/  STL.64 [R1+0x1460], R8 ;  /* 0x0014600801007387 */ /* 0x0001e20000100a00 */
[----:B------:R1:W-:Y:S02]  /*c4ec0*/  STL.64 [R1+0x1468], R10 ;  /* 0x0014680a01007387 */ /* 0x0003e40000100a00 */
[----:B------:R-:W2:Y:S02]  /*c4ed0*/  LDL.LU.64 R26, [R1+0x6208] ;  /* 0x00620800011a7983 */ /* 0x000ea40000300a00 */
[----:B------:R-:W3:Y:S01]  /*c4ee0*/  LDL.LU.64 R24, [R1+0x6200] ;  /* 0x0062000001187983 */ /* 0x000ee20000300a00 */
        /* <DEDUP_REMOVED lines=13> */
[----:B------:R-:W-:Y:S01]  /*c4fc0*/  IMAD.MOV.U32 R9, RZ, RZ, R29 ;  /* 0x000000ffff097224 */ /* 0x000fe200078e001d */
[----:B------:R-:W2:Y:S01]  /*c4fd0*/  LDL.LU R28, [R1+0x61fc] ;  /* 0x0061fc00011c7983 */ /* 0x000ea20000300800 */
[----:B------:R-:W2:Y:S03]  /*c4fe0*/  LDL.LU R29, [R1+0x61f8] ;  /* 0x0061f800011d7983 */ /* 0x000ea60000300800 */
[----:B------:R0:W-:Y:S02]  /*c4ff0*/  STL.64 [R1+0x60d8], R8 ;  /* 0x0060d80801007387 */ /* 0x0001e40000100a00 */
[----:B0-----:R-:W-:Y:S02]  /*c5000*/  IMAD.MOV.U32 R8, RZ, RZ, R26 ;  /* 0x000000ffff087224 */ /* 0x001fe400078e001a */
[----:B------:R-:W-:Y:S01]  /*c5010*/  IMAD.MOV.U32 R9, RZ, RZ, R27 ;  /* 0x000000ffff097224 */ /* 0x000fe200078e001b */
[----:B------:R-:W2:Y:S01]  /*c5020*/  LDL.LU R26, [R1+0x61f4] ;  /* 0x0061f400011a7983 */ /* 0x000ea20000300800 */
[----:B------:R-:W2:Y:S03]  /*c5030*/  LDL.LU R27, [R1+0x61f0] ;  /* 0x0061f000011b7983 */ /* 0x000ea60000300800 */
[----:B------:R0:W-:Y:S01]  /*c5040*/  STL.64 [R1+0x60f0], R8 ;  /* 0x0060f00801007387 */ /* 0x0001e20000100a00 */
[----:B------:R3:W-:Y:S02]  /*c5050*/  STL.64 [R1+0x6098], R12 ;  /* 0x0060980c01007387 */ /* 0x0007e40000100a00 */
[----:B0-----:R-:W-:-:S02]  /*c5060*/  IMAD.MOV.U32 R8, RZ, RZ, R15 ;  /* 0x000000ffff087224 */ /* 0x001fc400078e000f */
[----:B------:R-:W-:Y:S02]  /*c5070*/  IMAD.MOV.U32 R9, RZ, RZ, R14 ;  /* 0x000000ffff097224 */ /* 0x000fe400078e000e */
[----:B---3--:R-:W-:Y:S02]  /*c5080*/  IMAD.MOV.U32 R12, RZ, RZ, R24 ;  /* 0x000000ffff0c7224 */ /* 0x008fe400078e0018 */
[----:B------:R-:W-:Y:S01]  /*c5090*/  IMAD.MOV.U32 R13, RZ, RZ, R25 ;  /* 0x000000ffff0d7224 */ /* 0x000fe200078e0019 */
[----:B------:R-:W3:Y:S01]  /*c50a0*/  LDL.LU R24, [R1+0x61ec] ;  /* 0x0061ec0001187983 */ /* 0x000ee20000300800 */
[----:B------:R-:W2:Y:S02]  /*c50b0*/  LDL.LU R25, [R1+0x61e8] ;  /* 0x0061e80001197983 */ /* 0x000ea40000300800 */
[----:B------:R-:W-:Y:S01]  /*c50c0*/  STL.64 [R1+0x6108], R8 ;  /* 0x0061080801007387 */ /* 0x000fe20000100a00 */
[----:B------:R0:W-:Y:S04]  /*c50d0*/  STL.64 [R1+0x60d0], R12 ;  /* 0x0060d00c01007387 */ /* 0x0001e80000100a00 */
        /* <DEDUP_REMOVED lines=16> */
[----:B------:R-:W-:Y:S01]  /*c51e0*/  IMAD.MOV.U32 R9, RZ, RZ, R16 ;  /* 0x000000ffff097224 */ /* 0x000fe200078e0010 */
[----:B------:R-:W4:Y:S01]  /*c51f0*/  LDL.LU R17, [R1+0x61dc] ;  /* 0x0061dc0001117983 */ /* 0x000f220000300800 */
[----:B------:R-:W3:Y:S03]  /*c5200*/  LDL.LU R16, [R1+0x61d8] ;  /* 0x0061d80001107983 */ /* 0x000ee60000300800 */
[----:B------:R-:W-:Y:S04]  /*c5210*/  STL.64 [R1+0x6138], R8 ;  /* 0x0061380801007387 */ /* 0x000fe80000100a00 */
[----:B--2---:R-:W-:Y:S01]  /*c5220*/  STL.64 [R1+0x6100], R14 ;  /* 0x0061000e01007387 */ /* 0x004fe20000100a00 */
[----:B------:R0:W-:Y:S03]  /*c5230*/  STL.64 [R1+0x60f8], R12 ;  /* 0x0060f80c01007387 */ /* 0x0001e60000100a00 */
[----:B0-----:R-:W2:Y:S01]  /*c5240*/  LDL.LU R12, [R1+0xda0] ;  /* 0x000da000010c7983 */ /* 0x001ea20000300800 */
[----:B------:R-:W2:Y:S02]  /*c5250*/  LDL.LU R13, [R1+0xda4] ;  /* 0x000da400010d7983 */ /* 0x000ea40000300800 */
[----:B------:R-:W-:-:S02]  /*c5260*/  IMAD.MOV.U32 R8, RZ, RZ, R29 ;  /* 0x000000ffff087224 */ /* 0x000fc400078e001d */
[----:B------:R-:W-:Y:S02]  /*c5270*/  IMAD.MOV.U32 R9, RZ, RZ, R28 ;  /* 0x000000ffff097224 */ /* 0x000fe400078e001c */
[----:B---3--:R-:W-:Y:S02]  /*c5280*/  IMAD.MOV.U32 R14, RZ, RZ, R6 ;  /* 0x000000ffff0e7224 */ /* 0x008fe400078e0006 */
[----:B------:R-:W-:Y:S01]  /*c5290*/  IMAD.MOV.U32 R15, RZ, RZ, R7 ;  /* 0x000000ffff0f7224 */ /* 0x000fe200078e0007 */
[----:B------:R-:W3:Y:S01]  /*c52a0*/  LDL.LU R6, [R1+0x61d4] ;  /* 0x0061d40001067983 */ /* 0x000ee20000300800 */
[----:B------:R-:W3:Y:S02]  /*c52b0*/  LDL.LU R7, [R1+0x61d0] ;  /* 0x0061d00001077983 */ /* 0x000ee40000300800 */
[----:B------:R0:W-:Y:S02]  /*c52c0*/  STL.64 [R1+0x6150], R8 ;  /* 0x0061500801007387 */ /* 0x0001e40000100a00 */
[----:B0-----:R-:W-:-:S02]  /*c52d0*/  IMAD.MOV.U32 R8, RZ, RZ, R27 ;  /* 0x000000ffff087224 */ /* 0x001fc400078e001b */
[----:B------:R-:W-:-:S05]  /*c52e0*/  IMAD.MOV.U32 R9, RZ, RZ, R26 ;  /* 0x000000ffff097224 */ /* 0x000fca00078e001a */
[----:B------:R-:W-:Y:S01]  /*c52f0*/  STL.64 [R1+0x6168], R8 ;  /* 0x0061680801007387 */ /* 0x000fe20000100a00 */
[----:B------:R-:W-:Y:S03]  /*c5300*/  STL.64 [R1+0x6118], R14 ;  /* 0x0061180e01007387 */ /* 0x000fe60000100a00 */
[----:B--2---:R0:W-:Y:S04]  /*c5310*/  STL.64 [R1+0x6110], R12 ;  /* 0x0061100c01007387 */ /* 0x0041e80000100a00 */
[----:B0-----:R-:W2:Y:S01]  /*c5320*/  LDL.LU R12, [R1+0xdb0] ;  /* 0x000db000010c7983 */ /* 0x001ea20000300800 */
[----:B------:R-:W2:Y:S02]  /*c5330*/  LDL.LU R13, [R1+0xdb4] ;  /* 0x000db400010d7983 */ /* 0x000ea40000300800 */
[----:B------:R-:W-:-:S02]  /*c5340*/  IMAD.MOV.U32 R8, RZ, RZ, R25 ;  /* 0x000000ffff087224 */ /* 0x000fc400078e0019 */
[----:B------:R-:W-:Y:S02]  /*c5350*/  IMAD.MOV.U32 R9, RZ, RZ, R24 ;  /* 0x000000ffff097224 */ /* 0x000fe400078e0018 */
[----:B------:R-:W-:Y:S02]  /*c5360*/  IMAD.MOV.U32 R14, RZ, RZ, R16 ;  /* 0x000000ffff0e7224 */ /* 0x000fe400078e0010 */
[----:B----4-:R-:W-:Y:S01]  /*c5370*/  IMAD.MOV.U32 R15, RZ, RZ, R17 ;  /* 0x000000ffff0f7224 */ /* 0x010fe200078e0011 */
[----:B------:R-:W4:Y:S01]  /*c5380*/  LDL.LU R16, [R1+0x61cc] ;  /* 0x0061cc0001107983 */ /* 0x000f220000300800 */
[----:B------:R-:W3:Y:S02]  /*c5390*/  LDL.LU R17, [R1+0x61c8] ;  /* 0x0061c80001117983 */ /* 0x000ee40000300800 */
[----:B------:R0:W-:Y:S02]  /*c53a0*/  STL.64 [R1+0x6180], R8 ;  /* 0x0061800801007387 */ /* 0x0001e40000100a00 */
[----:B0-----:R-:W-:-:S02]  /*c53b0*/  IMAD.MOV.U32 R8, RZ, RZ, R20 ;  /* 0x000000ffff087224 */ /* 0x001fc400078e0014 */
[----:B------:R-:W4:Y:S01]  /*c53c0*/  LDL.LU R20, [R1+0xe60] ;  /* 0x000e600001147983 */ /* 0x000f220000300800 */
[----:B------:R-:W4:Y:S02]  /*c53d0*/  LDL.LU R21, [R1+0xe64] ;  /* 0x000e640001157983 */ /* 0x000f240000300800 */
[----:B------:R-:W4:Y:S02]  /*c53e0*/  LDL.LU R22, [R1+0xe68] ;  /* 0x000e680001167983 */ /* 0x000f240000300800 */
[----:B------:R-:W4:Y:S01]  /*c53f0*/  LDL.LU R23, [R1+0xe6c] ;  /* 0x000e6c0001177983 */ /* 0x000f220000300800 */
[----:B------:R-:W-:Y:S04]  /*c5400*/  STL.64 [R1+0x6130], R14 ;  /* 0x0061300e01007387 */ /* 0x000fe80000100a00 */
[----:B--2---:R0:W-:Y:S04]  /*c5410*/  STL.64 [R1+0x6128], R12 ;  /* 0x0061280c01007387 */ /* 0x0041e80000100a00 */
[----:B0-----:R-:W2:Y:S01]  /*c5420*/  LDL.LU R12, [R1+0xdc0] ;  /* 0x000dc000010c7983 */ /* 0x001ea20000300800 */
[----:B------:R-:W2:Y:S02]  /*c5430*/  LDL.LU R13, [R1+0xdc4] ;  /* 0x000dc400010d7983 */ /* 0x000ea40000300800 */
[----:B---3--:R-:W-:-:S02]  /*c5440*/  IMAD.MOV.U32 R14, RZ, RZ, R7 ;  /* 0x000000ffff0e7224 */ /* 0x008fc400078e0007 */
[----:B------:R-:W-:Y:S01]  /*c5450*/  IMAD.MOV.U32 R15, RZ, RZ, R6 ;  /* 0x000000ffff0f7224 */ /* 0x000fe200078e0006 */
[----:B------:R-:W3:Y:S01]  /*c5460*/  LDL.LU R7, [R1+0x61c4] ;  /* 0x0061c40001077983 */ /* 0x000ee20000300800 */
[----:B------:R-:W3:Y:S02]  /*c5470*/  LDL.LU R6, [R1+0x61c0] ;  /* 0x0061c00001067983 */ /* 0x000ee40000300800 */
[----:B------:R-:W3:Y:S02]  /*c5480*/  LDL.LU R24, [R1+0xe50] ;  /* 0x000e500001187983 */ /* 0x000ee40000300800 */
[----:B------:R-:W3:Y:S01]  /*c5490*/  LDL.LU R25, [R1+0xe54] ;  /* 0x000e540001197983 */ /* 0x000ee20000300800 */
[----:B------:R-:W3:Y:S01]  /*c54a0*/  LDL.LU R26, [R1+0xe58] ;  /* 0x000e5800011a7983 */ /* 0x000ee20000300800 */
[----:B------:R-:W3:Y:S02]  /*c54b0*/  LDL.LU R27, [R1+0xe5c] ;  /* 0x000e5c00011b7983 */ /* 0x000ee40000300800 */
[----:B------:R-:W-:Y:S01]  /*c54c0*/  STL.64 [R1+0x6148], R14 ;  /* 0x0061480e01007387 */ /* 0x000fe20000100a00 */
[----:B--2---:R0:W-:Y:S04]  /*c54d0*/  STL.64 [R1+0x6140], R12 ;  /* 0x0061400c01007387 */ /* 0x0041e80000100a00 */
[----:B0-----:R-:W2:Y:S01]  /*c54e0*/  LDL.LU R12, [R1+0xdd0] ;  /* 0x000dd000010c7983 */ /* 0x001ea20000300800 */
[----:B------:R-:W2:Y:S02]  /*c54f0*/  LDL.LU R13, [R1+0xdd4] ;  /* 0x000dd400010d7983 */ /* 0x000ea40000300800 */
[----:B------:R-:W-:-:S02]  /*c5500*/  IMAD.MOV.U32 R14, RZ, RZ, R17 ;  /* 0x000000ffff0e7224 */ /* 0x000fc400078e0011 */
[----:B----4-:R-:W-:Y:S01]  /*c5510*/  IMAD.MOV.U32 R15, RZ, RZ, R16 ;  /* 0x000000ffff0f7224 */ /* 0x010fe200078e0010 */
[----:B------:R-:W4:Y:S01]  /*c5520*/  LDL.LU R17, [R1+0x61bc] ;  /* 0x0061bc0001117983 */ /* 0x000f220000300800 */
[----:B------:R-:W3:Y:S03]  /*c5530*/  LDL.LU R16, [R1+0x61b8] ;  /* 0x0061b80001107983 */ /* 0x000ee60000300800 */
[----:B------:R-:W-:Y:S04]  /*c5540*/  STL.64 [R1+0x6160], R14 ;  /* 0x0061600e01007387 */ /* 0x000fe80000100a00 */
[----:B--2---:R0:W-:Y:S04]  /*c5550*/  STL.64 [R1+0x6158], R12 ;  /* 0x0061580c01007387 */ /* 0x0041e80000100a00 */
[----:B0-----:R-:W2:Y:S01]  /*c5560*/  LDL.LU R12, [R1+0xde0] ;  /* 0x000de000010c7983 */ /* 0x001ea20000300800 */
[----:B------:R-:W2:Y:S02]  /*c5570*/  LDL.LU R13, [R1+0xde4] ;  /* 0x000de400010d7983 */ /* 0x000ea40000300800 */
[----:B---3--:R-:W-:-:S02]  /*c5580*/  IMAD.MOV.U32 R14, RZ, RZ, R6 ;  /* 0x000000ffff0e7224 */ /* 0x008fc400078e0006 */
[----:B------:R-:W-:Y:S01]  /*c5590*/  IMAD.MOV.U32 R15, RZ, RZ, R7 ;  /* 0x000000ffff0f7224 */ /* 0x000fe200078e0007 */
[----:B------:R-:W3:Y:S01]  /*c55a0*/  LDL.LU R6, [R1+0x61b4] ;  /* 0x0061b40001067983 */ /* 0x000ee20000300800 */
[----:B------:R-:W3:Y:S03]  /*c55b0*/  LDL.LU R7, [R1+0x61b0] ;  /* 0x0061b00001077983 */ /* 0x000ee60000300800 */
[----:B------:R4:W-:Y:S02]  /*c55c0*/  STL.64 [R1+0x6178], R14 ;  /* 0x0061780e01007387 */ /* 0x0009e40000100a00 */
[----:B----4-:R-:W-:Y:S02]  /*c55d0*/  IMAD.MOV.U32 R14, RZ, RZ, R17 ;  /* 0x000000ffff0e7224 */ /* 0x010fe400078e0011 */
[----:B--2---:R0:W-:Y:S04]  /*c55e0*/  STL.64 [R1+0x6170], R12 ;  /* 0x0061700c01007387 */ /* 0x0041e80000100a00 */
[----:B0-----:R-:W2:Y:S01]  /*c55f0*/  LDL.LU R12, [R1+0xdf0] ;  /* 0x000df000010c7983 */ /* 0x001ea20000300800 */
[----:B------:R-:W-:-:S02]  /*c5600*/  IMAD.MOV.U32 R13, RZ, RZ, R16 ;  /* 0x000000ffff0d7224 */ /* 0x000fc400078e0010 */
[----:B------:R-:W4:Y:S02]  /*c5610*/  LDL.LU R16, [R1+0x61ac] ;  /* 0x0061ac0001107983 */ /* 0x000f240000300800 */
[----:B------:R-:W4:Y:S01]  /*c5620*/  LDL.LU R17, [R1+0x61a8] ;  /* 0x0061a80001117983 */ /* 0x000f220000300800 */
[----:B------:R-:W2:Y:S01]  /*c5630*/  LDL.LU R15, [R1+0xdfc] ;  /* 0x000dfc00010f7983 */ /* 0x000ea20000300800 */
[----:B------:R-:W-:Y:S02]  /*c5640*/  IMAD.MOV.U32 R9, RZ, RZ, R19 ;  /* 0x000000ffff097224 */ /* 0x000fe400078e0013 */
[----:B------:R-:W-:Y:S02]  /*c5650*/  IMAD.MOV.U32 R10, RZ, RZ, R18 ;  /* 0x000000ffff0a7224 */ /* 0x000fe400078e0012 */
[----:B------:R-:W-:-:S07]  /*c5660*/  IMAD.MOV.U32 R11, RZ, RZ, R3 ;  /* 0x000000ffff0b7224 */ /* 0x000fce00078e0003 */
[C---:B----4-:R-:W-:Y:S01]  /*c5670*/  HMMA.16816.F32 R20, R8.reuse, R16, R20 ;  /* 0x000000100814723c */ /* 0x050fe20000001814 */
[----:B--2---:R-:W-:Y:S01]  /*c5680*/  STL.64 [R1+0x6190], R14 ;  /* 0x0061900e01007387 */ /* 0x004fe20000100a00 */
[----:B------:R0:W-:Y:S03]  /*c5690*/  STL.64 [R1+0x6188], R12 ;  /* 0x0061880c01007387 */ /* 0x0001e60000100a00 */
[----:B0-----:R-:W2:Y:S01]  /*c56a0*/  LDL.LU R12, [R1+0xe20] ;  /* 0x000e2000010c7983 */ /* 0x001ea20000300800 */
[----:B------:R-:W2:Y:S02]  /*c56b0*/  LDL.LU R13, [R1+0xe24] ;  /* 0x000e2400010d7983 */ /* 0x000ea40000300800 */
[----:B---3--:R-:W-:Y:S11]  /*c56c0*/  IMAD.MOV.U32 R15, RZ, RZ, R6 ;  /* 0x000000ffff0f7224 */ /* 0x008ff600078e0006 */
[----:B------:R-:W-:Y:S04]  /*c56d0*/  @!UPT UIADD3 URZ, URZ, URZ, URZ ;  /* 0x0000003f3f3ff290 */ /* 0x000fe8000fffe03f */
[----:B------:R0:W-:Y:S01]  /*c56e0*/  STL [R1+0x1450], R20 ;  /* 0x0014501401007387 */ /* 0x0001e20000100800 */
[----:B------:R-:W-:Y:S02]  /*c56f0*/  IMAD.MOV.U32 R6, RZ, RZ, R21 ;  /* 0x000000ffff067224 */ /* 0x000fe400078e0015 */
[----:B------:R-:W-:Y:S01]  /*c5700*/  STL [R1+0x145c], R23 ;  /* 0x00145c1701007387 */ /* 0x000fe20000100800 */
[----:B0-----:R-:W3:Y:S01]  /*c5710*/  LDL.LU.64 R20, [R1+0x61a0] ;  /* 0x0061a00001147983 */ /* 0x001ee20000300a00 */
[----:B------:R0:W-:Y:S03]  /*c5720*/  STL.64 [R1+0x6090], R16 ;  /* 0x0060901001007387 */ /* 0x0001e60000100a00 */
[----:B0-----:R-:W4:Y:S01]  /*c5730*/  LDL.LU.64 R16, [R1+0x560] ;  /* 0x0005600001107983 */ /* 0x001f220000300a00 */
[----:B------:R-:W4:Y:S01]  /*c5740*/  LDL.LU.64 R18, [R1+0x568] ;  /* 0x0005680001127983 */ /* 0x000f220000300a00 */
[C---:B---3--:R-:W-:Y:S11]  /*c5750*/  HMMA.16816.F32 R24, R8.reuse, R20, R24 ;  /* 0x000000140818723c */ /* 0x048ff60000001818 */
[----:B------:R-:W-:Y:S11]  /*c5760*/  @!UPT UIADD3 URZ, URZ, URZ, URZ ;  /* 0x0000003f3f3ff290 */ /* 0x000ff6000fffe03f */
[----:B------:R-:W-:Y:S01]  /*c5770*/  @!UPT UIADD3 URZ, URZ, URZ, URZ ;  /* 0x0000003f3f3ff290 */ /* 0x000fe2000fffe03f */
[----:B------:R0:W-:Y:S01]  /*c5780*/  STL.64 [R1+0x1440], R24 ;  /* 0x0014401801007387 */ /* 0x0001e20000100a00 */
[----:B------:R-:W-:Y:S03]  /*c5790*/  STL.64 [R1+0x1448], R26 ;  /* 0x0014481a01007387 */ /* 0x000fe60000100a00 */
[----:B0-----:R-:W2:Y:S01]  /*c57a0*/  LDL.LU.64 R24, [R1+0x6198] ;  /* 0x0061980001187983 */ /* 0x001ea20000300a00 */
[----:B------:R-:W-:Y:S02]  /*c57b0*/  IMAD.MOV.U32 R14, RZ, RZ, R7 ;  /* 0x000000ffff0e7224 */ /* 0x000fe400078e0007 */
[----:B------:R0:W-:Y:S02]  /*c57c0*/  STL.64 [R1+0x6088], R20 ;  /* 0x0060881401007387 */ /* 0x0001e40000100a00 */
[----:B------:R-:W-:Y:S01]  /*c57d0*/  IMAD.MOV.U32 R7, RZ, RZ, R22 ;  /* 0x000000ffff077224 */ /* 0x000fe200078e0016 */
[----:B0-----:R-:W3:Y:S01]  /*c57e0*/  LDL.LU R20, [R1+0xd40] ;  /* 0x000d400001147983 */ /* 0x001ee20000300800 */
[----:B------:R-:W3:Y:S02]  /*c57f0*/  LDL.LU R21, [R1+0xd44] ;  /* 0x000d440001157983 */ /* 0x000ee40000300800 */
[----:B------:R-:W3:Y:S02]  /*c5800*/  LDL.LU R22, [R1+0xd48] ;  /* 0x000d480001167983 */ /* 0x000ee40000300800 */
[----:B------:R-:W3:Y:S01]  /*c5810*/  LDL.LU R23, [R1+0xd4c] ;  /* 0x000d4c0001177983 */ /* 0x000ee20000300800 */
[----:B--2---:R-:W-:Y:S01]  /*c5820*/  HMMA.16816.F32 R8, R8, R24, R12 ;  /* 0x000000180808723c */ /* 0x004fe2000000180c */
[----:B------:R-:W4:Y:S01]  /*c5830*/  LDL.LU.64 R14, [R1+0x6190] ;  /* 0x00619000010e7983 */ /* 0x000f220000300a00 */
[----:B------:R-:W4:Y:S11]  /*c5840*/  LDL.LU.64 R12, [R1+0x6188] ;  /* 0x00618800010c7983 */ /* 0x000f360000300a00 */
[----:B------:R-:W-:Y:S10]  /*c5850*/  @!UPT UIADD3 URZ, URZ, URZ, URZ ;  /* 0x0000003f3f3ff290 */ /* 0x000ff4000fffe03f */
[----:B------:R0:W-:Y:S01]  /*c5860*/  STL.64 [R1+0x1430], R8 ;  /* 0x0014300801007387 */ /* 0x0001e20000100a00 */
[----:B------:R4:W-:Y:S03]  /*c5870*/  STL.64 [R1+0x1438], R10 ;  /* 0x0014380a01007387 */ /* 0x0009e60000100a00 */
[----:B0-----:R-:W4:Y:S01]  /*c5880*/  LDL.LU.64 R8, [R1+0x6180] ;  /* 0x0061800001087983 */ /* 0x001f220000300a00 */
[----:B------:R-:W-:Y:S01]  /*c5890*/  STL.64 [R1+0x6080], R24 ;  /* 0x0060801801007387 */ /* 0x000fe20000100a00 */
[C---:B----4-:R-:W-:Y:S02]  /*c58a0*/  HMMA.16816.F32 R8, R16.reuse, R8, R12 ;  /* 0x000000081008723c */ /* 0x050fe4000000180c */
        /* <DEDUP_REMOVED lines=55> */
[----:B------:R-:W-:Y:S02]  /*c5c20*/  IMAD.MOV.U32 R24, RZ, RZ, R2 ;  /* 0x000000ffff187224 */ /* 0x000fe400078e0002 */
[----:B------:R-:W-:Y:S01]  /*c5c30*/  IMAD.MOV.U32 R25, RZ, RZ, R0 ;  /* 0x000000ffff197224 */ /* 0x000fe200078e0000 */
[C---:B--2---:R-:W-:Y:S01]  /*c5c40*/  HMMA.16816.F32 R12, R16.reuse, R12, R8 ;  /* 0x0000000c100c723c */ /* 0x044fe20000001808 */
[----:B------:R-:W2:Y:S01]  /*c5c50*/  LDL.LU.64 R10, [R1+0x60b8] ;  /* 0x0060b800010a7983 */ /* 0x000ea20000300a00 */
[----:B------:R-:W2:Y:S06]  /*c5c60*/  LDL.LU.64 R8, [R1+0x60b0] ;  /* 0x0060b00001087983 */ /* 0x000eac0000300a00 */
[C---:B---3--:R-:W-:Y:S11]  /*c5c70*/  HMMA.16816.F32 R20, R16.reuse, R4, R20 ;  /* 0x000000041014723c */ /* 0x048ff60000001814 */
[----:B------:R-:W-:Y:S04]  /*c5c80*/  @!UPT UIADD3 URZ, URZ, URZ, URZ ;  /* 0x0000003f3f3ff290 */ /* 0x000fe8000fffe03f */
[----:B------:R0:W-:Y:S01]  /*c5c90*/  STL.64 [R1+0x1360], R12 ;  /* 0x0013600c01007387 */ /* 0x0001e20000100a00 */
[----:B------:R1:W-:Y:S03]  /*c5ca0*/  STL.64 [R1+0x1368], R14 ;  /* 0x0013680e01007387 */ /* 0x0003e60000100a00 */
[----:B0-----:R-:W3:Y:S01]  /*c5cb0*/  LDL.LU R12, [R1+0xd30] ;  /* 0x000d3000010c7983 */ /* 0x001ee20000300800 */
[----:B------:R-:W3:Y:S02]  /*c5cc0*/  LDL.LU R13, [R1+0xd34] ;  /* 0x000d3400010d7983 */ /* 0x000ee40000300800 */
[----:B-1----:R-:W3:Y:S02]  /*c5cd0*/  LDL.LU R14, [R1+0xd38] ;  /* 0x000d3800010e7983 */ /* 0x002ee40000300800 */
[----:B------:R-:W3:Y:S01]  /*c5ce0*/  LDL.LU R15, [R1+0xd3c] ;  /* 0x000d3c00010f7983 */ /* 0x000ee20000300800 */
[----:B--2---:R-:W-:Y:S01]  /*c5cf0*/  HMMA.16816.F32 R24, R16, R24, R8 ;  /* 0x000000181018723c */ /* 0x004fe20000001808 */
[----:B------:R-:W2:Y:S01]  /*c5d00*/  LDL.LU.64 R10, [R1+0x60a8] ;  /* 0x0060a800010a7983 */ /* 0x000ea20000300a00 */
[----:B------:R-:W3:Y:S11]  /*c5d10*/  LDL.LU.64 R8, [R1+0x60a0] ;  /* 0x0060a00001087983 */ /* 0x000ef60000300a00 */
[----:B------:R-:W-:Y:S10]  /*c5d20*/  @!UPT UIADD3 URZ, URZ, URZ, URZ ;  /* 0x0000003f3f3ff290 */ /* 0x000ff4000fffe03f */
[----:B------:R-:W-:Y:S01]  /*c5d30*/  STL.64 [R1+0x1340], R24 ;  /* 0x0013401801007387 */ /* 0x000fe20000100a00 */
[----:B------:R-:W-:Y:S02]  /*c5d40*/  STL.64 [R1+0x1348], R26 ;  /* 0x0013481a01007387 */ /* 0x000fe40000100a00 */
[----:B------:R-:W-:Y:S02]  /*c5d50*/  STL.64 [R1+0x1330], R20 ;  /* 0x0013301401007387 */ /* 0x000fe40000100a00 */
[----:B------:R-:W-:Y:S01]  /*c5d60*/  STL.64 [R1+0x1338], R22 ;  /* 0x0013381601007387 */ /* 0x000fe20000100a00 */
[----:B------:R-:W-:Y:S01]  /*c5d70*/  STL.64 [R1+0x5fb8], R6 ;  /* 0x005fb80601007387 */ /* 0x000fe20000100a00 */
[----:B------:R0:W-:Y:S03]  /*c5d80*/  STL.64 [R1+0x5fb0], R4 ;  /* 0x005fb00401007387 */ /* 0x0001e60000100a00 */
        /* <DEDUP_REMOVED lines=8> */
[----:B------:R-:W3:Y:S01]  /*c5e10*/  LDL.LU R20, [R1+0xd00] ;  /* 0x000d000001147983 */ /* 0x000ee20000300800 */
[----:B------:R-:W3:Y:S02]  /*c5e20*/  LDL.LU R21, [R1+0xd04] ;  /* 0x000d040001157983 */ /* 0x000ee40000300800 */
[----:B------:R-:W3:Y:S02]  /*c5e30*/  LDL.LU R22, [R1+0xd08] ;  /* 0x000d080001167983 */ /* 0x000ee40000300800 */
[----:B------:R-:W-:Y:S01]  /*c5e40*/  IMAD.MOV.U32 R28, RZ, RZ, R16 ;  /* 0x000000ffff1c7224 */ /* 0x000fe200078e0010 */
[----:B------:R-:W3:Y:S01]  /*c5e50*/  LDL.LU R23, [R1+0xd0c] ;  /* 0x000d0c0001177983 */ /* 0x000ee20000300800 */
[----:B------:R-:W-:-:S02]  /*c5e60*/  IMAD.MOV.U32 R3, RZ, RZ, R17 ;  /* 0x000000ffff037224 */ /* 0x000fc400078e0011 */
[----:B------:R-:W3:Y:S02]  /*c5e70*/  LDL.LU R16, [R1+0xd10] ;  /* 0x000d100001107983 */ /* 0x000ee40000300800 */
[----:B------:R-:W-:Y:S01]  /*c5e80*/  IMAD.MOV.U32 R2, RZ, RZ, R18 ;  /* 0x000000ffff027224 */ /* 0x000fe200078e0012 */
[----:B------:R-:W3:Y:S01]  /*c5e90*/  LDL.LU R17, [R1+0xd14] ;  /* 0x000d140001117983 */ /* 0x000ee20000300800 */
[----:B------:R-:W-:Y:S02]  /*c5ea0*/  IMAD.MOV.U32 R0, RZ, RZ, R19 ;  /* 0x000000ffff007224 */ /* 0x000fe400078e0013 */
[----:B------:R-:W3:Y:S02]  /*c5eb0*/  LDL.LU R18, [R1+0xd18] ;  /* 0x000d180001127983 */ /* 0x000ee40000300800 */
[----:B------:R-:W3:Y:S01]  /*c5ec0*/  LDL.LU R19, [R1+0xd1c] ;  /* 0x000d1c0001137983 */ /* 0x000ee20000300800 */
[----:B--2---:R-:W-:Y:S01]  /*c5ed0*/  STL.64 [R1+0x6040], R6 ;  /* 0x0060400601007387 */ /* 0x004fe20000100a00 */
[----:B----4-:R0:W-:Y:S03]  /*c5ee0*/  STL.64 [R1+0x6038], R4 ;  /* 0x0060380401007387 */ /* 0x0101e60000100a00 */
[----:B0-----:R-:W2:Y:S04]  /*c5ef0*/  LDL.64 R4, [R1+0x80] ;  /* 0x0000800001047983 */ /* 0x001ea80000100a00 */
[----:B--2---:R0:W-:Y:S04]  /*c5f00*/  STL.64 [R1+0x6050], R4 ;  /* 0x0060500401007387 */ /* 0x0041e80000100a00 */
[----:B0-----:R-:W2:Y:S01]  /*c5f10*/  LDL.64 R4, [R1+0x90] ;  /* 0x0000900001047983 */ /* 0x001ea20000100a00 */
[----:B------:R-:W-:-:S02]  /*c5f20*/  IMAD.MOV.U32 R6, RZ, RZ, R2 ;  /* 0x000000ffff067224 */ /* 0x000fc400078e0002 */
[----:B------:R-:W-:Y:S01]  /*c5f30*/  IMAD.MOV.U32 R7, RZ, RZ, R0 ;  /* 0x000000ffff077224 */ /* 0x000fe200078e0000 */
[----:B--2---:R0:W-:Y:S02]  /*c5f40*/  STL.64 [R1+0x6068], R4 ;  /* 0x0060680401007387 */ /* 0x0041e40000100a00 */
[----:B0-----:R-:W-:Y:S02]  /*c5f50*/  IMAD.MOV.U32 R4, RZ, RZ, R28 ;  /* 0x000000ffff047224 */ /* 0x001fe400078e001c */
[----:B------:R-:W-:-:S07]  /*c5f60*/  IMAD.MOV.U32 R5, RZ, RZ, R3 ;  /* 0x000000ffff057224 */ /* 0x000fce00078e0003 */
[C---:B---3--:R-:W-:Y:S11]  /*c5f70*/  HMMA.16816.F32 R12, R4.reuse, R8, R12 ;  /* 0x00000008040c723c */ /* 0x048ff6000000180c */
[----:B------:R-:W-:Y:S11]  /*c5f80*/  @!UPT UIADD3 URZ, URZ, URZ, URZ ;  /* 0x0000003f3f3ff290 */ /* 0x000ff6000fffe03f */
[----:B------:R-:W-:Y:S01]  /*c5f90*/  @!UPT UIADD3 URZ, URZ, URZ, URZ ;  /* 0x0000003f3f3ff290 */ /* 0x000fe2000fffe03f */
[----:B------:R0:W-:Y:S01]  /*c5fa0*/  STL.64 [R1+0x1310], R12 ;  /* 0x0013100c01007387 */ /* 0x0001e20000100a00 */
[----:B------:R-:W-:Y:S03]  /*c5fb0*/  STL.64 [R1+0x1318], R14 ;  /* 0x0013180e01007387 */ /* 0x000fe60000100a00 */
[----:B0-----:R-:W2:Y:S01]  /*c5fc0*/  LDL.LU.64 R12, [R1+0x6098] ;  /* 0x00609800010c7983 */ /* 0x001ea20000300a00 */
[----:B------:R-:W-:Y:S02]  /*c5fd0*/  STL.64 [R1+0x5fa8], R10 ;  /* 0x005fa80a01007387 */ /* 0x000fe40000100a00 */
[----:B------:R0:W-:Y:S02]  /*c5fe0*/  STL.64 [R1+0x5fa0], R8 ;  /* 0x005fa00801007387 */ /* 0x0001e40000100a00 */
[----:B0-----:R-:W3:Y:S04]  /*c5ff0*/  LDL.64 R8, [R1+0x60] ;  /* 0x0000600001087983 */ /* 0x001ee80000100a00 */
[----:B---3--:R0:W-:Y:S04]  /*c6000*/  STL.64 [R1+0x6048], R8 ;  /* 0x0060480801007387 */ /* 0x0081e80000100a00 */
        /* <DEDUP_REMOVED lines=26> */
[----:B------:R0:W-:Y:S02]  /*c61b0*/  STL.64 [R1+0x5f88], R16 ;  /* 0x005f881001007387 */ /* 0x0001e40000100a00 */
[----:B------:R-:W4:Y:S01]  /*c61c0*/  LDL.64 R18, [R1+0x418] ;  /* 0x0004180001127983 */ /* 0x000f220000100a00 */
[----:B0-----:R-:W4:Y:S01]  /*c61d0*/  LDL.64 R16, [R1+0x410] ;  /* 0x0004100001107983 */ /* 0x001f220000100a00 */
[C---:B---3--:R-:W-:Y:S11]  /*c61e0*/  HMMA.16816.F32 R24, R4.reuse, R20, R24 ;  /* 0x000000140418723c */ /* 0x048ff60000001818 */
[----:B------:R-:W-:Y:S11]  /*c61f0*/  @!UPT UIADD3 URZ, URZ, URZ, URZ ;  /* 0x0000003f3f3ff290 */ /* 0x000ff6000fffe03f */
[----:B------:R-:W-:Y:S01]  /*c6200*/  @!UPT UIADD3 URZ, URZ, URZ, URZ ;  /* 0x0000003f3f3ff290 */ /* 0x000fe2000fffe03f */
[----:B------:R0:W-:Y:S01]  /*c6210*/  STL.64 [R1+0x12d0], R24 ;  /* 0x0012d01801007387 */ /* 0x0001e20000100a00 */
[----:B------:R-:W-:Y:S03]  /*c6220*/  STL.64 [R1+0x12d8], R26 ;  /* 0x0012d81a01007387 */ /* 0x000fe60000100a00 */
[----:B0-----:R-:W2:Y:S02]  /*c6230*/  LDL.LU.64 R24, [R1+0x6080] ;  /* 0x0060800001187983 */ /* 0x001ea40000300a00 */
[----:B--2---:R-:W-:Y:S02]  /*c6240*/  HMMA.16816.F32 R4, R4, R24, R8 ;  /* 0x000000180404723c */ /* 0x004fe40000001808 */
[----:B------:R-:W4:Y:S01]  /*c6250*/  LDL.LU.64 R10, [R1+0x6078] ;  /* 0x00607800010a7983 */ /* 0x000f220000300a00 */
[----:B------:R-:W4:Y:S11]  /*c6260*/  LDL.LU.64 R8, [R1+0x6070] ;  /* 0x0060700001087983 */ /* 0x000f360000300a00 */
[----:B------:R-:W-:Y:S09]  /*c6270*/  @!UPT UIADD3 URZ, URZ, URZ, URZ ;  /* 0x0000003f3f3ff290 */ /* 0x000ff2000fffe03f */
[----:B------:R0:W-:Y:S01]  /*c6280*/  STL.64 [R1+0x12a0], R4 ;  /* 0x0012a00401007387 */ /* 0x0001e20000100a00 */
[----:B------:R-:W-:Y:S03]  /*c6290*/  STL.64 [R1+0x12a8], R6 ;  /* 0x0012a80601007387 */ /* 0x000fe60000100a00 */
[----:B0-----:R-:W4:Y:S01]  /*c62a0*/  LDL.LU.64 R4, [R1+0x6068] ;  /* 0x0060680001047983 */ /* 0x001f220000300a00 */
[----:B------:R0:W-:Y:S02]  /*c62b0*/  STL [R1+0x5f54], R24 ;  /* 0x005f541801007387 */ /* 0x0001e40000100800 */
[----:B------:R1:W-:Y:S01]  /*c62c0*/  STL [R1+0x5f50], R25 ;  /* 0x005f501901007387 */ /* 0x0003e20000100800 */
[----:B0-----:R-:W2:Y:S01]  /*c62d0*/  LDL.LU R24, [R1+0xc80] ;  /* 0x000c800001187983 */ /* 0x001ea20000300800 */
[----:B-1----:R-:W2:Y:S02]  /*c62e0*/  LDL.LU R25, [R1+0xc84] ;  /* 0x000c840001197983 */ /* 0x002ea40000300800 */
        /* <DEDUP_REMOVED lines=12> */
[----:B------:R-:W-:Y:S01]  /*c63b0*/  STL [R1+0x5f58], R15 ;  /* 0x005f580f01007387 */ /* 0x000fe20000100800 */
[----:B------:R0:W-:Y:S03]  /*c63c0*/  STL.64 [R1+0x6018], R12 ;  /* 0x0060180c01007387 */ /* 0x0001e60000100a00 */
[----:B0-----:R-:W2:Y:S01]  /*c63d0*/  LDL.64 R12, [R1+0x70] ;  /* 0x00007000010c7983 */ /* 0x001ea20000100a00 */
[----:B---3--:R-:W-:Y:S01]  /*c63e0*/  HMMA.16816.F32 R8, R16, R4, R8 ;  /* 0x000000041008723c */ /* 0x008fe20000001808 */
[----:B------:R-:W-:-:S02]  /*c63f0*/  IMAD.MOV.U32 R22, RZ, RZ, R4 ;  /* 0x000000ffff167224 */ /* 0x000fc400078e0004 */
[----:B------:R-:W-:Y:S11]  /*c6400*/  IMAD.MOV.U32 R3, RZ, RZ, R5 ;  /* 0x000000ffff037224 */ /* 0x000ff600078e0005 */
[----:B------:R-:W-:Y:S09]  /*c6410*/  @!UPT UIADD3 URZ, URZ, URZ, URZ ;  /* 0x0000003f3f3ff290 */ /* 0x000ff2000fffe03f */
[----:B------:R0:W-:Y:S01]  /*c6420*/  STL.64 [R1+0x1280], R8 ;  /* 0x0012800801007387 */ /* 0x0001e20000100a00 */
[----:B------:R-:W-:Y:S03]  /*c6430*/  STL.64 [R1+0x1288], R10 ;  /* 0x0012880a01007387 */ /* 0x000fe60000100a00 */
[----:B0-----:R-:W3:Y:S01]  /*c6440*/  LDL.LU.64 R8, [R1+0x6048] ;  /* 0x0060480001087983 */ /* 0x001ee20000300a00 */
[----:B------:R-:W3:Y:S02]  /*c6450*/  LDL.LU.64 R6, [R1+0x6040] ;  /* 0x0060400001067983 */ /* 0x000ee40000300a00 */
[----:B------:R-:W3:Y:S01]  /*c6460*/  LDL.LU.64 R4, [R1+0x6038] ;  /* 0x0060380001047983 */ /* 0x000ee20000300a00 */
[C---:B--2---:R-:W-:Y:S01]  /*c6470*/  HMMA.16816.F32 R24, R16.reuse, R12, R24 ;  /* 0x0000000c1018723c */ /* 0x044fe20000001818 */
[----:B------:R-:W-:Y:S01]  /*c6480*/  STL [R1+0x5f64], R3 ;  /* 0x005f640301007387 */ /* 0x000fe20000100800 */
[----:B------:R-:W-:Y:S02]  /*c6490*/  STL [R1+0x5f60], R22 ;  /* 0x005f601601007387 */ /* 0x000fe40000100800 */
[----:B------:R-:W-:Y:S11]  /*c64a0*/  IMAD.MOV.U32 R23, RZ, RZ, R13 ;  /* 0x000000ffff177224 */ /* 0x000ff600078e000d */
[----:B------:R-:W-:Y:S08]  /*c64b0*/  @!UPT UIADD3 URZ, URZ, URZ, URZ ;  /* 0x0000003f3f3ff290 */ /* 0x000ff0000fffe03f */
[----:B------:R-:W-:Y:S01]  /*c64c0*/  STL.64 [R1+0x1250], R24 ;  /* 0x0012501801007387 */ /* 0x000fe20000100a00 */
[----:B------:R0:W-:Y:S02]  /*c64d0*/  STL.64 [R1+0x1258], R26 ;  /* 0x0012581a01007387 */ /* 0x0001e40000100a00 */
[----:B0-----:R-:W-:Y:S01]  /*c64e0*/  IMAD.MOV.U32 R26, RZ, RZ, R12 ;  /* 0x000000ffff1a7224 */ /* 0x001fe200078e000c */
[----:B------:R-:W-:Y:S01]  /*c64f0*/  STL [R1+0x5f6c], R23 ;  /* 0x005f6c1701007387 */ /* 0x000fe20000100800 */
[----:B------:R-:W-:Y:S03]  /*c6500*/  STL.64 [R1+0x6000], R20 ;  /* 0x0060001401007387 */ /* 0x000fe60000100a00 */
[----:B------:R0:W-:Y:S02]  /*c6510*/  STL [R1+0x5f68], R26 ;  /* 0x005f681a01007387 */ /* 0x0001e40000100800 */
[----:B0-----:R-:W-:Y:S01]  /*c6520*/  IMAD.MOV.U32 R26, RZ, RZ, R16 ;  /* 0x000000ffff1a7224 */ /* 0x001fe200078e0010 */
[----:B---3--:R-:W-:Y:S01]  /*c6530*/  HMMA.16816.F32 R12, R16, R8, R4 ;  /* 0x00000008100c723c */ /* 0x008fe20000001804 */
[----:B------:R-:W-:-:S02]  /*c6540*/  IMAD.MOV.U32 R2, RZ, RZ, R8 ;  /* 0x000000ffff027224 */ /* 0x000fc400078e0008 */
[----:B------:R-:W-:-:S04]  /*c6550*/  IMAD.MOV.U32 R0, RZ, RZ, R9 ;  /* 0x000000ffff007224 */ /* 0x000fc800078e0009 */
[----:B------:R-:W-:Y:S11]  /*c6560*/  IMAD.MOV.U32 R7, RZ, RZ, R17 ;  /* 0x000000ffff077224 */ /* 0x000ff600078e0011 */
[----:B------:R-:W-:Y:S05]  /*c6570*/  @!UPT UIADD3 URZ, URZ, URZ, URZ ;  /* 0x0000003f3f3ff290 */ /* 0x000fea000fffe03f */
[----:B------:R-:W-:Y:S01]  /*c6580*/  STL.64 [R1+0x1240], R12 ;  /* 0x0012400c01007387 */ /* 0x000fe20000100a00 */
[----:B------:R-:W-:Y:S02]  /*c6590*/  STL.64 [R1+0x1248], R14 ;  /* 0x0012480e01007387 */ /* 0x000fe40000100a00 */
[----:B------:R-:W2:Y:S02]  /*c65a0*/  LDL.LU R8, [R1+0xc00] ;  /* 0x000c000001087983 */ /* 0x000ea40000300800 */
[----:B------:R-:W2:Y:S01]  /*c65b0*/  LDL.LU R9, [R1+0xc04] ;  /* 0x000c040001097983 */ /* 0x000ea20000300800 */
[----:B------:R-:W3:Y:S01]  /*c65c0*/  LDL.LU R10, [R1+0xc08] ;  /* 0x000c0800010a7983 */ /* 0x000ee20000300800 */
[----:B------:R-:W3:Y:S02]  /*c65d0*/  LDL.LU R11, [R1+0xc0c] ;  /* 0x000c0c00010b7983 */ /* 0x000ee40000300800 */
[----:B------:R-:W4:Y:S02]  /*c65e0*/  LDL.64 R16, [R1+0x40] ;  /* 0x0000400001107983 */ /* 0x000f240000100a00 */
[----:B------:R-:W2:Y:S02]  /*c65f0*/  LDL.64 R24, [R1+0x50] ;  /* 0x0000500001187983 */ /* 0x000ea40000100a00 */
[----:B------:R-:W-:-:S02]  /*c6600*/  IMAD.MOV.U32 R6, RZ, RZ, R18 ;  /* 0x000000ffff067224 */ /* 0x000fc400078e0012 */
[----:B------:R-:W-:Y:S01]  /*c6610*/  IMAD.MOV.U32 R3, RZ, RZ, R19 ;  /* 0x000000ffff037224 */ /* 0x000fe200078e0013 */
[----:B----4-:R0:W-:Y:S04]  /*c6620*/  STL.64 [R1+0x6030], R16 ;  /* 0x0060301001007387 */ /* 0x0101e80000100a00 */
[----:B0-----:R-:W4:Y:S01]  /*c6630*/  LDL.LU R16, [R1+0xc60] ;  /* 0x000c600001107983 */ /* 0x001f220000300800 */
[----:B------:R-:W4:Y:S02]  /*c6640*/  LDL.LU R17, [R1+0xc64] ;  /* 0x000c640001117983 */ /* 0x000f240000300800 */
[----:B------:R-:W4:Y:S02]  /*c6650*/  LDL.LU R18, [R1+0xc68] ;  /* 0x000c680001127983 */ /* 0x000f240000300800 */
[----:B------:R-:W4:Y:S01]  /*c6660*/  LDL.LU R19, [R1+0xc6c] ;  /* 0x000c6c0001137983 */ /* 0x000f220000300800 */
[----:B---3--:R-:W-:Y:S01]  /*c6670*/  STL.64 [R1+0x5fc8], R10 ;  /* 0x005fc80a01007387 */ /* 0x008fe20000100a00 */
[----:B--2---:R0:W-:Y:S03]  /*c6680*/  STL.64 [R1+0x5fc0], R8 ;  /* 0x005fc00801007387 */ /* 0x0041e60000100a00 */
[----:B0-----:R-:W2:Y:S01]  /*c6690*/  LDL.LU R8, [R1+0xc10] ;  /* 0x000c100001087983 */ /* 0x001ea20000300800 */
[----:B------:R-:W2:Y:S02]  /*c66a0*/  LDL.LU R9, [R1+0xc14] ;  /* 0x000c140001097983 */ /* 0x000ea40000300800 */
[----:B------:R-:W3:Y:S02]  /*c66b0*/  LDL.LU R10, [R1+0xc18] ;  /* 0x000c1800010a7983 */ /* 0x000ee40000300800 */
[----:B------:R-:W3:Y:S01]  /*c66c0*/  LDL.LU R11, [R1+0xc1c] ;  /* 0x000c1c00010b7983 */ /* 0x000ee20000300800 */
        /* <DEDUP_REMOVED lines=16> */
[----:B0-----:R-:W2:Y:S01]  /*c67d0*/  LDL.64 R20, [R1+0x30] ;  /* 0x0000300001147983 */ /* 0x001ea20000100a00 */
[----:B---3--:R-:W-:Y:S02]  /*c67e0*/  STL.64 [R1+0x5fd8], R10 ;  /* 0x005fd80a01007387 */ /* 0x008fe40000100a00 */
[----:B------:R0:W-:Y:S02]  /*c67f0*/  STL.64 [R1+0x5fd0], R8 ;  /* 0x005fd00801007387 */ /* 0x0001e40000100a00 */
[----:B0-----:R-:W3:Y:S04]  /*c6800*/  LDL.64 R8, [R1+0x10] ;  /* 0x0000100001087983 */ /* 0x001ee80000100a00 */
[----:B---3--:R0:W-:Y:S01]  /*c6810*/  STL.64 [R1+0x5ff8], R8 ;  /* 0x005ff80801007387 */ /* 0x0081e20000100a00 */
[----:B------:R-:W3:Y:S03]  /*c6820*/  LDL.64 R4, [R1] ;  /* 0x0000000001047983 */ /* 0x000ee60000100a00 */
[----:B0-----:R-:W2:Y:S04]  /*c6830*/  LDL.64 R8, [R1+0x20] ;  /* 0x0000200001087983 */ /* 0x001ea80000100a00 */
[----:B---3--:R0:W-:Y:S02]  /*c6840*/  STL.64 [R1+0x5fe0], R4 ;  /* 0x005fe00401007387 */ /* 0x0081e40000100a00 */
[----:B0-----:R-:W-:-:S02]  /*c6850*/  IMAD.MOV.U32 R5, RZ, RZ, R7 ;  /* 0x000000ffff057224 */ /* 0x001fc400078e0007 */
[----:B------:R-:W-:Y:S02]  /*c6860*/  IMAD.MOV.U32 R4, RZ, RZ, R26 ;  /* 0x000000ffff047224 */ /* 0x000fe400078e001a */
[----:B------:R-:W-:-:S07]  /*c6870*/  IMAD.MOV.U32 R7, RZ, RZ, R3 ;  /* 0x000000ffff077224 */ /* 0x000fce00078e0003 */
[C---:B----4-:R-:W-:Y:S01]  /*c6880*/  HMMA.16816.F32 R16, R4.reuse, R24, R16 ;  /* 0x000000180410723c */ /* 0x050fe20000001810 */
[----:B------:R-:W-:Y:S11]  /*c6890*/  STL [R1+0x5f70], R2 ;  /* 0x005f700201007387 */ /* 0x000ff60000100800 */
[----:B------:R-:W-:Y:S11]  /*c68a0*/  @!UPT UIADD3 URZ, URZ, URZ, URZ ;  /* 0x0000003f3f3ff290 */ /* 0x000ff6000fffe03f */
        /* <DEDUP_REMOVED lines=20> */
[----:B------:R-:W4:Y:S02]  /*c69f0*/  LDL.LU R18, [R1+0xbf8] ;  /* 0x000bf80001127983 */ /* 0x000f240000300800 */
[----:B------:R-:W4:Y:S01]  /*c6a00*/  LDL.LU R19, [R1+0xbfc] ;  /* 0x000bfc0001137983 */ /* 0x000f220000300800 */
[----:B--2---:R-:W-:Y:S01]  /*c6a10*/  HMMA.16816.F32 R12, R4, R20, R12 ;  /* 0x00000014040c723c */ /* 0x004fe2000000180c */
[----:B------:R-:W-:-:S02]  /*c6a20*/  IMAD.MOV.U32 R28, RZ, RZ, R24 ;  /* 0x000000ffff1c7224 */ /* 0x000fc400078e0018 */
[----:B------:R-:W-:Y:S01]  /*c6a30*/  IMAD.MOV.U32 R24, RZ, RZ, R21 ;  /* 0x000000ffff187224 */ /* 0x000fe200078e0015 */
[----:B----4-:R-:W-:Y:S01]  /*c6a40*/  STL.64 [R1+0x5ff0], R18 ;  /* 0x005ff01201007387 */ /* 0x010fe20000100a00 */
[----:B---3--:R0:W-:Y:S03]  /*c6a50*/  STL.64 [R1+0x5fe8], R16 ;  /* 0x005fe81001007387 */ /* 0x0081e60000100a00 */
[----:B0-----:R-:W2:Y:S01]  /*c6a60*/  LDL.LU R16, [R1+0xc20] ;  /* 0x000c200001107983 */ /* 0x001ea20000300800 */
[----:B------:R-:W2:Y:S02]  /*c6a70*/  LDL.LU R17, [R1+0xc24] ;  /* 0x000c240001117983 */ /* 0x000ea40000300800 */
[----:B------:R-:W2:Y:S02]  /*c6a80*/  LDL.LU R18, [R1+0xc28] ;  /* 0x000c280001127983 */ /* 0x000ea40000300800 */
[----:B------:R-:W2:Y:S10]  /*c6a90*/  LDL.LU R19, [R1+0xc2c] ;  /* 0x000c2c0001137983 */ /* 0x000eb40000300800 */
[----:B------:R0:W-:Y:S01]  /*c6aa0*/  STL.64 [R1+0x11f0], R12 ;  /* 0x0011f00c01007387 */ /* 0x0001e20000100a00 */
[----:B------:R1:W-:Y:S03]  /*c6ab0*/  STL.64 [R1+0x11f8], R14 ;  /* 0x0011f80e01007387 */ /* 0x0003e60000100a00 */
[----:B0-----:R-:W3:Y:S01]  /*c6ac0*/  LDL.LU.64 R12, [R1+0x6018] ;  /* 0x00601800010c7983 */ /* 0x001ee20000300a00 */
[----:B-1----:R-:W-:-:S02]  /*c6ad0*/  IMAD.MOV.U32 R15, RZ, RZ, R20 ;  /* 0x000000ffff0f7224 */ /* 0x002fc400078e0014 */
[----:B------:R-:W4:Y:S02]  /*c6ae0*/  LDL.LU.64 R22, [R1+0x6010] ;  /* 0x0060100001167983 */ /* 0x000f240000300a00 */
[----:B------:R-:W4:Y:S02]  /*c6af0*/  LDL.LU.64 R20, [R1+0x6008] ;  /* 0x0060080001147983 */ /* 0x000f240000300a00 */
[----:B------:R-:W-:Y:S01]  /*c6b00*/  IMAD.MOV.U32 R14, RZ, RZ, R9 ;  /* 0x000000ffff0e7224 */ /* 0x000fe200078e0009 */
[C---:B----4-:R-:W-:Y:S11]  /*c6b10*/  HMMA.16816.F32 R20, R4.reuse, R8, R20 ;  /* 0x000000080414723c */ /* 0x050ff60000001814 */
[----:B------:R-:W-:Y:S11]  /*c6b20*/  @!UPT UIADD3 URZ, URZ, URZ, URZ ;  /* 0x0000003f3f3ff290 */ /* 0x000ff6000fffe03f */
[----:B------:R-:W-:Y:S01]  /*c6b30*/  @!UPT UIADD3 URZ, URZ, URZ, URZ ;  /* 0x0000003f3f3ff290 */ /* 0x000fe2000fffe03f */
[----:B------:R0:W-:Y:S01]  /*c6b40*/  STL.64 [R1+0x11e0], R20 ;  /* 0x0011e01401007387 */ /* 0x0001e20000100a00 */
[----:B------:R1:W-:Y:S03]  /*c6b50*/  STL.64 [R1+0x11e8], R22 ;  /* 0x0011e81601007387 */ /* 0x0003e60000100a00 */
[----:B0-----:R-:W4:Y:S01]  /*c6b60*/  LDL.LU.64 R20, [R1+0x6000] ;  /* 0x0060000001147983 */ /* 0x001f220000300a00 */
        /* <DEDUP_REMOVED lines=36> */
[----:B0-----:R-:W4:Y:S01]  /*c6db0*/  LDL.LU R4, [R1+0xb90] ;  /* 0x000b900001047983 */ /* 0x001f220000300800 */
[----:B------:R-:W4:Y:S02]  /*c6dc0*/  LDL.LU R5, [R1+0xb94] ;  /* 0x000b940001057983 */ /* 0x000f240000300800 */
[----:B------:R-:W4:Y:S02]  /*c6dd0*/  LDL.LU R6, [R1+0xb98] ;  /* 0x000b980001067983 */ /* 0x000f240000300800 */
[----:B------:R-:W4:Y:S01]  /*c6de0*/  LDL.LU R7, [R1+0xb9c] ;  /* 0x000b9c0001077983 */ /* 0x000f220000300800 */
[C---:B--2---:R-:W-:Y:S11]  /*c6df0*/  HMMA.16816.F32 R16, R24.reuse, R8, R16 ;  /* 0x000000081810723c */ /* 0x044ff60000001810 */
[----:B------:R-:W-:Y:S11]  /*c6e00*/  @!UPT UIADD3 URZ, URZ, URZ, URZ ;  /* 0x0000003f3f3ff290 */ /* 0x000ff6000fffe03f */
[----:B------:R-:W-:Y:S01]  /*c6e10*/  @!UPT UIADD3 URZ, URZ, URZ, URZ ;  /* 0x0000003f3f3ff290 */ /* 0x000fe2000fffe03f */
[----:B------:R-:W-:Y:S01]  /*c6e20*/  STL.64 [R1+0x1170], R16 ;  /* 0x0011701001007387 */ /* 0x000fe20000100a00 */
[----:B------:R0:W-:Y:S03]  /*c6e30*/  STL.64 [R1+0x1178], R18 ;  /* 0x0011781201007387 */ /* 0x0001e60000100a00 */
[----:B0-----:R-:W3:Y:S01]  /*c6e40*/  LDL.LU.64 R18, [R1+0x5f98] ;  /* 0x005f980001127983 */ /* 0x001ee20000300a00 */
[----:B------:R-:W3:Y:S02]  /*c6e50*/  LDL.LU.64 R16, [R1+0x5f90] ;  /* 0x005f900001107983 */ /* 0x000ee40000300a00 */
[----:B------:R-:W-:Y:S02]  /*c6e60*/  STL.64 [R1+0x5e48], R10 ;  /* 0x005e480a01007387 */ /* 0x000fe40000100a00 */
        /* <DEDUP_REMOVED lines=9> */
[----:B------:R-:W-:Y:S03]  /*c6f00*/  STL.64 [R1+0x1158], R18 ;  /* 0x0011581201007387 */ /* 0x000fe60000100a00 */
[----:B0-----:R-:W2:Y:S01]  /*c6f10*/  LDL.LU.64 R16, [R1+0x5f88] ;  /* 0x005f880001107983 */ /* 0x001ea20000300a00 */
[----:B------:R-:W-:Y:S01]  /*c6f20*/  STL.64 [R1+0x5e38], R12 ;  /* 0x005e380c01007387 */ /* 0x000fe20000100a00 */
[----:B--2---:R-:W-:Y:S11]  /*c6f30*/  HMMA.16816.F32 R8, R24, R16, R8 ;  /* 0x000000101808723c */ /* 0x004ff60000001808 */
[----:B------:R-:W-:Y:S11]  /*c6f40*/  @!UPT UIADD3 URZ, URZ, URZ, URZ ;  /* 0x0000003f3f3ff290 */ /* 0x000ff6000fffe03f */
[----:B------:R-:W-:Y:S01]  /*c6f50*/  @!UPT UIADD3 URZ, URZ, URZ, URZ ;  /* 0x0000003f3f3ff290 */ /* 0x000fe2000fffe03f */
[----:B------:R0:W-:Y:S01]  /*c6f60*/  STL.64 [R1+0x1140], R8 ;  /* 0x0011400801007387 */ /* 0x0001e20000100a00 */
[----:B------:R1:W-:Y:S02]  /*c6f70*/  STL.64 [R1+0x1148], R10 ;  /* 0x0011480a01007387 */ /* 0x0003e40000100a00 */
[----:B0-----:R-:W-:Y:S02]  /*c6f80*/  IMAD.MOV.U32 R9, RZ, RZ, R26 ;  /* 0x000000ffff097224 */ /* 0x001fe400078e001a */
[----:B------:R-:W-:Y:S02]  /*c6f90*/  IMAD.MOV.U32 R8, RZ, RZ, R27 ;  /* 0x000000ffff087224 */ /* 0x000fe400078e001b */
[----:B-1----:R-:W-:Y:S02]  /*c6fa0*/  IMAD.MOV.U32 R11, RZ, RZ, R24 ;  /* 0x000000ffff0b7224 */ /* 0x002fe400078e0018 */
[----:B------:R-:W-:Y:S01]  /*c6fb0*/  IMAD.MOV.U32 R10, RZ, RZ, R25 ;  /* 0x000000ffff0a7224 */ /* 0x000fe200078e0019 */
[----:B------:R-:W2:Y:S01]  /*c6fc0*/  LDL.LU.64 R26, [R1+0x5f80] ;  /* 0x005f8000011a7983 */ /* 0x000ea20000300a00 */
[----:B------:R-:W3:Y:S02]  /*c6fd0*/  LDL.LU.64 R24, [R1+0x5f78] ;  /* 0x005f780001187983 */ /* 0x000ee40000300a00 */
[----:B------:R0:W-:Y:S02]  /*c6fe0*/  STL.64 [R1+0x5e20], R16 ;  /* 0x005e201001007387 */ /* 0x0001e40000100a00 */
[----:B0-----:R-:W2:Y:S01]  /*c6ff0*/  LDL.LU.64 R16, [R1+0x2c0] ;  /* 0x0002c00001107983 */ /* 0x001ea20000300a00 */
[----:B------:R-:W2:Y:S03]  /*c7000*/  LDL.LU.64 R18, [R1+0x2c8] ;  /* 0x0002c80001127983 */ /* 0x000ea60000300a00 */
[----:B--2---:R0:W-:Y:S01]  /*c7010*/  STL.64 [R1+0x5f40], R18 ;  /* 0x005f401201007387 */ /* 0x0041e20000100a00 */
[----:B------:R1:W-:Y:S02]  /*c7020*/  STL.64 [R1+0x5f38], R16 ;  /* 0x005f381001007387 */ /* 0x0003e40000100a00 */
[----:B0-----:R-:W-:-:S02]  /*c7030*/  IMAD.MOV.U32 R18, RZ, RZ, R9 ;  /* 0x000000ffff127224 */ /* 0x001fc400078e0009 */
[----:B-1----:R-:W-:Y:S02]  /*c7040*/  IMAD.MOV.U32 R16, RZ, RZ, R11 ;  /* 0x000000ffff107224 */ /* 0x002fe400078e000b */
[----:B------:R-:W-:Y:S02]  /*c7050*/  IMAD.MOV.U32 R17, RZ, RZ, R10 ;  /* 0x000000ffff117224 */ /* 0x000fe400078e000a */
[----:B------:R-:W-:Y:S02]  /*c7060*/  IMAD.MOV.U32 R19, RZ, RZ, R8 ;  /* 0x000000ffff137224 */ /* 0x000fe400078e0008 */
[----:B------:R-:W2:Y:S05]  /*c7070*/  LDL.LU R8, [R1+0x9d0] ;  /* 0x0009d00001087983 */ /* 0x000eaa0000300800 */
[----:B----4-:R-:W-:Y:S11]  /*c7080*/  HMMA.16816.F32 R4, R16, R20, R4 ;  /* 0x000000141004723c */ /* 0x010ff60000001804 */
[----:B------:R-:W-:Y:S11]  /*c7090*/  @!UPT UIADD3 URZ, URZ, URZ, URZ ;  /* 0x0000003f3f3ff290 */ /* 0x000ff6000fffe03f */
[----:B------:R-:W-:Y:S01]  /*c70a0*/  @!UPT UIADD3 URZ, URZ, URZ, URZ ;  /* 0x0000003f3f3ff290 */ /* 0x000fe2000fffe03f */
[----:B------:R0:W-:Y:S01]  /*c70b0*/  STL.64 [R1+0x1120], R4 ;  /* 0x0011200401007387 */ /* 0x0001e20000100a00 */
[----:B------:R-:W-:Y:S02]  /*c70c0*/  STL.64 [R1+0x1128], R6 ;  /* 0x0011280601007387 */ /* 0x000fe40000100a00 */
[----:B------:R-:W2:Y:S02]  /*c70d0*/  LDL.LU R9, [R1+0x9d4] ;  /* 0x0009d40001097983 */ /* 0x000ea40000300800 */
[----:B------:R-:W4:Y:S01]  /*c70e0*/  LDL.LU R10, [R1+0x9d8] ;  /* 0x0009d800010a7983 */ /* 0x000f220000300800 */
[----:B------:R-:W4:Y:S01]  /*c70f0*/  LDL.LU R11, [R1+0x9dc] ;  /* 0x0009dc00010b7983 */ /* 0x000f220000300800 */
[----:B0-----:R-:W-:Y:S02]  /*c7100*/  IMAD.MOV.U32 R4, RZ, RZ, R2 ;  /* 0x000000ffff047224 */ /* 0x001fe400078e0002 */
[----:B------:R-:W-:Y:S01]  /*c7110*/  IMAD.MOV.U32 R5, RZ, RZ, R23 ;  /* 0x000000ffff057224 */ /* 0x000fe200078e0017 */
[----:B----4-:R-:W-:Y:S01]  /*c7120*/  STL.64 [R1+0x5e68], R10 ;  /* 0x005e680a01007387 */ /* 0x010fe20000100a00 */
[----:B--2---:R-:W-:Y:S02]  /*c7130*/  STL.64 [R1+0x5e60], R8 ;  /* 0x005e600801007387 */ /* 0x004fe40000100a00 */
[----:B------:R-:W2:Y:S02]  /*c7140*/  LDL.LU R2, [R1+0x5f70] ;  /* 0x005f700001027983 */ /* 0x000ea40000300800 */
[----:B------:R-:W4:Y:S01]  /*c7150*/  LDL.LU R23, [R1+0x5f6c] ;  /* 0x005f6c0001177983 */ /* 0x000f220000300800 */
[----:B------:R0:W-:Y:S02]  /*c7160*/  STL.64 [R1+0x5e70], R4 ;  /* 0x005e700401007387 */ /* 0x0001e40000100a00 */
[----:B0-----:R-:W-:-:S02]  /*c7170*/  IMAD.MOV.U32 R4, RZ, RZ, R26 ;  /* 0x000000ffff047224 */ /* 0x001fc400078e001a */
[----:B------:R-:W-:Y:S01]  /*c7180*/  IMAD.MOV.U32 R5, RZ, RZ, R3 ;  /* 0x000000ffff057224 */ /* 0x000fe200078e0003 */
[----:B------:R-:W2:Y:S01]  /*c7190*/  LDL.LU R26, [R1+0x5f68] ;  /* 0x005f6800011a7983 */ /* 0x000ea20000300800 */
        /* <DEDUP_REMOVED lines=18> */
[----:B---3--:R-:W-:Y:S01]  /*c72c0*/  IMAD.MOV.U32 R5, RZ, RZ, R24 ;  /* 0x000000ffff057224 */ /* 0x008fe200078e0018 */
        /* <DEDUP_REMOVED lines=12> */
[----:B------:R0:W-:Y:S02]  /*c7390*/  STL.64 [R1+0x5ed0], R4 ;  /* 0x005ed00401007387 */ /* 0x0001e40000100a00 */
[----:B0-----:R-:W-:Y:S02]  /*c73a0*/  IMAD.MOV.U32 R4, RZ, RZ, R28 ;  /* 0x000000ffff047224 */ /* 0x001fe400078e001c */
[----:B------:R-:W-:Y:S01]  /*c73b0*/  IMAD.MOV.U32 R5, RZ, RZ, R27 ;  /* 0x000000ffff057224 */ /* 0x000fe200078e001b */
[----:B--2---:R-:W-:Y:S01]  /*c73c0*/  STL.64 [R1+0x5eb0], R10 ;  /* 0x005eb00a01007387 */ /* 0x004fe20000100a00 */
[----:B------:R0:W-:Y:S03]  /*c73d0*/  STL.64 [R1+0x5ea8], R8 ;  /* 0x005ea80801007387 */ /* 0x0001e60000100a00 */
        /* <DEDUP_REMOVED lines=10> */
[----:B------:R0:W-:Y:S02]  /*c7480*/  STL.64 [R1+0x5ef0], R4 ;  /* 0x005ef00401007387 */ /* 0x0001e40000100a00 */
[----:B0-----:R-:W-:-:S02]  /*c7490*/  IMAD.MOV.U32 R4, RZ, RZ, R26 ;  /* 0x000000ffff047224 */ /* 0x001fc400078e001a */
[----:B----4-:R-:W-:-:S05]  /*c74a0*/  IMAD.MOV.U32 R5, RZ, RZ, R23 ;  /* 0x000000ffff057224 */ /* 0x010fca00078e0017 */
[----:B------:R0:W-:Y:S04]  /*c74b0*/  STL.64 [R1+0x5f10], R4 ;  /* 0x005f100401007387 */ /* 0x0001e80000100a00 */
[----:B0-----:R-:W2:Y:S01]  /*c74c0*/  LDL.LU R4, [R1+0xaa0] ;  /* 0x000aa00001047983 */ /* 0x001ea20000300800 */
[----:B------:R-:W2:Y:S02]  /*c74d0*/  LDL.LU R5, [R1+0xaa4] ;  /* 0x000aa40001057983 */ /* 0x000ea40000300800 */
[----:B------:R-:W4:Y:S02]  /*c74e0*/  LDL.LU R6, [R1+0xaa8] ;  /* 0x000aa80001067983 */ /* 0x000f240000300800 */
[----:B------:R-:W4:Y:S02]  /*c74f0*/  LDL.LU R7, [R1+0xaac] ;  /* 0x000aac0001077983 */ /* 0x000f240000300800 */
[----:B----4-:R-:W-:Y:S01]  /*c7500*/  STL.64 [R1+0x5f20], R6 ;  /* 0x005f200601007387 */ /* 0x010fe20000100a00 */
[----:B--2---:R3:W-:Y:S02]  /*c7510*/  STL.64 [R1+0x5f18], R4 ;  /* 0x005f180401007387 */ /* 0x0047e40000100a00 */
[----:B---3--:R-:W-:-:S02]  /*c7520*/  IMAD.MOV.U32 R4, RZ, RZ, R15 ;  /* 0x000000ffff047224 */ /* 0x008fc400078e000f */
[----:B------:R-:W-:-:S05]  /*c7530*/  IMAD.MOV.U32 R5, RZ, RZ, R14 ;  /* 0x000000ffff057224 */ /* 0x000fca00078e000e */
[----:B------:R0:W-:Y:S04]  /*c7540*/  STL.64 [R1+0x5f48], R4 ;  /* 0x005f480401007387 */ /* 0x0001e80000100a00 */
        /* <DEDUP_REMOVED lines=34> */
[----:B------:R-:W2:Y:S02]  /*c7770*/  LDL.LU.64 R4, [R1+0x5f48] ;  /* 0x005f480001047983 */ /* 0x000ea40000300a00 */
[----:B------:R-:W-:Y:S02]  /*c7780*/  STL.64 [R1+0x10f0], R16 ;  /* 0x0010f01001007387 */ /* 0x000fe40000100a00 */
[----:B------:R0:W-:Y:S02]  /*c7790*/  STL.64 [R1+0x10f8], R18 ;  /* 0x0010f81201007387 */ /* 0x0001e40000100a00 */
[----:B0-----:R-:W2:Y:S01]  /*c77a0*/  LDL.LU.64 R18, [R1+0x5f40] ;  /* 0x005f400001127983 */ /* 0x001ea20000300a00 */
[----:B------:R-:W2:Y:S02]  /*c77b0*/  LDL.LU.64 R16, [R1+0x5f38] ;  /* 0x005f380001107983 */ /* 0x000ea40000300a00 */
[----:B------:R-:W-:Y:S01]  /*c77c0*/  STL.64 [R1+0x5e10], R24 ;  /* 0x005e101801007387 */ /* 0x000fe20000100a00 */
[----:B--2---:R-:W-:Y:S01]  /*c77d0*/  HMMA.16816.F32 R4, R16, R4, R8 ;  /* 0x000000041004723c */ /* 0x004fe20000001808 */
[----:B------:R-:W2:Y:S01]  /*c77e0*/  LDL.LU.64 R10, [R1+0x5f30] ;  /* 0x005f3000010a7983 */ /* 0x000ea20000300a00 */
[----:B------:R-:W2:Y:S11]  /*c77f0*/  LDL.LU.64 R8, [R1+0x5f28] ;  /* 0x005f280001087983 */ /* 0x000eb60000300a00 */
[----:B------:R-:W-:Y:S10]  /*c7800*/  @!UPT UIADD3 URZ, URZ, URZ, URZ ;  /* 0x0000003f3f3ff290 */ /* 0x000ff4000fffe03f */
[----:B------:R-:W-:Y:S01]  /*c7810*/  STL.64 [R1+0x10e0], R4 ;  /* 0x0010e00401007387 */ /* 0x000fe20000100a00 */
[----:B------:R0:W-:Y:S03]  /*c7820*/  STL.64 [R1+0x10e8], R6 ;  /* 0x0010e80601007387 */ /* 0x0001e60000100a00 */
[----:B0-----:R-:W4:Y:S01]  /*c7830*/  LDL.LU.64 R6, [R1+0x5f20] ;  /* 0x005f200001067983 */ /* 0x001f220000300a00 */
[----:B------:R-:W4:Y:S02]  /*c7840*/  LDL.LU.64 R4, [R1+0x5f18] ;  /* 0x005f180001047983 */ /* 0x000f240000300a00 */
[----:B------:R-:W-:Y:S02]  /*c7850*/  IMAD.MOV.U32 R20, RZ, RZ, R22 ;  /* 0x000000ffff147224 */ /* 0x000fe400078e0016 */
[----:B------:R-:W-:-:S07]  /*c7860*/  IMAD.MOV.U32 R21, RZ, RZ, R3 ;  /* 0x000000ffff157224 */ /* 0x000fce00078e0003 */
[C---:B----4-:R-:W-:Y:S01]  /*c7870*/  HMMA.16816.F32 R20, R16.reuse, R20, R4 ;  /* 0x000000141014723c */ /* 0x050fe20000001804 */
[----:B------:R-:W2:Y:S11]  /*c7880*/  LDL.LU.64 R4, [R1+0x5f10] ;  /* 0x005f100001047983 */ /* 0x000eb60000300a00 */
[----:B------:R-:W-:Y:S11]  /*c7890*/  @!UPT UIADD3 URZ, URZ, URZ, URZ ;  /* 0x0000003f3f3ff290 */ /* 0x000ff6000fffe03f */
[----:B------:R0:W-:Y:S01]  /*c78a0*/  STL.64 [R1+0x10c0], R20 ;  /* 0x0010c01401007387 */ /* 0x0001e20000100a00 */
[----:B------:R1:W-:Y:S03]  /*c78b0*/  STL.64 [R1+0x10c8], R22 ;  /* 0x0010c81601007387 */ /* 0x0003e60000100a00 */
[----:B0-----:R-:W4:Y:S01]  /*c78c0*/  LDL.LU R20, [R1+0x990] ;  /* 0x0009900001147983 */ /* 0x001f220000300800 */
[----:B------:R-:W4:Y:S02]  /*c78d0*/  LDL.LU R21, [R1+0x994] ;  /* 0x0009940001157983 */ /* 0x000f240000300800 */
[----:B-1----:R-:W3:Y:S02]  /*c78e0*/  LDL.LU R22, [R1+0x998] ;  /* 0x0009980001167983 */ /* 0x002ee40000300800 */
[----:B------:R-:W3:Y:S01]  /*c78f0*/  LDL.LU R23, [R1+0x99c] ;  /* 0x00099c0001177983 */ /* 0x000ee20000300800 */
[----:B--2---:R-:W-:Y:S01]  /*c7900*/  HMMA.16816.F32 R4, R16, R4, R8 ;  /* 0x000000041004723c */ /* 0x004fe20000001808 */
        /* <DEDUP_REMOVED lines=10> */
[----:B0-----:R-:W4:Y:S01]  /*c79b0*/  LDL.LU.64 R6, [R1+0x5ef8] ;  /* 0x005ef80001067983 */ /* 0x001f220000300a00 */
[----:B------:R-:W4:Y:S02]  /*c79c0*/  LDL.LU.64 R4, [R1+0x5ef0] ;  /* 0x005ef00001047983 */ /* 0x000f240000300a00 */
[----:B------:R-:W-:-:S02]  /*c79d0*/  IMAD.MOV.U32 R24, RZ, RZ, R2 ;  /* 0x000000ffff187224 */ /* 0x000fc400078e0002 */
[----:B------:R-:W-:-:S07]  /*c79e0*/  IMAD.MOV.U32 R25, RZ, RZ, R0 ;  /* 0x000000ffff197224 */ /* 0x000fce00078e0000 */
[C---:B----4-:R-:W-:Y:S01]  /*c79f0*/  HMMA.16816.F32 R24, R16.reuse, R24, R4 ;  /* 0x000000181018723c */ /* 0x050fe20000001804 */
[----:B------:R-:W3:Y:S11]  /*c7a00*/  LDL.LU.64 R4, [R1+0x5ee8] ;  /* 0x005ee80001047983 */ /* 0x000ef60000300a00 */
[----:B------:R-:W-:Y:S11]  /*c7a10*/  @!UPT UIADD3 URZ, URZ, URZ, URZ ;  /* 0x0000003f3f3ff290 */ /* 0x000ff6000fffe03f */
[----:B------:R0:W-:Y:S01]  /*c7a20*/  STL.64 [R1+0x1090], R24 ;  /* 0x0010901801007387 */ /* 0x0001e20000100a00 */
[----:B------:R1:W-:Y:S03]  /*c7a30*/  STL.64 [R1+0x1098], R26 ;  /* 0x0010981a01007387 */ /* 0x0003e60000100a00 */
[----:B0-----:R-:W4:Y:S01]  /*c7a40*/  LDL.LU R24, [R1+0x980] ;  /* 0x0009800001187983 */ /* 0x001f220000300800 */
[----:B------:R-:W4:Y:S02]  /*c7a50*/  LDL.LU R25, [R1+0x984] ;  /* 0x0009840001197983 */ /* 0x000f240000300800 */
[----:B-1----:R-:W4:Y:S02]  /*c7a60*/  LDL.LU R26, [R1+0x988] ;  /* 0x00098800011a7983 */ /* 0x002f240000300800 */
[----:B------:R-:W4:Y:S01]  /*c7a70*/  LDL.LU R27, [R1+0x98c] ;  /* 0x00098c00011b7983 */ /* 0x000f220000300800 */
        /* <DEDUP_REMOVED lines=52> */
[----:B0-----:R-:W2:Y:S01]  /*c7dc0*/  LDL.64 R4, [R1+0x90] ;  /* 0x0000900001047983 */ /* 0x001ea20000100a00 */
[C---:B---3--:R-:W-:Y:S11]  /*c7dd0*/  HMMA.16816.F32 R12, R16.reuse, R8, R12 ;  /* 0x00000008100c723c */ /* 0x048ff6000000180c */
[----:B------:R-:W-:Y:S11]  /*c7de0*/  @!UPT UIADD3 URZ, URZ, URZ, URZ ;  /* 0x0000003f3f3ff290 */ /* 0x000ff6000fffe03f */
[----:B------:R-:W-:Y:S01]  /*c7df0*/  @!UPT UIADD3 URZ, URZ, URZ, URZ ;  /* 0x0000003f3f3ff290 */ /* 0x000fe2000fffe03f */
[----:B------:R0:W-:Y:S01]  /*c7e00*/  STL.64 [R1+0xfd0], R12 ;  /* 0x000fd00c01007387 */ /* 0x0001e20000100a00 */
[----:B------:R-:W-:Y:S03]  /*c7e10*/  STL.64 [R1+0xfd8], R14 ;  /* 0x000fd80e01007387 */ /* 0x000fe60000100a00 */
[----:B0-----:R-:W3:Y:S01]  /*c7e20*/  LDL.LU.64 R12, [R1+0x5e38] ;  /* 0x005e3800010c7983 */ /* 0x001ee20000300a00 */
[----:B------:R-:W-:Y:S02]  /*c7e30*/  STL.64 [R1+0x5d40], R10 ;  /* 0x005d400a01007387 */ /* 0x000fe40000100a00 */
[----:B------:R0:W-:Y:S02]  /*c7e40*/  STL.64 [R1+0x5d38], R8 ;  /* 0x005d380801007387 */ /* 0x0001e40000100a00 */
[----:B------:R-:W-:Y:S02]  /*c7e50*/  IMAD.MOV.U32 R6, RZ, RZ, R16 ;  /* 0x000000ffff067224 */ /* 0x000fe400078e0010 */
[----:B------:R-:W-:Y:S01]  /*c7e60*/  IMAD.MOV.U32 R3, RZ, RZ, R17 ;  /* 0x000000ffff037224 */ /* 0x000fe200078e0011 */
[----:B0-----:R-:W2:Y:S01]  /*c7e70*/  LDL.LU R8, [R1+0x960] ;  /* 0x0009600001087983 */ /* 0x001ea20000300800 */
[----:B------:R-:W2:Y:S02]  /*c7e80*/  LDL.LU R9, [R1+0x964] ;  /* 0x0009640001097983 */ /* 0x000ea40000300800 */
[----:B------:R-:W2:Y:S02]  /*c7e90*/  LDL.LU R10, [R1+0x968] ;  /* 0x00096800010a7983 */ /* 0x000ea40000300800 */
[----:B------:R-:W2:Y:S01]  /*c7ea0*/  LDL.LU R11, [R1+0x96c] ;  /* 0x00096c00010b7983 */ /* 0x000ea20000300800 */
[----:B---3--:R-:W-:Y:S11]  /*c7eb0*/  HMMA.16816.F32 R20, R16, R12, R20 ;  /* 0x0000000c1014723c */ /* 0x008ff60000001814 */
[----:B------:R-:W-:Y:S11]  /*c7ec0*/  @!UPT UIADD3 URZ, URZ, URZ, URZ ;  /* 0x0000003f3f3ff290 */ /* 0x000ff6000fffe03f */
[----:B------:R-:W-:Y:S01]  /*c7ed0*/  @!UPT UIADD3 URZ, URZ, URZ, URZ ;  /* 0x0000003f3f3ff290 */ /* 0x000fe2000fffe03f */
[----:B------:R-:W-:Y:S01]  /*c7ee0*/  STL.64 [R1+0xfc0], R20 ;  /* 0x000fc01401007387 */ /* 0x000fe20000100a00 */
[----:B------:R0:W-:Y:S03]  /*c7ef0*/  STL.64 [R1+0xfc8], R22 ;  /* 0x000fc81601007387 */ /* 0x0001e60000100a00 */
[----:B0-----:R-:W3:Y:S01]  /*c7f00*/  LDL.LU.64 R22, [R1+0x5e30] ;  /* 0x005e300001167983 */ /* 0x001ee20000300a00 */
[----:B------:R-:W3:Y:S02]  /*c7f10*/  LDL.LU.64 R20, [R1+0x5e28] ;  /* 0x005e280001147983 */ /* 0x000ee40000300a00 */
[----:B------:R-:W3:Y:S02]  /*c7f20*/  LDL.LU.64 R16, [R1+0x5e20] ;  /* 0x005e200001107983 */ /* 0x000ee40000300a00 */
[----:B------:R-:W-:Y:S02]  /*c7f30*/  IMAD.MOV.U32 R2, RZ, RZ, R18 ;  /* 0x000000ffff027224 */ /* 0x000fe400078e0012 */
[----:B------:R-:W-:Y:S01]  /*c7f40*/  IMAD.MOV.U32 R0, RZ, RZ, R19 ;  /* 0x000000ffff007224 */ /* 0x000fe200078e0013 */
[----:B------:R0:W-:Y:S01]  /*c7f50*/  STL [R1+0x5d20], R13 ;  /* 0x005d200d01007387 */ /* 0x0001e20000100800 */
[----:B------:R1:W-:Y:S02]  /*c7f60*/  STL [R1+0x5da0], R12 ;  /* 0x005da00c01007387 */ /* 0x0003e40000100800 */
[----:B------:R-:W-:-:S02]  /*c7f70*/  IMAD.MOV.U32 R14, RZ, RZ, R2 ;  /* 0x000000ffff0e7224 */ /* 0x000fc400078e0002 */
[----:B------:R-:W-:Y:S02]  /*c7f80*/  IMAD.MOV.U32 R15, RZ, RZ, R0 ;  /* 0x000000ffff0f7224 */ /* 0x000fe400078e0000 */
[----:B0-----:R-:W-:Y:S02]  /*c7f90*/  IMAD.MOV.U32 R13, RZ, RZ, R3 ;  /* 0x000000ffff0d7224 */ /* 0x001fe400078e0003 */
[----:B-1----:R-:W-:-:S07]  /*c7fa0*/  IMAD.MOV.U32 R12, RZ, RZ, R6 ;  /* 0x000000ffff0c7224 */ /* 0x002fce00078e0006 */
[C---:B---3--:R-:W-:Y:S11]  /*c7fb0*/  HMMA.16816.F32 R20, R12.reuse, R16, R20 ;  /* 0x000000100c14723c */ /* 0x048ff60000001814 */
[----:B------:R-:W-:Y:S11]  /*c7fc0*/  @!UPT UIADD3 URZ, URZ, URZ, URZ ;  /* 0x0000003f3f3ff290 */ /* 0x000ff6000fffe03f */
[----:B------:R-:W-:Y:S01]  /*c7fd0*/  @!UPT UIADD3 URZ, URZ, URZ, URZ ;  /* 0x0000003f3f3ff290 */ /* 0x000fe2000fffe03f */
[----:B------:R0:W-:Y:S01]  /*c7fe0*/  STL.64 [R1+0xfa0], R20 ;  /* 0x000fa01401007387 */ /* 0x0001e20000100a00 */
[----:B------:R-:W-:Y:S03]  /*c7ff0*/  STL.64 [R1+0xfa8], R22 ;  /* 0x000fa81601007387 */ /* 0x000fe60000100a00 */
[----:B0-----:R-:W4:Y:S01]  /*c8000*/  LDL.LU.64 R20, [R1+0x5e18] ;  /* 0x005e180001147983 */ /* 0x001f220000300a00 */
[----:B------:R0:W-:Y:S03]  /*c8010*/  STL.64 [R1+0x5d18], R16 ;  /* 0x005d181001007387 */ /* 0x0001e60000100a00 */
[----:B0-----:R-:W3:Y:S01]  /*c8020*/  LDL.LU R16, [R1+0x970] ;  /* 0x0009700001107983 */ /* 0x001ee20000300800 */
[----:B------:R-:W3:Y:S02]  /*c8030*/  LDL.LU R17, [R1+0x974] ;  /* 0x0009740001117983 */ /* 0x000ee40000300800 */
[----:B------:R-:W3:Y:S02]  /*c8040*/  LDL.LU R18, [R1+0x978] ;  /* 0x0009780001127983 */ /* 0x000ee40000300800 */
[----:B------:R-:W3:Y:S01]  /*c8050*/  LDL.LU R19, [R1+0x97c] ;  /* 0x00097c0001137983 */ /* 0x000ee20000300800 */
[C---:B----4-:R-:W-:Y:S11]  /*c8060*/  HMMA.16816.F32 R24, R12.reuse, R20, R24 ;  /* 0x000000140c18723c */ /* 0x050ff60000001818 */
[----:B------:R-:W-:Y:S11]  /*c8070*/  @!UPT UIADD3 URZ, URZ, URZ, URZ ;  /* 0x0000003f3f3ff290 */ /* 0x000ff6000fffe03f */
[----:B------:R-:W-:Y:S01]  /*c8080*/  @!UPT UIADD3 URZ, URZ, URZ, URZ ;  /* 0x0000003f3f3ff290 */ /* 0x000fe2000fffe03f */
[----:B------:R0:W-:Y:S01]  /*c8090*/  STL.64 [R1+0xf80], R24 ;  /* 0x000f801801007387 */ /* 0x0001e20000100a00 */
[----:B------:R-:W-:Y:S03]  /*c80a0*/  STL.64 [R1+0xf88], R26 ;  /* 0x000f881a01007387 */ /* 0x000fe60000100a00 */
[----:B0-----:R-:W3:Y:S01]  /*c80b0*/  LDL.LU.64 R24, [R1+0x5e10] ;  /* 0x005e100001187983 */ /* 0x001ee20000300a00 */
[----:B------:R-:W-:Y:S01]  /*c80c0*/  STL.64 [R1+0x5d10], R20 ;  /* 0x005d101401007387 */ /* 0x000fe20000100a00 */
[----:B---3--:R-:W-:Y:S02]  /*c80d0*/  HMMA.16816.F32 R12, R12, R24, R16 ;  /* 0x000000180c0c723c */ /* 0x008fe40000001810 */
[----:B------:R0:W-:Y:S04]  /*c80e0*/  STL.64 [R1+0x5d08], R24 ;  /* 0x005d081801007387 */ /* 0x0001e80000100a00 */
[----:B0-----:R-:W3:Y:S11]  /*c80f0*/  LDL R24, [R1+0x660] ;  /* 0x0006600001187983 */ /* 0x001ef60000100800 */
[----:B------:R-:W-:Y:S06]  /*c8100*/  @!UPT UIADD3 URZ, URZ, URZ, URZ ;  /* 0x0000003f3f3ff290 */ /* 0x000fec000fffe03f */
[----:B------:R-:W-:Y:S01]  /*c8110*/  STL.64 [R1+0xf60], R12 ;  /* 0x000f600c01007387 */ /* 0x000fe20000100a00 */
[----:B------:R-:W-:Y:S02]  /*c8120*/  STL.64 [R1+0xf68], R14 ;  /* 0x000f680e01007387 */ /* 0x000fe40000100a00 */
[----:B------:R-:W3:Y:S02]  /*c8130*/  LDL R25, [R1+0x664] ;  /* 0x0006640001197983 */ /* 0x000ee40000100800 */
[----:B------:R-:W3:Y:S01]  /*c8140*/  LDL R26, [R1+0x668] ;  /* 0x00066800011a7983 */ /* 0x000ee20000100800 */
[----:B------:R-:W3:Y:S01]  /*c8150*/  LDL R27, [R1+0x66c] ;  /* 0x00066c00011b7983 */ /* 0x000ee20000100800 */
[----:B--2---:R-:W-:Y:S02]  /*c8160*/  IMAD.MOV.U32 R18, RZ, RZ, R4 ;  /* 0x000000ffff127224 */ /* 0x004fe400078e0004 */
[----:B------:R-:W-:Y:S01]  /*c8170*/  IMAD.MOV.U32 R17, RZ, RZ, R5 ;  /* 0x000000ffff117224 */ /* 0x000fe200078e0005 */
[C---:B---3--:R-:W-:Y:S11]  /*c8180*/  HMMA.16816.F32 R8, R24.reuse, R4, R8 ;  /* 0x000000041808723c */ /* 0x048ff60000001808 */
[----:B------:R-:W-:Y:S11]  /*c8190*/  @!UPT UIADD3 URZ, URZ, URZ, URZ ;  /* 0x0000003f3f3ff290 */ /* 0x000ff6000fffe03f */
[----:B------:R-:W-:Y:S01]  /*c81a0*/  @!UPT UIADD3 URZ, URZ, URZ, URZ ;  /* 0x0000003f3f3ff290 */ /* 0x000fe2000fffe03f */
[----:B------:R0:W-:Y:S01]  /*c81b0*/  STL.64 [R1+0xf30], R8 ;  /* 0x000f300801007387 */ /* 0x0001e20000100a00 */
[----:B------:R1:W-:Y:S02]  /*c81c0*/  STL.64 [R1+0xf38], R10 ;  /* 0x000f380a01007387 */ /* 0x0003e40000100a00 */
[----:B------:R-:W-:Y:S02]  /*c81d0*/  STL [R1+0x5e0c], R18 ;  /* 0x005e0c1201007387 */ /* 0x000fe40000100800 */
[----:B------:R-:W-:Y:S01]  /*c81e0*/  STL [R1+0x5e08], R17 ;  /* 0x005e081101007387 */ /* 0x000fe20000100800 */
[----:B------:R-:W2:Y:S04]  /*c81f0*/  LDL.64 R4, [R1] ;  /* 0x0000000001047983 */ /* 0x000ea80000100a00 */
[----:B--2---:R2:W-:Y:S01]  /*c8200*/  STL.64 [R1+0x5d68], R4 ;  /* 0x005d680401007387 */ /* 0x0045e20000100a00 */
[----:B0-----:R-:W3:Y:S02]  /*c8210*/  LDL.LU R8, [R1+0x8c0] ;  /* 0x0008c00001087983 */ /* 0x001ee40000300800 */
[----:B------:R-:W3:Y:S02]  /*c8220*/  LDL.LU R9, [R1+0x8c4] ;  /* 0x0008c40001097983 */ /* 0x000ee40000300800 */
[----:B-1----:R-:W4:Y:S01]  /*c8230*/  LDL.LU R10, [R1+0x8c8] ;  /* 0x0008c800010a7983 */ /* 0x002f220000300800 */
[----:B------:R-:W4:Y:S04]  /*c8240*/  LDL.LU R11, [R1+0x8cc] ;  /* 0x0008cc00010b7983 */ /* 0x000f280000300800 */
[----:B--2---:R-:W2:Y:S04]  /*c8250*/  LDL.64 R4, [R1+0x10] ;  /* 0x0000100001047983 */ /* 0x004ea80000100a00 */
[----:B--2---:R0:W-:Y:S04]  /*c8260*/  STL.64 [R1+0x5d80], R4 ;  /* 0x005d800401007387 */ /* 0x0041e80000100a00 */
[----:B0-----:R-:W2:Y:S04]  /*c8270*/  LDL.64 R4, [R1+0x20] ;  /* 0x0000200001047983 */ /* 0x001ea80000100a00 */
[----:B--2---:R-:W-:Y:S01]  /*c8280*/  STL.64 [R1+0x5d98], R4 ;  /* 0x005d980401007387 */ /* 0x004fe20000100a00 */
[----:B----4-:R-:W-:Y:S02]  /*c8290*/  STL.64 [R1+0x5d60], R10 ;  /* 0x005d600a01007387 */ /* 0x010fe40000100a00 */
[----:B---3--:R0:W-:Y:S02]  /*c82a0*/  STL.64 [R1+0x5d58], R8 ;  /* 0x005d580801007387 */ /* 0x0081e40000100a00 */
        /* <DEDUP_REMOVED lines=10> */
[----:B0-----:R-:W2:Y:S04]  /*c8350*/  LDL.64 R12, [R1+0x40] ;  /* 0x00004000010c7983 */ /* 0x001ea80000100a00 */
[----:B--2---:R0:W-:Y:S04]  /*c8360*/  STL.64 [R1+0x5dc0], R12 ;  /* 0x005dc00c01007387 */ /* 0x0041e80000100a00 */
[----:B0-----:R-:W2:Y:S04]  /*c8370*/  LDL.64 R12, [R1+0x50] ;  /* 0x00005000010c7983 */ /* 0x001ea80000100a00 */
[----:B--2---:R0:W-:Y:S04]  /*c8380*/  STL.64 [R1+0x5dd8], R12 ;  /* 0x005dd80c01007387 */ /* 0x0041e80000100a00 */
[----:B0-----:R-:W2:Y:S04]  /*c8390*/  LDL.64 R12, [R1+0x60] ;  /* 0x00006000010c7983 */ /* 0x001ea80000100a00 */
[----:B--2---:R0:W-:Y:S01]  /*c83a0*/  STL.64 [R1+0x5df0], R12 ;  /* 0x005df00c01007387 */ /* 0x0041e20000100a00 */
[----:B------:R-:W2:Y:S03]  /*c83b0*/  LDL.64 R4, [R1+0x30] ;  /* 0x0000300001047983 */ /* 0x000ea60000100a00 */
[----:B0-----:R-:W4:Y:S04]  /*c83c0*/  LDL.64 R12, [R1+0x70] ;  /* 0x00007000010c7983 */ /* 0x001f280000100a00 */
[----:B--2---:R0:W-:Y:S04]  /*c83d0*/  STL.64 [R1+0x5db8], R4 ;  /* 0x005db80401007387 */ /* 0x0041e80000100a00 */
        /* <DEDUP_REMOVED lines=23> */
[----:B0-----:R-:W4:Y:S01]  /*c8550*/  LDL.LU R4, [R1+0x940] ;  /* 0x0009400001047983 */ /* 0x001f220000300800 */
[----:B------:R-:W4:Y:S02]  /*c8560*/  LDL.LU R5, [R1+0x944] ;  /* 0x0009440001057983 */ /* 0x000f240000300800 */
[----:B------:R-:W4:Y:S02]  /*c8570*/  LDL.LU R6, [R1+0x948] ;  /* 0x0009480001067983 */ /* 0x000f240000300800 */
[----:B------:R-:W4:Y:S01]  /*c8580*/  LDL.LU R7, [R1+0x94c] ;  /* 0x00094c0001077983 */ /* 0x000f220000300800 */
[----:B---3--:R-:W-:Y:S01]  /*c8590*/  STL.64 [R1+0x5d78], R10 ;  /* 0x005d780a01007387 */ /* 0x008fe20000100a00 */
[----:B------:R0:W-:Y:S03]  /*c85a0*/  STL.64 [R1+0x5d70], R8 ;  /* 0x005d700801007387 */ /* 0x0001e60000100a00 */
[----:B0-----:R-:W2:Y:S01]  /*c85b0*/  LDL.LU R8, [R1+0x8e0] ;  /* 0x0008e00001087983 */ /* 0x001ea20000300800 */
[----:B------:R-:W2:Y:S02]  /*c85c0*/  LDL.LU R9, [R1+0x8e4] ;  /* 0x0008e40001097983 */ /* 0x000ea40000300800 */
[----:B------:R-:W3:Y:S02]  /*c85d0*/  LDL.LU R10, [R1+0x8e8] ;  /* 0x0008e800010a7983 */ /* 0x000ee40000300800 */
[----:B------:R-:W3:Y:S01]  /*c85e0*/  LDL.LU R11, [R1+0x8ec] ;  /* 0x0008ec00010b7983 */ /* 0x000ee20000300800 */
[----:B------:R-:W-:Y:S01]  /*c85f0*/  HMMA.16816.F32 R20, R24, R16, R20 ;  /* 0x000000101814723c */ /* 0x000fe20000001814 */
[----:B------:R-:W-:-:S07]  /*c8600*/  IMAD.MOV.U32 R19, RZ, RZ, R17 ;  /* 0x000000ffff137224 */ /* 0x000fce00078e0011 */
[----:B----4-:R-:W-:Y:S01]  /*c8610*/  HMMA.16816.F32 R4, R24, R12, R4 ;  /* 0x0000000c1804723c */ /* 0x010fe20000001804 */
[----:B---3--:R-:W-:Y:S01]  /*c8620*/  STL.64 [R1+0x5d90], R10 ;  /* 0x005d900a01007387 */ /* 0x008fe20000100a00 */
[----:B--2---:R0:W-:Y:S03]  /*c8630*/  STL.64 [R1+0x5d88], R8 ;  /* 0x005d880801007387 */ /* 0x0041e60000100a00 */
[----:B0-----:R-:W2:Y:S01]  /*c8640*/  LDL.LU R8, [R1+0x8f0] ;  /* 0x0008f00001087983 */ /* 0x001ea20000300800 */
[----:B------:R-:W2:Y:S02]  /*c8650*/  LDL.LU R9, [R1+0x8f4] ;  /* 0x0008f40001097983 */ /* 0x000ea40000300800 */
[----:B------:R-:W2:Y:S02]  /*c8660*/  LDL.LU R10, [R1+0x8f8] ;  /* 0x0008f800010a7983 */ /* 0x000ea40000300800 */
[----:B------:R-:W2:Y:S05]  /*c8670*/  LDL.LU R11, [R1+0x8fc] ;  /* 0x0008fc00010b7983 */ /* 0x000eaa0000300800 */
[----:B------:R0:W-:Y:S01]  /*c8680*/  STL.64 [R1+0xf20], R20 ;  /* 0x000f201401007387 */ /* 0x0001e20000100a00 */
[----:B------:R1:W-:Y:S02]  /*c8690*/  STL.64 [R1+0xf28], R22 ;  /* 0x000f281601007387 */ /* 0x0003e40000100a00 */
[----:B------:R-:W3:Y:S02]  /*c86a0*/  LDL.LU R18, [R1+0x5e0c] ;  /* 0x005e0c0001127983 */ /* 0x000ee40000300800 */
[----:B------:R-:W4:Y:S03]  /*c86b0*/  LDL.LU R17, [R1+0x5e08] ;  /* 0x005e080001117983 */ /* 0x000f260000300800 */
[----:B------:R-:W-:Y:S01]  /*c86c0*/  STL.64 [R1+0xf10], R4 ;  /* 0x000f100401007387 */ /* 0x000fe20000100a00 */
[----:B------:R1:W-:Y:S02]  /*c86d0*/  STL.64 [R1+0xf18], R6 ;  /* 0x000f180601007387 */ /* 0x0003e40000100a00 */
[----:B0-----:R-:W-:-:S02]  /*c86e0*/  IMAD.MOV.U32 R21, RZ, RZ, R13 ;  /* 0x000000ffff157224 */ /* 0x001fc400078e000d */
[----:B-1----:R-:W-:Y:S01]  /*c86f0*/  IMAD.MOV.U32 R22, RZ, RZ, R12 ;  /* 0x000000ffff167224 */ /* 0x002fe200078e000c */
[----:B------:R-:W2:Y:S01]  /*c8700*/  LDL.LU.64 R6, [R1+0x5e00] ;  /* 0x005e000001067983 */ /* 0x000ea20000300a00 */
[----:B------:R-:W2:Y:S02]  /*c8710*/  LDL.LU.64 R4, [R1+0x5df8] ;  /* 0x005df80001047983 */ /* 0x000ea40000300a00 */
[----:B------:R-:W2:Y:S02]  /*c8720*/  LDL.LU.64 R12, [R1+0x5df0] ;  /* 0x005df000010c7983 */ /* 0x000ea40000300a00 */
[----:B------:R-:W-:Y:S01]  /*c8730*/  IMAD.MOV.U32 R20, RZ, RZ, R16 ;  /* 0x000000ffff147224 */ /* 0x000fe200078e0010 */
[----:B--2---:R-:W-:Y:S01]  /*c8740*/  HMMA.16816.F32 R24, R24, R12, R4 ;  /* 0x0000000c1818723c */ /* 0x004fe20000001804 */
[----:B------:R-:W2:Y:S01]  /*c8750*/  LDL.LU.64 R6, [R1+0x5de8] ;  /* 0x005de80001067983 */ /* 0x000ea20000300a00 */
[----:B------:R-:W-:Y:S02]  /*c8760*/  IMAD.MOV.U32 R23, RZ, RZ, R13 ;  /* 0x000000ffff177224 */ /* 0x000fe400078e000d */
[----:B------:R-:W2:Y:S11]  /*c8770*/  LDL.LU.64 R4, [R1+0x5de0] ;  /* 0x005de00001047983 */ /* 0x000eb60000300a00 */
[----:B------:R-:W-:Y:S08]  /*c8780*/  @!UPT UIADD3 URZ, URZ, URZ, URZ ;  /* 0x0000003f3f3ff290 */ /* 0x000ff0000fffe03f */
        /* <DEDUP_REMOVED lines=31> */
[----:B0-----:R-:W2:Y:S01]  /*c8980*/  LDL.LU R12, [R1+0x5da0] ;  /* 0x005da000010c7983 */ /* 0x001ea20000300800 */
[----:B------:R-:W-:Y:S02]  /*c8990*/  IMAD.MOV.U32 R13, RZ, RZ, R4 ;  /* 0x000000ffff0d7224 */ /* 0x000fe400078e0004 */
[----:B------:R-:W2:Y:S02]  /*c89a0*/  LDL.LU.64 R4, [R1+0x5d98] ;  /* 0x005d980001047983 */ /* 0x000ea40000300a00 */
[----:B--2---:R-:W-:Y:S01]  /*c89b0*/  HMMA.16816.F32 R8, R20, R4, R8 ;  /* 0x000000041408723c */ /* 0x004fe20000001808 */
[----:B------:R-:W-:-:S02]  /*c89c0*/  IMAD.MOV.U32 R16, RZ, RZ, R4 ;  /* 0x000000ffff107224 */ /* 0x000fc400078e0004 */
[----:B-1----:R-:W-:Y:S11]  /*c89d0*/  IMAD.MOV.U32 R15, RZ, RZ, R5 ;  /* 0x000000ffff0f7224 */ /* 0x002ff600078e0005 */
        /* <DEDUP_REMOVED lines=48> */
[----:B------:R0:W-:Y:S04]  /*c8ce0*/  STL.64 [R1+0x5c48], R4 ;  /* 0x005c480401007387 */ /* 0x0001e80000100a00 */
[----:B0-----:R-:W2:Y:S01]  /*c8cf0*/  LDL.LU R4, [R1+0x8b0] ;  /* 0x0008b00001047983 */ /* 0x001ea20000300800 */
[----:B------:R-:W2:Y:S02]  /*c8d00*/  LDL.LU R5, [R1+0x8b4] ;  /* 0x0008b40001057983 */ /* 0x000ea40000300800 */
[----:B------:R-:W2:Y:S02]  /*c8d10*/  LDL.LU R6, [R1+0x8b8] ;  /* 0x0008b80001067983 */ /* 0x000ea40000300800 */
[----:B------:R-:W2:Y:S02]  /*c8d20*/  LDL.LU R7, [R1+0x8bc] ;  /* 0x0008bc0001077983 */ /* 0x000ea40000300800 */
[----:B------:R-:W-:-:S02]  /*c8d30*/  IMAD.MOV.U32 R16, RZ, RZ, R20 ;  /* 0x000000ffff107224 */ /* 0x000fc400078e0014 */
[----:B------:R-:W-:Y:S01]  /*c8d40*/  IMAD.MOV.U32 R15, RZ, RZ, R21 ;  /* 0x000000ffff0f7224 */ /* 0x000fe200078e0015 */
        /* <DEDUP_REMOVED lines=8> */
[----:B------:R-:W-:Y:S02]  /*c8dd0*/  IMAD.MOV.U32 R7, RZ, RZ, R23 ;  /* 0x000000ffff077224 */ /* 0x000fe400078e0017 */
[----:B------:R-:W2:Y:S01]  /*c8de0*/  LDL.LU.64 R22, [R1+0x5d30] ;  /* 0x005d300001167983 */ /* 0x000ea20000300a00 */
[----:B------:R-:W2:Y:S02]  /*c8df0*/  LDL.LU.64 R20, [R1+0x5d28] ;  /* 0x005d280001147983 */ /* 0x000ea40000300a00 */
[----:B------:R-:W2:Y:S02]  /*c8e00*/  LDL.LU R13, [R1+0x5d20] ;  /* 0x005d2000010d7983 */ /* 0x000ea40000300800 */
[----:B------:R0:W-:Y:S02]  /*c8e10*/  STL.64 [R1+0x5c60], R4 ;  /* 0x005c600401007387 */ /* 0x0001e40000100a00 */
[----:B0-----:R-:W-:-:S02]  /*c8e20*/  IMAD.MOV.U32 R4, RZ, RZ, R28 ;  /* 0x000000ffff047224 */ /* 0x001fc400078e001c */
[----:B------:R-:W-:-:S05]  /*c8e30*/  IMAD.MOV.U32 R5, RZ, RZ, R27 ;  /* 0x000000ffff057224 */ /* 0x000fca00078e001b */
[----:B------:R-:W-:Y:S01]  /*c8e40*/  STL.64 [R1+0x5c78], R4 ;  /* 0x005c780401007387 */ /* 0x000fe20000100a00 */
        /* <DEDUP_REMOVED lines=42> */
[----:B---3--:R-:W-:-:S02]  /*c90f0*/  IMAD.MOV.U32 R4, RZ, RZ, R18 ;  /* 0x000000ffff047224 */ /* 0x008fc400078e0012 */
[----:B----4-:R-:W-:-:S05]  /*c9100*/  IMAD.MOV.U32 R5, RZ, RZ, R17 ;  /* 0x000000ffff057224 */ /* 0x010fca00078e0011 */
[----:B------:R0:W-:Y:S02]  /*c9110*/  STL.64 [R1+0x5cf0], R4 ;  /* 0x005cf00401007387 */ /* 0x0001e40000100a00 */
[----:B0-----:R-:W-:Y:S02]  /*c9120*/  IMAD.MOV.U32 R4, RZ, RZ, R16 ;  /* 0x000000ffff047224 */ /* 0x001fe400078e0010 */
[----:B------:R-:W3:Y:S01]  /*c9130*/  LDL.LU R16, [R1+0x8a0] ;  /* 0x0008a00001107983 */ /* 0x000ee20000300800 */
[----:B------:R-:W3:Y:S02]  /*c9140*/  LDL.LU R17, [R1+0x8a4] ;  /* 0x0008a40001117983 */ /* 0x000ee40000300800 */
[----:B------:R-:W3:Y:S02]  /*c9150*/  LDL.LU R18, [R1+0x8a8] ;  /* 0x0008a80001127983 */ /* 0x000ee40000300800 */
[----:B------:R-:W3:Y:S01]  /*c9160*/  LDL.LU R19, [R1+0x8ac] ;  /* 0x0008ac0001137983 */ /* 0x000ee20000300800 */
[----:B------:R-:W4:Y:S01]  /*c9170*/  LDL.LU R20, [R1+0x890] ;  /* 0x0008900001147983 */ /* 0x000f220000300800 */
[----:B------:R-:W4:Y:S02]  /*c9180*/  LDL.LU R21, [R1+0x894] ;  /* 0x0008940001157983 */ /* 0x000f240000300800 */
[----:B------:R-:W4:Y:S02]  /*c9190*/  LDL.LU R22, [R1+0x898] ;  /* 0x0008980001167983 */ /* 0x000f240000300800 */
[----:B------:R-:W4:Y:S01]  /*c91a0*/  LDL.LU R23, [R1+0x89c] ;  /* 0x00089c0001177983 */ /* 0x000f220000300800 */
        /* <DEDUP_REMOVED lines=16> */
[----:B------:R-:W-:-:S07]  /*c92b0*/  IMAD.MOV.U32 R5, RZ, RZ, R15 ;  /* 0x000000ffff057224 */ /* 0x000fce00078e000f */
        /* <DEDUP_REMOVED lines=15> */
[----:B0-----:R-:W4:Y:S01]  /*c93b0*/  LDL.LU.64 R16, [R1+0x5d18] ;  /* 0x005d180001107983 */ /* 0x001f220000300a00 */
[----:B------:R-:W-:Y:S01]  /*c93c0*/  STL.64 [R1+0x5c00], R12 ;  /* 0x005c000c01007387 */ /* 0x000fe20000100a00 */
[C---:B----4-:R-:W-:Y:S11]  /*c93d0*/  HMMA.16816.F32 R20, R4.reuse, R16, R20 ;  /* 0x000000100414723c */ /* 0x050ff60000001814 */
[----:B------:R-:W-:Y:S11]  /*c93e0*/  @!UPT UIADD3 URZ, URZ, URZ, URZ ;  /* 0x0000003f3f3ff290 */ /* 0x000ff6000fffe03f */
[----:B------:R-:W-:Y:S01]  /*c93f0*/  @!UPT UIADD3 URZ, URZ, URZ, URZ ;  /* 0x0000003f3f3ff290 */ /* 0x000fe2000fffe03f */
[----:B------:R0:W-:Y:S01]  /*c9400*/  STL.64 [R1+0xde0], R20 ;  /* 0x000de01401007387 */ /* 0x0001e20000100a00 */
[----:B------:R-:W-:Y:S03]  /*c9410*/  STL.64 [R1+0xde8], R22 ;  /* 0x000de81601007387 */ /* 0x000fe60000100a00 */
        /* <DEDUP_REMOVED lines=10> */
[----:B------:R0:W-:Y:S03]  /*c94c0*/  STL.64 [R1+0x5bf0], R20 ;  /* 0x005bf01401007387 */ /* 0x0001e60000100a00 */
        /* <DEDUP_REMOVED lines=63> */
[----:B------:R-:W4:Y:S11]  /*c98c0*/  LDL.LU.64 R8, [R1+0x5c38] ;  /* 0x005c380001087983 */ /* 0x000f360000300a00 */
[----:B------:R-:W-:Y:S09]  /*c98d0*/  @!UPT UIADD3 URZ, URZ, URZ, URZ ;  /* 0x0000003f3f3ff290 */ /* 0x000ff2000fffe03f */
[----:B------:R-:W-:Y:S01]  /*c98e0*/  STL.64 [R1+0xd40], R4 ;  /* 0x000d400401007387 */ /* 0x000fe20000100a00 */
[----:B------:R0:W-:Y:S03]  /*c98f0*/  STL.64 [R1+0xd48], R6 ;  /* 0x000d480601007387 */ /* 0x0001e60000100a00 */
[----:B0-----:R-:W2:Y:S01]  /*c9900*/  LDL.LU.64 R6, [R1+0x5c30] ;  /* 0x005c300001067983 */ /* 0x001ea20000300a00 */
[----:B------:R-:W2:Y:S02]  /*c9910*/  LDL.LU.64 R4, [R1+0x5c28] ;  /* 0x005c280001047983 */ /* 0x000ea40000300a00 */
[----:B------:R-:W-:Y:S02]  /*c9920*/  IMAD.MOV.U32 R12, RZ, RZ, R14 ;  /* 0x000000ffff0c7224 */ /* 0x000fe400078e000e */
[----:B------:R-:W-:Y:S02]  /*c9930*/  IMAD.MOV.U32 R13, RZ, RZ, R3 ;  /* 0x000000ffff0d7224 */ /* 0x000fe400078e0003 */
[----:B------:R-:W-:-:S02]  /*c9940*/  IMAD.MOV.U32 R24, RZ, RZ, R2 ;  /* 0x000000ffff187224 */ /* 0x000fc400078e0002 */
[----:B------:R-:W-:-:S03]  /*c9950*/  IMAD.MOV.U32 R25, RZ, RZ, R0 ;  /* 0x000000ffff197224 */ /* 0x000fc600078e0000 */
[C---:B--2---:R-:W-:Y:S01]  /*c9960*/  HMMA.16816.F32 R12, R16.reuse, R12, R4 ;  /* 0x0000000c100c723c */ /* 0x044fe20000001804 */
[----:B------:R-:W2:Y:S01]  /*c9970*/  LDL.LU.64 R6, [R1+0x5c20] ;  /* 0x005c200001067983 */ /* 0x000ea20000300a00 */
[----:B------:R-:W2:Y:S11]  /*c9980*/  LDL.LU.64 R4, [R1+0x5c18] ;  /* 0x005c180001047983 */ /* 0x000eb60000300a00 */
[----:B------:R-:W-:Y:S10]  /*c9990*/  @!UPT UIADD3 URZ, URZ, URZ, URZ ;  /* 0x0000003f3f3ff290 */ /* 0x000ff4000fffe03f */
        /* <DEDUP_REMOVED lines=8> */
[----:B------:R-:W3:Y:S11]  /*c9a20*/  LDL.LU.64 R4, [R1+0x5c08] ;  /* 0x005c080001047983 */ /* 0x000ef60000300a00 */
[----:B------:R-:W-:Y:S10]  /*c9a30*/  @!UPT UIADD3 URZ, URZ, URZ, URZ ;  /* 0x0000003f3f3ff290 */ /* 0x000ff4000fffe03f */
[----:B------:R-:W-:Y:S01]  /*c9a40*/  STL.64 [R1+0xd20], R24 ;  /* 0x000d201801007387 */ /* 0x000fe20000100a00 */
[----:B------:R-:W-:Y:S01]  /*c9a50*/  STL.64 [R1+0xd28], R26 ;  /* 0x000d281a01007387 */ /* 0x000fe20000100a00 */
[----:B---3--:R-:W-:Y:S11]  /*c9a60*/  HMMA.16816.F32 R20, R16, R4, R20 ;  /* 0x000000041014723c */ /* 0x008ff60000001814 */
[----:B------:R-:W-:Y:S11]  /*c9a70*/  @!UPT UIADD3 URZ, URZ, URZ, URZ ;  /* 0x0000003f3f3ff290 */ /* 0x000ff6000fffe03f */
[----:B------:R-:W-:Y:S01]  /*c9a80*/  @!UPT UIADD3 URZ, URZ, URZ, URZ ;  /* 0x0000003f3f3ff290 */ /* 0x000fe2000fffe03f */
[----:B------:R-:W-:Y:S01]  /*c9a90*/  STL.64 [R1+0xd10], R20 ;  /* 0x000d101401007387 */ /* 0x000fe20000100a00 */
[----:B------:R-:W-:Y:S02]  /*c9aa0*/  STL.64 [R1+0xd18], R22 ;  /* 0x000d181601007387 */ /* 0x000fe40000100a00 */
[----:B--2---:R-:W-:Y:S02]  /*c9ab0*/  STL.64 [R1+0x5b20], R6 ;  /* 0x005b200601007387 */ /* 0x004fe40000100a00 */
[----:B------:R0:W-:Y:S02]  /*c9ac0*/  STL.64 [R1+0x5b18], R4 ;  /* 0x005b180401007387 */ /* 0x0001e40000100a00 */
        /* <DEDUP_REMOVED lines=9> */
[----:B------:R-:W4:Y:S02]  /*c9b60*/  LDL.LU R21, [R1+0x794] ;  /* 0x0007940001157983 */ /* 0x000f240000300800 */
[----:B------:R-:W4:Y:S02]  /*c9b70*/  LDL.LU R22, [R1+0x798] ;  /* 0x0007980001167983 */ /* 0x000f240000300800 */
[----:B------:R-:W-:Y:S01]  /*c9b80*/  IMAD.MOV.U32 R28, RZ, RZ, R16 ;  /* 0x000000ffff1c7224 */ /* 0x000fe200078e0010 */
[----:B------:R-:W4:Y:S01]  /*c9b90*/  LDL.LU R23, [R1+0x79c] ;  /* 0x00079c0001177983 */ /* 0x000f220000300800 */
[----:B------:R-:W-:-:S02]  /*c9ba0*/  IMAD.MOV.U32 R3, RZ, RZ, R17 ;  /* 0x000000ffff037224 */ /* 0x000fc400078e0011 */
[----:B------:R-:W4:Y:S02]  /*c9bb0*/  LDL.LU R16, [R1+0x7a0] ;  /* 0x0007a00001107983 */ /* 0x000f240000300800 */
[----:B------:R-:W-:Y:S01]  /*c9bc0*/  IMAD.MOV.U32 R2, RZ, RZ, R18 ;  /* 0x000000ffff027224 */ /* 0x000fe200078e0012 */
[----:B------:R-:W4:Y:S01]  /*c9bd0*/  LDL.LU R17, [R1+0x7a4] ;  /* 0x0007a40001117983 */ /* 0x000f220000300800 */
[----:B------:R-:W-:Y:S02]  /*c9be0*/  IMAD.MOV.U32 R0, RZ, RZ, R19 ;  /* 0x000000ffff007224 */ /* 0x000fe400078e0013 */
[----:B------:R-:W4:Y:S02]  /*c9bf0*/  LDL.LU R18, [R1+0x7a8] ;  /* 0x0007a80001127983 */ /* 0x000f240000300800 */
[----:B------:R-:W4:Y:S01]  /*c9c00*/  LDL.LU R19, [R1+0x7ac] ;  /* 0x0007ac0001137983 */ /* 0x000f220000300800 */
[----:B---3--:R-:W-:Y:S01]  /*c9c10*/  STL.64 [R1+0x5ba8], R6 ;  /* 0x005ba80601007387 */ /* 0x008fe20000100a00 */
[----:B--2---:R0:W-:Y:S03]  /*c9c20*/  STL.64 [R1+0x5ba0], R4 ;  /* 0x005ba00401007387 */ /* 0x0041e60000100a00 */
        /* <DEDUP_REMOVED lines=8> */
[C---:B----4-:R-:W-:Y:S11]  /*c9cb0*/  HMMA.16816.F32 R12, R4.reuse, R8, R12 ;  /* 0x00000008040c723c */ /* 0x050ff6000000180c */
        /* <DEDUP_REMOVED lines=526> */
[----:B----4-:R-:W-:Y:S11]  /*cbda0*/  HMMA.16816.F32 R24, R12, R20, R24 ;  /* 0x000000140c18723c */ /* 0x010ff60000001818 */
[----:B------:R-:W-:Y:S11]  /*cbdb0*/  @!UPT UIADD3 URZ, URZ, URZ, URZ ;  /* 0x0000003f3f3ff290 */ /* 0x000ff6000fffe03f */
[----:B------:R-:W-:Y:S01]  /*cbdc0*/  @!UPT UIADD3 URZ, URZ, URZ, URZ ;  /* 0x0000003f3f3ff290 */ /* 0x000fe2000fffe03f */
[----:B------:R0:W-:Y:S01]  /*cbdd0*/  STL.64 [R1+0xa00], R24 ;  /* 0x000a001801007387 */ /* 0x0001e20000100a00 */
[----:B------:R-:W-:Y:S03]  /*cbde0*/  STL.64 [R1+0xa08], R26 ;  /* 0x000a081a01007387 */ /* 0x000fe60000100a00 */
[----:B0-----:R-:W3:Y:S01]  /*cbdf0*/  LDL.LU.64 R24, [R1+0x5978] ;  /* 0x0059780001187983 */ /* 0x001ee20000300a00 */
[----:B------:R0:W-:Y:S03]  /*cbe00*/  STL.64 [R1+0x5880], R20 ;  /* 0x0058801401007387 */ /* 0x0001e60000100a00 */
[----:B0-----:R-:W4:Y:S01]  /*cbe10*/  LDL.LU.64 R20, [R1+0x610] ;  /* 0x0006100001147983 */ /* 0x001f220000300a00 */
[----:B------:R-:W4:Y:S02]  /*cbe20*/  LDL.LU.64 R22, [R1+0x618] ;  /* 0x0006180001167983 */ /* 0x000f240000300a00 */
[----:B--2---:R-:W-:-:S02]  /*cbe30*/  IMAD.MOV.U32 R2, RZ, RZ, R4 ;  /* 0x000000ffff027224 */ /* 0x004fc400078e0004 */
[----:B------:R-:W-:Y:S01]  /*cbe40*/  IMAD.MOV.U32 R0, RZ, RZ, R5 ;  /* 0x000000ffff007224 */ /* 0x000fe200078e0005 */
[----:B---3--:R-:W-:Y:S08]  /*cbe50*/  HMMA.16816.F32 R12, R12, R24, R16 ;  /* 0x000000180c0c723c */ /* 0x008ff00000001810 */
[C---:B----4-:R-:W-:Y:S01]  /*cbe60*/  HMMA.16816.F32 R8, R20.reuse, R4, R8 ;  /* 0x000000041408723c */ /* 0x050fe20000001808 */
[----:B------:R-:W-:Y:S11]  /*cbe70*/  STL.64 [R1+0x5878], R24 ;  /* 0x0058781801007387 */ /* 0x000ff60000100a00 */
[----:B------:R-:W-:Y:S03]  /*cbe80*/  @!UPT UIADD3 URZ, URZ, URZ, URZ ;  /* 0x0000003f3f3ff290 */ /* 0x000fe6000fffe03f */
[----:B------:R-:W-:Y:S01]  /*cbe90*/  STL.64 [R1+0x9f0], R12 ;  /* 0x0009f00c01007387 */ /* 0x000fe20000100a00 */
[----:B------:R-:W-:Y:S07]  /*cbea0*/  STL.64 [R1+0x9f8], R14 ;  /* 0x0009f80e01007387 */ /* 0x000fee0000100a00 */
[----:B------:R0:W-:Y:S01]  /*cbeb0*/  STL.64 [R1+0x9e0], R8 ;  /* 0x0009e00801007387 */ /* 0x0001e20000100a00 */
[----:B------:R1:W-:Y:S02]  /*cbec0*/  STL.64 [R1+0x9e8], R10 ;  /* 0x0009e80a01007387 */ /* 0x0003e40000100a00 */
[----:B------:R-:W2:Y:S02]  /*cbed0*/  LDL.64 R4, [R1] ;  /* 0x0000000001047983 */ /* 0x000ea40000100a00 */
        /* <DEDUP_REMOVED lines=15> */
[----:B------:R-:W4:Y:S04]  /*cbfd0*/  LDL.64 R4, [R1+0x30] ;  /* 0x0000300001047983 */ /* 0x000f280000100a00 */
[----:B----4-:R0:W-:Y:S04]  /*cbfe0*/  STL.64 [R1+0x5930], R4 ;  /* 0x0059300401007387 */ /* 0x0101e80000100a00 */
[----:B0-----:R-:W4:Y:S04]  /*cbff0*/  LDL.64 R4, [R1+0x40] ;  /* 0x0000400001047983 */ /* 0x001f280000100a00 */
[----:B----4-:R-:W-:Y:S01]  /*cc000*/  STL.64 [R1+0x5948], R4 ;  /* 0x0059480401007387 */ /* 0x010fe20000100a00 */
[----:B---3--:R-:W-:Y:S02]  /*cc010*/  STL.64 [R1+0x58f8], R10 ;  /* 0x0058f80a01007387 */ /* 0x008fe40000100a00 */
[----:B--2---:R0:W-:Y:S02]  /*cc020*/  STL.64 [R1+0x58f0], R8 ;  /* 0x0058f00801007387 */ /* 0x0041e40000100a00 */
        /* <DEDUP_REMOVED lines=18> */
[----:B0-----:R-:W2:Y:S01]  /*cc150*/  LDL.64 R16, [R1+0x80] ;  /* 0x0000800001107983 */ /* 0x001ea20000100a00 */
[----:B------:R-:W-:Y:S02]  /*cc160*/  STL.64 [R1+0x5958], R26 ;  /* 0x0059581a01007387 */ /* 0x000fe40000100a00 */
[----:B----4-:R0:W-:Y:S02]  /*cc170*/  STL.64 [R1+0x5950], R24 ;  /* 0x0059501801007387 */ /* 0x0101e40000100a00 */
[----:B------:R-:W4:Y:S01]  /*cc180*/  LDL.64 R4, [R1+0x50] ;  /* 0x0000500001047983 */ /* 0x000f220000100a00 */
[----:B0-----:R-:W2:Y:S04]  /*cc190*/  LDL.64 R24, [R1+0x60] ;  /* 0x0000600001187983 */ /* 0x001ea80000100a00 */
[----:B----4-:R0:W-:Y:S04]  /*cc1a0*/  STL.64 [R1+0x5960], R4 ;  /* 0x0059600401007387 */ /* 0x0101e80000100a00 */
        /* <DEDUP_REMOVED lines=24> */
[----:B------:R-:W-:Y:S01]  /*cc330*/  STL [R1+0x58ac], R0 ;  /* 0x0058ac0001007387 */ /* 0x000fe20000100800 */
[----:B------:R-:W-:Y:S02]  /*cc340*/  STL [R1+0x58a8], R2 ;  /* 0x0058a80201007387 */ /* 0x000fe40000100800 */
[----:B------:R-:W-:Y:S02]  /*cc350*/  STL.64 [R1+0x9d0], R12 ;  /* 0x0009d00c01007387 */ /* 0x000fe40000100a00 */
[----:B------:R0:W-:Y:S01]  /*cc360*/  STL.64 [R1+0x9d8], R14 ;  /* 0x0009d80e01007387 */ /* 0x0001e20000100a00 */
[----:B------:R-:W3:Y:S01]  /*cc370*/  LDL.LU.64 R18, [R1+0x5970] ;  /* 0x0059700001127983 */ /* 0x000ee20000300a00 */
[----:B0-----:R-:W-:-:S03]  /*cc380*/  IMAD.MOV.U32 R14, RZ, RZ, R16 ;  /* 0x000000ffff0e7224 */ /* 0x001fc600078e0010 */
[----:B------:R-:W3:Y:S02]  /*cc390*/  LDL.LU.64 R16, [R1+0x5968] ;  /* 0x0059680001107983 */ /* 0x000ee40000300a00 */
[----:B------:R-:W-:Y:S02]  /*cc3a0*/  STL [R1+0x58b0], R14 ;  /* 0x0058b00e01007387 */ /* 0x000fe40000100800 */
[----:B------:R-:W3:Y:S01]  /*cc3b0*/  LDL.64 R12, [R1+0x70] ;  /* 0x00007000010c7983 */ /* 0x000ee20000100a00 */
[C---:B----4-:R-:W-:Y:S08]  /*cc3c0*/  HMMA.16816.F32 R4, R20.reuse, R24, R4 ;  /* 0x000000181404723c */ /* 0x050ff00000001804 */
[C---:B---3--:R-:W-:Y:S11]  /*cc3d0*/  HMMA.16816.F32 R16, R20.reuse, R12, R16 ;  /* 0x0000000c1410723c */ /* 0x048ff60000001810 */
[----:B------:R-:W-:Y:S11]  /*cc3e0*/  @!UPT UIADD3 URZ, URZ, URZ, URZ ;  /* 0x0000003f3f3ff290 */ /* 0x000ff6000fffe03f */
[----:B------:R-:W-:Y:S01]  /*cc3f0*/  @!UPT UIADD3 URZ, URZ, URZ, URZ ;  /* 0x0000003f3f3ff290 */ /* 0x000fe2000fffe03f */
[----:B------:R0:W-:Y:S01]  /*cc400*/  STL.64 [R1+0x9b0], R16 ;  /* 0x0009b01001007387 */ /* 0x0001e20000100a00 */
[----:B------:R1:W-:Y:S02]  /*cc410*/  STL.64 [R1+0x9b8], R18 ;  /* 0x0009b81201007387 */ /* 0x0003e40000100a00 */
[----:B------:R3:W-:Y:S02]  /*cc420*/  STL.64 [R1+0x9a0], R4 ;  /* 0x0009a00401007387 */ /* 0x0007e40000100a00 */
[----:B------:R-:W-:Y:S02]  /*cc430*/  STL.64 [R1+0x9a8], R6 ;  /* 0x0009a80601007387 */ /* 0x000fe40000100a00 */
[----:B0-----:R-:W-:Y:S02]  /*cc440*/  IMAD.MOV.U32 R17, RZ, RZ, R25 ;  /* 0x000000ffff117224 */ /* 0x001fe400078e0019 */
[----:B-1----:R-:W-:Y:S01]  /*cc450*/  IMAD.MOV.U32 R18, RZ, RZ, R24 ;  /* 0x000000ffff127224 */ /* 0x002fe200078e0018 */
[----:B---3--:R-:W3:Y:S01]  /*cc460*/  LDL.LU.64 R4, [R1+0x5960] ;  /* 0x0059600001047983 */ /* 0x008ee20000300a00 */
[----:B------:R-:W3:Y:S02]  /*cc470*/  LDL.LU.64 R26, [R1+0x5958] ;  /* 0x00595800011a7983 */ /* 0x000ee40000300a00 */
[----:B------:R-:W3:Y:S02]  /*cc480*/  LDL.LU.64 R24, [R1+0x5950] ;  /* 0x0059500001187983 */ /* 0x000ee40000300a00 */
[C---:B---3--:R-:W-:Y:S01]  /*cc490*/  HMMA.16816.F32 R24, R20.reuse, R4, R24 ;  /* 0x000000041418723c */ /* 0x048fe20000001818 */
[----:B------:R-:W-:Y:S11]  /*cc4a0*/  IMAD.MOV.U32 R19, RZ, RZ, R5 ;  /* 0x000000ffff137224 */ /* 0x000ff600078e0005 */
[----:B------:R-:W-:Y:S11]  /*cc4b0*/  @!UPT UIADD3 URZ, URZ, URZ, URZ ;  /* 0x0000003f3f3ff290 */ /* 0x000ff6000fffe03f */
[----:B------:R0:W-:Y:S01]  /*cc4c0*/  STL.64 [R1+0x990], R24 ;  /* 0x0009901801007387 */ /* 0x0001e20000100a00 */
[----:B------:R1:W-:Y:S02]  /*cc4d0*/  STL.64 [R1+0x998], R26 ;  /* 0x0009981a01007387 */ /* 0x0003e40000100a00 */
[----:B0-----:R-:W-:Y:S02]  /*cc4e0*/  IMAD.MOV.U32 R24, RZ, RZ, R4 ;  /* 0x000000ffff187224 */ /* 0x001fe400078e0004 */
[----:B------:R-:W2:Y:S02]  /*cc4f0*/  LDL.LU.64 R4, [R1+0x5948] ;  /* 0x0059480001047983 */ /* 0x000ea40000300a00 */
[C---:B--2---:R-:W-:Y:S01]  /*cc500*/  HMMA.16816.F32 R8, R20.reuse, R4, R8 ;  /* 0x000000041408723c */ /* 0x044fe20000001808 */
        /* <DEDUP_REMOVED lines=45> */
[----:B------:R-:W3:Y:S02]  /*cc7e0*/  LDL.LU.64 R6, [R1+0x58d0] ;  /* 0x0058d00001067983 */ /* 0x000ee40000300a00 */
        /* <DEDUP_REMOVED lines=8> */
[----:B---3--:R-:W-:Y:S02]  /*cc870*/  STL.64 [R1+0x5780], R6 ;  /* 0x0057800601007387 */ /* 0x008fe40000100a00 */
        /* <DEDUP_REMOVED lines=9> */
[----:B------:R-:W-:Y:S02]  /*cc910*/  STL.64 [R1+0x928], R6 ;  /* 0x0009280601007387 */ /* 0x000fe40000100a00 */
[----:B0-----:R-:W-:Y:S02]  /*cc920*/  IMAD.MOV.U32 R4, RZ, RZ, R14 ;  /* 0x000000ffff047224 */ /* 0x001fe400078e000e */
[----:B------:R-:W-:Y:S01]  /*cc930*/  IMAD.MOV.U32 R5, RZ, RZ, R0 ;  /* 0x000000ffff057224 */ /* 0x000fe200078e0000 */
[----:B------:R-:W3:Y:S01]  /*cc940*/  LDL.LU R14, [R1+0x58b0] ;  /* 0x0058b000010e7983 */ /* 0x000ee20000300800 */
[----:B------:R-:W4:Y:S03]  /*cc950*/  LDL.LU R0, [R1+0x58ac] ;  /* 0x0058ac0001007983 */ /* 0x000f260000300800 */
[----:B------:R-:W-:Y:S01]  /*cc960*/  STL.64 [R1+0x5798], R4 ;  /* 0x0057980401007387 */ /* 0x000fe20000100a00 */
[----:B--2---:R-:W-:Y:S02]  /*cc970*/  STL.64 [R1+0x5770], R10 ;  /* 0x0057700a01007387 */ /* 0x004fe40000100a00 */
        /* <DEDUP_REMOVED lines=66> */
[----:B------:R-:W-:-:S05]  /*ccda0*/  IMAD.MOV.U32 R5, RZ, RZ, R3 ;  /* 0x000000ffff057224 */ /* 0x000fca00078e0003 */
[----:B------:R0:W-:Y:S02]  /*ccdb0*/  STL.64 [R1+0x5858], R4 ;  /* 0x0058580401007387 */ /* 0x0001e40000100a00 */
[----:B0-----:R-:W-:Y:S02]  /*ccdc0*/  IMAD.MOV.U32 R4, RZ, RZ, R2 ;  /* 0x000000ffff047224 */ /* 0x001fe400078e0002 */
[----:B----4-:R-:W-:-:S05]  /*ccdd0*/  IMAD.MOV.U32 R5, RZ, RZ, R0 ;  /* 0x000000ffff057224 */ /* 0x010fca00078e0000 */
[----:B------:R-:W-:Y:S04]  /*ccde0*/  STL.64 [R1+0x5870], R4 ;  /* 0x0058700401007387 */ /* 0x000fe80000100a00 */
[----:B--2---:R-:W-:Y:S01]  /*ccdf0*/  STL.64 [R1+0x5820], R10 ;  /* 0x0058200a01007387 */ /* 0x004fe20000100a00 */
[----:B------:R0:W-:Y:S03]  /*cce00*/  STL.64 [R1+0x5818], R8 ;  /* 0x0058180801007387 */ /* 0x0001e60000100a00 */
        /* <DEDUP_REMOVED lines=44> */
[----:B------:R0:W-:Y:S02]  /*cd0d0*/  STL.64 [R1+0x5760], R12 ;  /* 0x0057600c01007387 */ /* 0x0001e40000100a00 */
[----:B-1----:R-:W-:-:S02]  /*cd0e0*/  IMAD.MOV.U32 R18, RZ, RZ, R20 ;  /* 0x000000ffff127224 */ /* 0x002fc400078e0014 */
[----:B------:R-:W-:Y:S01]  /*cd0f0*/  IMAD.MOV.U32 R3, RZ, RZ, R21 ;  /* 0x000000ffff037224 */ /* 0x000fe200078e0015 */
[----:B0-----:R-:W4:Y:S01]  /*cd100*/  LDL.LU R12, [R1+0xaf0] ;  /* 0x000af000010c7983 */ /* 0x001f220000300800 */
[----:B------:R-:W4:Y:S02]  /*cd110*/  LDL.LU R13, [R1+0xaf4] ;  /* 0x000af400010d7983 */ /* 0x000f240000300800 */
[----:B------:R-:W4:Y:S02]  /*cd120*/  LDL.LU R14, [R1+0xaf8] ;  /* 0x000af800010e7983 */ /* 0x000f240000300800 */
[----:B------:R-:W4:Y:S01]  /*cd130*/  LDL.LU R15, [R1+0xafc] ;  /* 0x000afc00010f7983 */ /* 0x000f220000300800 */
[----:B---3--:R-:W-:Y:S11]  /*cd140*/  HMMA.16816.F32 R4, R20, R16, R4 ;  /* 0x000000101404723c */ /* 0x008ff60000001804 */
[----:B------:R-:W-:Y:S11]  /*cd150*/  @!UPT UIADD3 URZ, URZ, URZ, URZ ;  /* 0x0000003f3f3ff290 */ /* 0x000ff6000fffe03f */
[----:B------:R-:W-:Y:S01]  /*cd160*/  @!UPT UIADD3 URZ, URZ, URZ, URZ ;  /* 0x0000003f3f3ff290 */ /* 0x000fe2000fffe03f */
[----:B------:R-:W-:Y:S01]  /*cd170*/  STL.64 [R1+0x900], R4 ;  /* 0x0009000401007387 */ /* 0x000fe20000100a00 */
[----:B------:R0:W-:Y:S03]  /*cd180*/  STL.64 [R1+0x908], R6 ;  /* 0x0009080601007387 */ /* 0x0001e60000100a00 */
[----:B0-----:R-:W3:Y:S01]  /*cd190*/  LDL.LU.64 R6, [R1+0x5890] ;  /* 0x0058900001067983 */ /* 0x001ee20000300a00 */
[----:B------:R-:W3:Y:S02]  /*cd1a0*/  LDL.LU.64 R4, [R1+0x5888] ;  /* 0x0058880001047983 */ /* 0x000ee40000300a00 */
[----:B------:R-:W2:Y:S02]  /*cd1b0*/  LDL.LU.64 R20, [R1+0x5880] ;  /* 0x0058800001147983 */ /* 0x000ea40000300a00 */
[----:B------:R-:W-:Y:S02]  /*cd1c0*/  IMAD.MOV.U32 R2, RZ, RZ, R22 ;  /* 0x000000ffff027224 */ /* 0x000fe400078e0016 */
[----:B------:R-:W-:Y:S01]  /*cd1d0*/  IMAD.MOV.U32 R0, RZ, RZ, R23 ;  /* 0x000000ffff007224 */ /* 0x000fe200078e0017 */
[----:B------:R0:W-:Y:S03]  /*cd1e0*/  STL.64 [R1+0x5750], R16 ;  /* 0x0057501001007387 */ /* 0x0001e60000100a00 */
[----:B------:R-:W-:-:S02]  /*cd1f0*/  IMAD.MOV.U32 R19, RZ, RZ, R0 ;  /* 0x000000ffff137224 */ /* 0x000fc400078e0000 */
[----:B0-----:R-:W-:Y:S02]  /*cd200*/  IMAD.MOV.U32 R16, RZ, RZ, R18 ;  /* 0x000000ffff107224 */ /* 0x001fe400078e0012 */
[----:B------:R-:W-:Y:S02]  /*cd210*/  IMAD.MOV.U32 R17, RZ, RZ, R3 ;  /* 0x000000ffff117224 */ /* 0x000fe400078e0003 */
[----:B------:R-:W-:-:S07]  /*cd220*/  IMAD.MOV.U32 R18, RZ, RZ, R2 ;  /* 0x000000ffff127224 */ /* 0x000fce00078e0002 */
[C---:B--2---:R-:W-:Y:S11]  /*cd230*/  HMMA.16816.F32 R24, R16.reuse, R20, R24 ;  /* 0x000000141018723c */ /* 0x044ff60000001818 */
[----:B------:R-:W-:Y:S11]  /*cd240*/  @!UPT UIADD3 URZ, URZ, URZ, URZ ;  /* 0x0000003f3f3ff290 */ /* 0x000ff6000fffe03f */
[----:B------:R-:W-:Y:S01]  /*cd250*/  @!UPT UIADD3 URZ, URZ, URZ, URZ ;  /* 0x0000003f3f3ff290 */ /* 0x000fe2000fffe03f */
[----:B------:R0:W-:Y:S01]  /*cd260*/  STL.64 [R1+0x8f0], R24 ;  /* 0x0008f01801007387 */ /* 0x0001e20000100a00 */
[----:B------:R-:W-:Y:S03]  /*cd270*/  STL.64 [R1+0x8f8], R26 ;  /* 0x0008f81a01007387 */ /* 0x000fe60000100a00 */
[----:B0-----:R-:W3:Y:S01]  /*cd280*/  LDL.LU.64 R24, [R1+0x5878] ;  /* 0x0058780001187983 */ /* 0x001ee20000300a00 */
[----:B------:R0:W-:Y:S03]  /*cd290*/  STL.64 [R1+0x5758], R20 ;  /* 0x0057581401007387 */ /* 0x0001e60000100a00 */
[----:B0-----:R-:W2:Y:S01]  /*cd2a0*/  LDL.LU.64 R20, [R1+0x4c0] ;  /* 0x0004c00001147983 */ /* 0x001ea20000300a00 */
[----:B------:R-:W2:Y:S01]  /*cd2b0*/  LDL.LU.64 R22, [R1+0x4c8] ;  /* 0x0004c80001167983 */ /* 0x000ea20000300a00 */
[----:B---3--:R-:W-:Y:S02]  /*cd2c0*/  HMMA.16816.F32 R16, R16, R24, R4 ;  /* 0x000000181010723c */ /* 0x008fe40000001804 */
        /* <DEDUP_REMOVED lines=88> */
[----:B------:R-:W-:Y:S01]  /*cd850*/  IMAD.MOV.U32 R3, RZ, RZ, R21 ;  /* 0x000000ffff037224 */ /* 0x000fe200078e0015 */
[----:B0-----:R-:W2:Y:S01]  /*cd860*/  LDL.LU R4, [R1+0xb40] ;  /* 0x000b400001047983 */ /* 0x001ea20000300800 */
[----:B------:R-:W2:Y:S02]  /*cd870*/  LDL.LU R5, [R1+0xb44] ;  /* 0x000b440001057983 */ /* 0x000ea40000300800 */
[----:B------:R-:W2:Y:S02]  /*cd880*/  LDL.LU R6, [R1+0xb48] ;  /* 0x000b480001067983 */ /* 0x000ea40000300800 */
[----:B------:R-:W2:Y:S01]  /*cd890*/  LDL.LU R7, [R1+0xb4c] ;  /* 0x000b4c0001077983 */ /* 0x000ea20000300800 */
[----:B----4-:R-:W-:Y:S11]  /*cd8a0*/  HMMA.16816.F32 R12, R20, R8, R12 ;  /* 0x00000008140c723c */ /* 0x010ff6000000180c */
[----:B------:R-:W-:Y:S11]  /*cd8b0*/  @!UPT UIADD3 URZ, URZ, URZ, URZ ;  /* 0x0000003f3f3ff290 */ /* 0x000ff6000fffe03f */
[----:B------:R-:W-:Y:S01]  /*cd8c0*/  @!UPT UIADD3 URZ, URZ, URZ, URZ ;  /* 0x0000003f3f3ff290 */ /* 0x000fe2000fffe03f */
[----:B------:R0:W-:Y:S01]  /*cd8d0*/  STL.64 [R1+0x820], R12 ;  /* 0x0008200c01007387 */ /* 0x0001e20000100a00 */
[----:B------:R1:W-:Y:S03]  /*cd8e0*/  STL.64 [R1+0x828], R14 ;  /* 0x0008280e01007387 */ /* 0x0003e60000100a00 */
[----:B0-----:R-:W3:Y:S01]  /*cd8f0*/  LDL.LU.64 R12, [R1+0x5760] ;  /* 0x00576000010c7983 */ /* 0x001ee20000300a00 */
[----:B-1----:R-:W-:Y:S02]  /*cd900*/  IMAD.MOV.U32 R14, RZ, RZ, R20 ;  /* 0x000000ffff0e7224 */ /* 0x002fe400078e0014 */
[----:B------:R-:W4:Y:S02]  /*cd910*/  LDL.LU.64 R20, [R1+0x5758] ;  /* 0x0057580001147983 */ /* 0x000f240000300a00 */
[----:B--2---:R0:W-:Y:S01]  /*cd920*/  STL.64 [R1+0x56a0], R10 ;  /* 0x0056a00a01007387 */ /* 0x0041e20000100a00 */
[----:B------:R1:W-:Y:S04]  /*cd930*/  STL.64 [R1+0x5698], R8 ;  /* 0x0056980801007387 */ /* 0x0003e80000100a00 */
[----:B0-----:R-:W2:Y:S04]  /*cd940*/  LDL R10, [R1+0x378] ;  /* 0x00037800010a7983 */ /* 0x001ea80000100800 */
[----:B------:R-:W2:Y:S04]  /*cd950*/  LDL R11, [R1+0x37c] ;  /* 0x00037c00010b7983 */ /* 0x000ea80000100800 */
[----:B-1----:R-:W3:Y:S04]  /*cd960*/  LDL R8, [R1+0x370] ;  /* 0x0003700001087983 */ /* 0x002ee80000100800 */
[----:B------:R-:W3:Y:S01]  /*cd970*/  LDL R9, [R1+0x374] ;  /* 0x0003740001097983 */ /* 0x000ee20000100800 */
[----:B------:R-:W-:-:S02]  /*cd980*/  IMAD.MOV.U32 R2, RZ, RZ, R22 ;  /* 0x000000ffff027224 */ /* 0x000fc400078e0016 */
[----:B------:R-:W-:Y:S01]  /*cd990*/  IMAD.MOV.U32 R0, RZ, RZ, R23 ;  /* 0x000000ffff007224 */ /* 0x000fe200078e0017 */
[----:B--2---:R0:W-:Y:S01]  /*cd9a0*/  STL.64 [R1+0x5738], R10 ;  /* 0x0057380a01007387 */ /* 0x0041e20000100a00 */
[----:B---3--:R1:W-:Y:S02]  /*cd9b0*/  STL.64 [R1+0x5730], R8 ;  /* 0x0057300801007387 */ /* 0x0083e40000100a00 */
[----:B0-----:R-:W-:Y:S02]  /*cd9c0*/  IMAD.MOV.U32 R10, RZ, RZ, R2 ;  /* 0x000000ffff0a7224 */ /* 0x001fe400078e0002 */
[----:B-1----:R-:W-:Y:S02]  /*cd9d0*/  IMAD.MOV.U32 R8, RZ, RZ, R14 ;  /* 0x000000ffff087224 */ /* 0x002fe400078e000e */
[----:B------:R-:W-:Y:S02]  /*cd9e0*/  IMAD.MOV.U32 R9, RZ, RZ, R3 ;  /* 0x000000ffff097224 */ /* 0x000fe400078e0003 */
[----:B------:R-:W-:-:S07]  /*cd9f0*/  IMAD.MOV.U32 R11, RZ, RZ, R0 ;  /* 0x000000ffff0b7224 */ /* 0x000fce00078e0000 */
[C---:B------:R-:W-:Y:S11]  /*cda00*/  HMMA.16816.F32 R16, R8.reuse, R12, R16 ;  /* 0x0000000c0810723c */ /* 0x040ff60000001810 */
[----:B------:R-:W-:Y:S11]  /*cda10*/  @!UPT UIADD3 URZ, URZ, URZ, URZ ;  /* 0x0000003f3f3ff290 */ /* 0x000ff6000fffe03f */
[----:B------:R-:W-:Y:S01]  /*cda20*/  @!UPT UIADD3 URZ, URZ, URZ, URZ ;  /* 0x0000003f3f3ff290 */ /* 0x000fe2000fffe03f */
[----:B------:R0:W-:Y:S01]  /*cda30*/  STL.64 [R1+0x810], R16 ;  /* 0x0008101001007387 */ /* 0x0001e20000100a00 */
[----:B------:R-:W-:Y:S03]  /*cda40*/  STL.64 [R1+0x818], R18 ;  /* 0x0008181201007387 */ /* 0x000fe60000100a00 */
[----:B0-----:R-:W2:Y:S01]  /*cda50*/  LDL.LU.64 R16, [R1+0x5750] ;  /* 0x0057500001107983 */ /* 0x001ea20000300a00 */
[----:B------:R0:W-:Y:S03]  /*cda60*/  STL.64 [R1+0x5728], R12 ;  /* 0x0057280c01007387 */ /* 0x0001e60000100a00 */
[----:B0-----:R-:W2:Y:S01]  /*cda70*/  LDL.LU R12, [R1+0xb20] ;  /* 0x000b2000010c7983 */ /* 0x001ea20000300800 */
[----:B------:R-:W2:Y:S02]  /*cda80*/  LDL.LU R13, [R1+0xb24] ;  /* 0x000b2400010d7983 */ /* 0x000ea40000300800 */
[----:B------:R-:W2:Y:S02]  /*cda90*/  LDL.LU R14, [R1+0xb28] ;  /* 0x000b2800010e7983 */ /* 0x000ea40000300800 */
[----:B------:R-:W2:Y:S01]  /*cdaa0*/  LDL.LU R15, [R1+0xb2c] ;  /* 0x000b2c00010f7983 */ /* 0x000ea20000300800 */
[C---:B----4-:R-:W-:Y:S08]  /*cdab0*/  HMMA.16816.F32 R4, R8.reuse, R20, R4 ;  /* 0x000000140804723c */ /* 0x050ff00000001804 */
[C---:B--2---:R-:W-:Y:S01]  /*cdac0*/  HMMA.16816.F32 R12, R8.reuse, R16, R12 ;  /* 0x00000010080c723c */ /* 0x044fe2000000180c */
[----:B------:R0:W-:Y:S01]  /*cdad0*/  STL [R1+0x567c], R16 ;  /* 0x00567c1001007387 */ /* 0x0001e20000100800 */
[----:B------:R1:W-:Y:S11]  /*cdae0*/  STL [R1+0x5678], R17 ;  /* 0x0056781101007387 */ /* 0x0003f60000100800 */
[----:B------:R-:W-:Y:S10]  /*cdaf0*/  @!UPT UIADD3 URZ, URZ, URZ, URZ ;  /* 0x0000003f3f3ff290 */ /* 0x000ff4000fffe03f */
[----:B------:R2:W-:Y:S01]  /*cdb00*/  STL.64 [R1+0x800], R12 ;  /* 0x0008000c01007387 */ /* 0x0005e20000100a00 */
[----:B------:R3:W-:Y:S02]  /*cdb10*/  STL.64 [R1+0x808], R14 ;  /* 0x0008080e01007387 */ /* 0x0007e40000100a00 */
[----:B0-----:R-:W4:Y:S02]  /*cdb20*/  LDL.LU R16, [R1+0xbb0] ;  /* 0x000bb00001107983 */ /* 0x001f240000300800 */
[----:B------:R-:W-:Y:S01]  /*cdb30*/  STL.64 [R1+0x7f0], R4 ;  /* 0x0007f00401007387 */ /* 0x000fe20000100a00 */
[----:B------:R-:W-:Y:S01]  /*cdb40*/  STL.64 [R1+0x7f8], R6 ;  /* 0x0007f80601007387 */ /* 0x000fe20000100a00 */
[----:B-1----:R-:W4:Y:S02]  /*cdb50*/  LDL.LU R17, [R1+0xbb4] ;  /* 0x000bb40001117983 */ /* 0x002f240000300800 */
[----:B------:R-:W4:Y:S02]  /*cdb60*/  LDL.LU R18, [R1+0xbb8] ;  /* 0x000bb80001127983 */ /* 0x000f240000300800 */
[----:B------:R-:W4:Y:S01]  /*cdb70*/  LDL.LU R19, [R1+0xbbc] ;  /* 0x000bbc0001137983 */ /* 0x000f220000300800 */
[----:B--2---:R-:W2:Y:S01]  /*cdb80*/  LDL.LU R12, [R1+0xb80] ;  /* 0x000b8000010c7983 */ /* 0x004ea20000300800 */
[----:B------:R-:W2:Y:S02]  /*cdb90*/  LDL.LU R13, [R1+0xb84] ;  /* 0x000b8400010d7983 */ /* 0x000ea40000300800 */
[----:B---3--:R-:W3:Y:S02]  /*cdba0*/  LDL.LU R14, [R1+0xb88] ;  /* 0x000b8800010e7983 */ /* 0x008ee40000300800 */
[----:B------:R-:W3:Y:S02]  /*cdbb0*/  LDL.LU R15, [R1+0xb8c] ;  /* 0x000b8c00010f7983 */ /* 0x000ee40000300800 */
[----:B---3--:R-:W-:Y:S01]  /*cdbc0*/  STL.64 [R1+0x5748], R14 ;  /* 0x0057480e01007387 */ /* 0x008fe20000100a00 */
[----:B--2---:R0:W-:Y:S03]  /*cdbd0*/  STL.64 [R1+0x5740], R12 ;  /* 0x0057400c01007387 */ /* 0x0041e60000100a00 */
[----:B0-----:R-:W2:Y:S01]  /*cdbe0*/  LDL.LU R12, [R1+0x4d0] ;  /* 0x0004d000010c7983 */ /* 0x001ea20000300800 */
[----:B------:R-:W2:Y:S02]  /*cdbf0*/  LDL.LU R13, [R1+0x4d4] ;  /* 0x0004d400010d7983 */ /* 0x000ea40000300800 */
[----:B------:R-:W2:Y:S02]  /*cdc00*/  LDL.LU R14, [R1+0x4d8] ;  /* 0x0004d800010e7983 */ /* 0x000ea40000300800 */
[----:B------:R-:W2:Y:S01]  /*cdc10*/  LDL.LU R15, [R1+0x4dc] ;  /* 0x0004dc00010f7983 */ /* 0x000ea20000300800 */
[----:B----4-:R-:W-:Y:S01]  /*cdc20*/  STL.64 [R1+0x5720], R18 ;  /* 0x0057201201007387 */ /* 0x010fe20000100a00 */
[----:B------:R0:W-:Y:S02]  /*cdc30*/  STL.64 [R1+0x5718], R16 ;  /* 0x0057181001007387 */ /* 0x0001e40000100a00 */
[----:B------:R-:W3:Y:S01]  /*cdc40*/  LDL.64 R4, [R1+0x30] ;  /* 0x0000300001047983 */ /* 0x000ee20000100a00 */
[----:B0-----:R-:W4:Y:S04]  /*cdc50*/  LDL.64 R16, [R1+0x90] ;  /* 0x0000900001107983 */ /* 0x001f280000100a00 */
[----:B---3--:R0:W-:Y:S04]  /*cdc60*/  STL.64 [R1+0x56e8], R4 ;  /* 0x0056e80401007387 */ /* 0x0081e80000100a00 */
[----:B0-----:R-:W3:Y:S01]  /*cdc70*/  LDL.LU R4, [R1+0xe10] ;  /* 0x000e100001047983 */ /* 0x001ee20000300800 */
[----:B------:R-:W3:Y:S02]  /*cdc80*/  LDL.LU R5, [R1+0xe14] ;  /* 0x000e140001057983 */ /* 0x000ee40000300800 */
[----:B------:R-:W2:Y:S02]  /*cdc90*/  LDL.LU R6, [R1+0xe18] ;  /* 0x000e180001067983 */ /* 0x000ea40000300800 */
[----:B------:R-:W2:Y:S02]  /*cdca0*/  LDL.LU R7, [R1+0xe1c] ;  /* 0x000e1c0001077983 */ /* 0x000ea40000300800 */
[----:B--2---:R-:W-:Y:S01]  /*cdcb0*/  STL.64 [R1+0x56f8], R6 ;  /* 0x0056f80601007387 */ /* 0x004fe20000100a00 */
[----:B---3--:R0:W-:Y:S03]  /*cdcc0*/  STL.64 [R1+0x56f0], R4 ;  /* 0x0056f00401007387 */ /* 0x0081e60000100a00 */
[----:B0-----:R-:W2:Y:S01]  /*cdcd0*/  LDL.64 R4, [R1+0x50] ;  /* 0x0000500001047983 */ /* 0x001ea20000100a00 */
[----:B------:R-:W-:Y:S03]  /*cdce0*/  HMMA.16816.F32 R8, R8, R24, R12 ;  /* 0x000000180808723c */ /* 0x000fe6000000180c */
[----:B--2---:R0:W-:Y:S04]  /*cdcf0*/  STL.64 [R1+0x5700], R4 ;  /* 0x0057000401007387 */ /* 0x0041e80000100a00 */
[----:B0-----:R-:W2:Y:S01]  /*cdd00*/  LDL.LU R4, [R1+0xcd0] ;  /* 0x000cd00001047983 */ /* 0x001ea20000300800 */
[----:B------:R-:W2:Y:S02]  /*cdd10*/  LDL.LU R5, [R1+0xcd4] ;  /* 0x000cd40001057983 */ /* 0x000ea40000300800 */
[----:B------:R-:W3:Y:S02]  /*cdd20*/  LDL.LU R6, [R1+0xcd8] ;  /* 0x000cd80001067983 */ /* 0x000ee40000300800 */
[----:B------:R-:W3:Y:S02]  /*cdd30*/  LDL.LU R7, [R1+0xcdc] ;  /* 0x000cdc0001077983 */ /* 0x000ee40000300800 */
[----:B---3--:R-:W-:Y:S01]  /*cdd40*/  STL.64 [R1+0x5710], R6 ;  /* 0x0057100601007387 */ /* 0x008fe20000100a00 */
[----:B--2---:R0:W-:Y:S03]  /*cdd50*/  STL.64 [R1+0x5708], R4 ;  /* 0x0057080401007387 */ /* 0x0041e60000100a00 */
[----:B0-----:R-:W2:Y:S01]  /*cdd60*/  LDL.64 R4, [R1+0x80] ;  /* 0x0000800001047983 */ /* 0x001ea20000100a00 */
[----:B------:R0:W-:Y:S02]  /*cdd70*/  STL [R1+0x5674], R20 ;  /* 0x0056741401007387 */ /* 0x0001e40000100800 */
[----:B------:R1:W-:Y:S01]  /*cdd80*/  STL [R1+0x5670], R21 ;  /* 0x0056701501007387 */ /* 0x0003e20000100800 */
[----:B0-----:R-:W3:Y:S01]  /*cdd90*/  LDL.LU R20, [R1+0xcb0] ;  /* 0x000cb00001147983 */ /* 0x001ee20000300800 */
[----:B-1----:R-:W3:Y:S02]  /*cdda0*/  LDL.LU R21, [R1+0xcb4] ;  /* 0x000cb40001157983 */ /* 0x002ee40000300800 */
[----:B------:R-:W3:Y:S02]  /*cddb0*/  LDL.LU R22, [R1+0xcb8] ;  /* 0x000cb80001167983 */ /* 0x000ee40000300800 */
[----:B------:R-:W3:Y:S01]  /*cddc0*/  LDL.LU R23, [R1+0xcbc] ;  /* 0x000cbc0001177983 */ /* 0x000ee20000300800 */
[----:B------:R-:W4:Y:S01]  /*cddd0*/  LDL.LU.64 R14, [R1+0x5748] ;  /* 0x00574800010e7983 */ /* 0x000f220000300a00 */
[----:B------:R-:W4:Y:S02]  /*cdde0*/  LDL.LU.64 R12, [R1+0x5740] ;  /* 0x00574000010c7983 */ /* 0x000f240000300a00 */
[----:B------:R-:W-:Y:S02]  /*cddf0*/  STL.64 [R1+0x7e0], R8 ;  /* 0x0007e00801007387 */ /* 0x000fe40000100a00 */
[----:B------:R0:W-:Y:S02]  /*cde00*/  STL.64 [R1+0x7e8], R10 ;  /* 0x0007e80a01007387 */ /* 0x0001e40000100a00 */
[----:B0-----:R-:W4:Y:S01]  /*cde10*/  LDL.LU.64 R10, [R1+0x5738] ;  /* 0x00573800010a7983 */ /* 0x001f220000300a00 */
[----:B------:R-:W4:Y:S02]  /*cde20*/  LDL.LU.64 R8, [R1+0x5730] ;  /* 0x0057300001087983 */ /* 0x000f240000300a00 */
[----:B------:R0:W-:Y:S02]  /*cde30*/  STL [R1+0x5634], R24 ;  /* 0x0056341801007387 */ /* 0x0001e40000100800 */
[----:B------:R1:W-:Y:S01]  /*cde40*/  STL [R1+0x5630], R25 ;  /* 0x0056301901007387 */ /* 0x0003e20000100800 */
[----:B0-----:R-:W2:Y:S01]  /*cde50*/  LDL.LU R24, [R1+0xcf0] ;  /* 0x000cf00001187983 */ /* 0x001ea20000300800 */
[----:B-1----:R-:W2:Y:S02]  /*cde60*/  LDL.LU R25, [R1+0xcf4] ;  /* 0x000cf40001197983 */ /* 0x002ea40000300800 */
        /* <DEDUP_REMOVED lines=12> */
[----:B------:R-:W-:Y:S02]  /*cdf30*/  STL [R1+0x563c], R14 ;  /* 0x00563c0e01007387 */ /* 0x000fe40000100800 */
[----:B------:R-:W-:Y:S02]  /*cdf40*/  STL [R1+0x5638], R15 ;  /* 0x0056380f01007387 */ /* 0x000fe40000100800 */
[----:B--2---:R-:W-:Y:S01]  /*cdf50*/  IMAD.MOV.U32 R3, RZ, RZ, R5 ;  /* 0x000000ffff037224 */ /* 0x004fe200078e0005 */
[C---:B---3--:R-:W-:Y:S11]  /*cdf60*/  HMMA.16816.F32 R16, R8.reuse, R4, R16 ;  /* 0x000000040810723c */ /* 0x048ff60000001810 */
[----:B------:R-:W-:Y:S11]  /*cdf70*/  @!UPT UIADD3 URZ, URZ, URZ, URZ ;  /* 0x0000003f3f3ff290 */ /* 0x000ff6000fffe03f */
[----:B------:R-:W-:Y:S01]  /*cdf80*/  @!UPT UIADD3 URZ, URZ, URZ, URZ ;  /* 0x0000003f3f3ff290 */ /* 0x000fe2000fffe03f */
[----:B------:R-:W-:Y:S01]  /*cdf90*/  STL.64 [R1+0x7c0], R16 ;  /* 0x0007c01001007387 */ /* 0x000fe20000100a00 */
[----:B------:R0:W-:Y:S02]  /*cdfa0*/  STL.64 [R1+0x7c8], R18 ;  /* 0x0007c81201007387 */ /* 0x0001e40000100a00 */
[----:B------:R-:W2:Y:S02]  /*cdfb0*/  LDL.LU.64 R6, [R1+0x5710] ;  /* 0x0057100001067983 */ /* 0x000ea40000300a00 */
[----:B0-----:R-:W-:Y:S02]  /*cdfc0*/  IMAD.MOV.U32 R18, RZ, RZ, R4 ;  /* 0x000000ffff127224 */ /* 0x001fe400078e0004 */
[----:B------:R-:W2:Y:S01]  /*cdfd0*/  LDL.LU.64 R4, [R1+0x5708] ;  /* 0x0057080001047983 */ /* 0x000ea20000300a00 */
[----:B------:R-:W-:Y:S02]  /*cdfe0*/  STL [R1+0x5644], R3 ;  /* 0x0056440301007387 */ /* 0x000fe40000100800 */
[----:B------:R-:W-:Y:S02]  /*cdff0*/  STL [R1+0x5640], R18 ;  /* 0x0056401201007387 */ /* 0x000fe40000100800 */
[----:B------:R-:W3:Y:S02]  /*ce000*/  LDL.64 R16, [R1+0x70] ;  /* 0x0000700001107983 */ /* 0x000ee40000100a00 */
[C---:B---3--:R-:W-:Y:S01]  /*ce010*/  HMMA.16816.F32 R20, R8.reuse, R16, R20 ;  /* 0x000000100814723c */ /* 0x048fe20000001814 */
[----:B------:R-:W-:Y:S11]  /*ce020*/  IMAD.MOV.U32 R19, RZ, RZ, R17 ;  /* 0x000000ffff137224 */ /* 0x000ff600078e0011 */
[----:B------:R-:W-:Y:S11]  /*ce030*/  @!UPT UIADD3 URZ, URZ, URZ, URZ ;  /* 0x0000003f3f3ff290 */ /* 0x000ff6000fffe03f */
[----:B------:R-:W-:Y:S01]  /*ce040*/  STL.64 [R1+0x7b0], R20 ;  /* 0x0007b01401007387 */ /* 0x000fe20000100a00 */
[----:B------:R0:W-:Y:S02]  /*ce050*/  STL.64 [R1+0x7b8], R22 ;  /* 0x0007b81601007387 */ /* 0x0001e40000100a00 */
[----:B------:R1:W-:Y:S02]  /*ce060*/  STL [R1+0x56e4], R19 ;  /* 0x0056e41301007387 */ /* 0x0003e40000100800 */
[----:B0-----:R-:W-:Y:S02]  /*ce070*/  IMAD.MOV.U32 R22, RZ, RZ, R16 ;  /* 0x000000ffff167224 */ /* 0x001fe400078e0010 */
[----:B------:R-:W3:Y:S01]  /*ce080*/  LDL.LU R16, [R1+0xe30] ;  /* 0x000e300001107983 */ /* 0x000ee20000300800 */
[----:B------:R-:W3:Y:S02]  /*ce090*/  LDL.LU R17, [R1+0xe34] ;  /* 0x000e340001117983 */ /* 0x000ee40000300800 */
[----:B------:R-:W3:Y:S02]  /*ce0a0*/  LDL.LU R18, [R1+0xe38] ;  /* 0x000e380001127983 */ /* 0x000ee40000300800 */
[----:B-1----:R-:W3:Y:S01]  /*ce0b0*/  LDL.LU R19, [R1+0xe3c] ;  /* 0x000e3c0001137983 */ /* 0x002ee20000300800 */
[----:B------:R-:W-:Y:S01]  /*ce0c0*/  STL [R1+0x5648], R22 ;  /* 0x0056481601007387 */ /* 0x000fe20000100800 */
[----:B------:R-:W2:Y:S02]  /*ce0d0*/  LDL.64 R20, [R1+0x60] ;  /* 0x0000600001147983 */ /* 0x000ea40000100a00 */
[----:B--2---:R-:W-:Y:S11]  /*ce0e0*/  HMMA.16816.F32 R4, R8, R20, R4 ;  /* 0x000000140804723c */ /* 0x004ff60000001804 */
[----:B------:R-:W-:Y:S11]  /*ce0f0*/  @!UPT UIADD3 URZ, URZ, URZ, URZ ;  /* 0x0000003f3f3ff290 */ /* 0x000ff6000fffe03f */
[----:B------:R-:W-:Y:S01]  /*ce100*/  @!UPT UIADD3 URZ, URZ, URZ, URZ ;  /* 0x0000003f3f3ff290 */ /* 0x000fe2000fffe03f */
[----:B------:R0:W-:Y:S01]  /*ce110*/  STL.64 [R1+0x7a0], R4 ;  /* 0x0007a00401007387 */ /* 0x0001e20000100a00 */
[----:B------:R1:W-:Y:S03]  /*ce120*/  STL.64 [R1+0x7a8], R6 ;  /* 0x0007a80601007387 */ /* 0x0003e60000100a00 */
[----:B0-----:R-:W2:Y:S01]  /*ce130*/  LDL.LU.64 R4, [R1+0x5700] ;  /* 0x0057000001047983 */ /* 0x001ea20000300a00 */
[----:B------:R-:W-:Y:S02]  /*ce140*/  IMAD.MOV.U32 R23, RZ, RZ, R21 ;  /* 0x000000ffff177224 */ /* 0x000fe400078e0015 */
[----:B------:R-:W-:-:S03]  /*ce150*/  IMAD.MOV.U32 R28, RZ, RZ, R20 ;  /* 0x000000ffff1c7224 */ /* 0x000fc600078e0014 */
[----:B------:R-:W-:Y:S01]  /*ce160*/  STL [R1+0x56d0], R23 ;  /* 0x0056d01701007387 */ /* 0x000fe20000100800 */
[----:B------:R-:W3:Y:S01]  /*ce170*/  LDL.64 R20, [R1+0x40] ;  /* 0x0000400001147983 */ /* 0x000ee20000100a00 */
[C---:B--2---:R-:W-:Y:S01]  /*ce180*/  HMMA.16816.F32 R24, R8.reuse, R4, R24 ;  /* 0x000000040818723c */ /* 0x044fe20000001818 */
[----:B------:R-:W-:Y:S11]  /*ce190*/  IMAD.MOV.U32 R29, RZ, RZ, R5 ;  /* 0x000000ffff1d7224 */ /* 0x000ff600078e0005 */
[----:B------:R-:W-:Y:S11]  /*ce1a0*/  @!UPT UIADD3 URZ, URZ, URZ, URZ ;  /* 0x0000003f3f3ff290 */ /* 0x000ff6000fffe03f */
[----:B------:R-:W-:Y:S01]  /*ce1b0*/  STL.64 [R1+0x790], R24 ;  /* 0x0007901801007387 */ /* 0x000fe20000100a00 */
[----:B------:R0:W-:Y:S02]  /*ce1c0*/  STL.64 [R1+0x798], R26 ;  /* 0x0007981a01007387 */ /* 0x0001e40000100a00 */
[----:B-1----:R-:W3:Y:S02]  /*ce1d0*/  LDL.LU.64 R6, [R1+0x56f8] ;  /* 0x0056f80001067983 */ /* 0x002ee40000300a00 */
[----:B0-----:R-:W-:Y:S02]  /*ce1e0*/  IMAD.MOV.U32 R26, RZ, RZ, R4 ;  /* 0x000000ffff1a7224 */ /* 0x001fe400078e0004 */
[----:B------:R-:W3:Y:S02]  /*ce1f0*/  LDL.LU.64 R4, [R1+0x56f0] ;  /* 0x0056f00001047983 */ /* 0x000ee40000300a00 */
[C---:B---3--:R-:W-:Y:S11]  /*ce200*/  HMMA.16816.F32 R4, R8.reuse, R20, R4 ;  /* 0x000000140804723c */ /* 0x048ff60000001804 */
[----:B------:R-:W-:Y:S11]  /*ce210*/  @!UPT UIADD3 URZ, URZ, URZ, URZ ;  /* 0x0000003f3f3ff290 */ /* 0x000ff6000fffe03f */
[----:B------:R-:W-:Y:S01]  /*ce220*/  @!UPT UIADD3 URZ, URZ, URZ, URZ ;  /* 0x0000003f3f3ff290 */ /* 0x000fe2000fffe03f */
        /* <DEDUP_REMOVED lines=8> */
[----:B------:R-:W-:Y:S02]  /*ce2b0*/  STL.64 [R1+0x778], R10 ;  /* 0x0007780a01007387 */ /* 0x000fe40000100a00 */
[----:B------:R-:W2:Y:S02]  /*ce2c0*/  LDL.LU R16, [R1+0xe40] ;  /* 0x000e400001107983 */ /* 0x000ea40000300800 */
[----:B------:R-:W2:Y:S01]  /*ce2d0*/  LDL.LU R17, [R1+0xe44] ;  /* 0x000e440001117983 */ /* 0x000ea20000300800 */
[----:B------:R-:W2:Y:S01]  /*ce2e0*/  LDL.LU R18, [R1+0xe48] ;  /* 0x000e480001127983 */ /* 0x000ea20000300800 */
[----:B------:R-:W2:Y:S02]  /*ce2f0*/  LDL.LU R19, [R1+0xe4c] ;  /* 0x000e4c0001137983 */ /* 0x000ea40000300800 */
[----:B------:R-:W-:Y:S02]  /*ce300*/  STL [R1+0x56e0], R15 ;  /* 0x0056e00f01007387 */ /* 0x000fe40000100800 */
[----:B----4-:R0:W-:Y:S01]  /*ce310*/  STL.64 [R1+0x56d8], R12 ;  /* 0x0056d80c01007387 */ /* 0x0101e20000100a00 */
[----:B------:R-:W3:Y:S04]  /*ce320*/  LDL.64 R4, [R1] ;  /* 0x0000000001047983 */ /* 0x000ee80000100a00 */
[----:B0-----:R-:W2:Y:S04]  /*ce330*/  LDL.64 R12, [R1+0x20] ;  /* 0x00002000010c7983 */ /* 0x001ea80000100a00 */
[----:B---3--:R0:W-:Y:S01]  /*ce340*/  STL.64 [R1+0x56c8], R4 ;  /* 0x0056c80401007387 */ /* 0x0081e20000100a00 */
[----:B------:R-:W3:Y:S02]  /*ce350*/  LDL.LU R8, [R1+0xed0] ;  /* 0x000ed00001087983 */ /* 0x000ee40000300800 */
[----:B------:R-:W3:Y:S02]  /*ce360*/  LDL.LU R9, [R1+0xed4] ;  /* 0x000ed40001097983 */ /* 0x000ee40000300800 */
[----:B------:R-:W4:Y:S01]  /*ce370*/  LDL.LU R10, [R1+0xed8] ;  /* 0x000ed800010a7983 */ /* 0x000f220000300800 */
[----:B------:R-:W4:Y:S01]  /*ce380*/  LDL.LU R11, [R1+0xedc] ;  /* 0x000edc00010b7983 */ /* 0x000f220000300800 */
[----:B------:R-:W-:-:S02]  /*ce390*/  IMAD.MOV.U32 R25, RZ, RZ, R20 ;  /* 0x000000ffff197224 */ /* 0x000fc400078e0014 */
[----:B------:R-:W-:Y:S02]  /*ce3a0*/  IMAD.MOV.U32 R27, RZ, RZ, R21 ;  /* 0x000000ffff1b7224 */ /* 0x000fe400078e0015 */
[----:B------:R-:W2:Y:S01]  /*ce3b0*/  LDL.LU R20, [R1+0xe80] ;  /* 0x000e800001147983 */ /* 0x000ea20000300800 */
[----:B------:R-:W2:Y:S01]  /*ce3c0*/  LDL.LU R21, [R1+0xe84] ;  /* 0x000e840001157983 */ /* 0x000ea20000300800 */
[----:B------:R-:W2:Y:S02]  /*ce3d0*/  LDL.LU R22, [R1+0xe88] ;  /* 0x000e880001167983 */ /* 0x000ea40000300800 */
[----:B------:R-:W2:Y:S01]  /*ce3e0*/  LDL.LU R23, [R1+0xe8c] ;  /* 0x000e8c0001177983 */ /* 0x000ea20000300800 */
[----:B0-----:R-:W2:Y:S04]  /*ce3f0*/  LDL.64 R4, [R1+0x10] ;  /* 0x0000100001047983 */ /* 0x001ea80000100a00 */
        /* <DEDUP_REMOVED lines=20> */
[----:B0-----:R-:W2:Y:S01]  /*ce540*/  LDL.LU.64 R24, [R1+0x370] ;  /* 0x0003700001187983 */ /* 0x001ea20000300a00 */
[----:B------:R-:W2:Y:S02]  /*ce550*/  LDL.LU.64 R26, [R1+0x378] ;  /* 0x00037800011a7983 */ /* 0x000ea40000300a00 */
[C---:B--2---:R-:W-:Y:S11]  /*ce560*/  HMMA.16816.F32 R16, R24.reuse, R12, R16 ;  /* 0x0000000c1810723c */ /* 0x044ff60000001810 */
[----:B------:R-:W-:Y:S11]  /*ce570*/  @!UPT UIADD3 URZ, URZ, URZ, URZ ;  /* 0x0000003f3f3ff290 */ /* 0x000ff6000fffe03f */
[----:B------:R-:W-:Y:S01]  /*ce580*/  @!UPT UIADD3 URZ, URZ, URZ, URZ ;  /* 0x0000003f3f3ff290 */ /* 0x000fe2000fffe03f */
[----:B------:R-:W-:Y:S01]  /*ce590*/  STL.64 [R1+0x760], R16 ;  /* 0x0007601001007387 */ /* 0x000fe20000100a00 */
[----:B------:R0:W-:Y:S03]  /*ce5a0*/  STL.64 [R1+0x768], R18 ;  /* 0x0007681201007387 */ /* 0x0001e60000100a00 */
[----:B0-----:R-:W2:Y:S01]  /*ce5b0*/  LDL.LU R19, [R1+0x56e4] ;  /* 0x0056e40001137983 */ /* 0x001ea20000300800 */
[----:B------:R-:W-:Y:S01]  /*ce5c0*/  HMMA.16816.F32 R20, R24, R4, R20 ;  /* 0x000000041814723c */ /* 0x000fe20000001814 */
[----:B------:R-:W-:Y:S02]  /*ce5d0*/  IMAD.MOV.U32 R18, RZ, RZ, R12 ;  /* 0x000000ffff127224 */ /* 0x000fe400078e000c */
[----:B------:R-:W-:Y:S01]  /*ce5e0*/  IMAD.MOV.U32 R14, RZ, RZ, R13 ;  /* 0x000000ffff0e7224 */ /* 0x000fe200078e000d */
[----:B------:R-:W4:Y:S01]  /*ce5f0*/  LDL.LU R15, [R1+0x56e0] ;  /* 0x0056e000010f7983 */ /* 0x000f220000300800 */
[----:B------:R-:W3:Y:S02]  /*ce600*/  LDL.LU.64 R12, [R1+0x56d8] ;  /* 0x0056d800010c7983 */ /* 0x000ee40000300a00 */
[----:B------:R-:W-:Y:S01]  /*ce610*/  IMAD.MOV.U32 R3, RZ, RZ, R5 ;  /* 0x000000ffff037224 */ /* 0x000fe200078e0005 */
[----:B--2---:R0:W-:Y:S01]  /*ce620*/  STL.64 [R1+0x5690], R18 ;  /* 0x0056901201007387 */ /* 0x0041e20000100a00 */
[----:B------:R-:W2:Y:S02]  /*ce630*/  LDL.LU R16, [R1+0xf00] ;  /* 0x000f000001107983 */ /* 0x000ea40000300800 */
[----:B------:R-:W2:Y:S01]  /*ce640*/  LDL.LU R17, [R1+0xf04] ;  /* 0x000f040001117983 */ /* 0x000ea20000300800 */
[----:B0-----:R-:W2:Y:S01]  /*ce650*/  LDL.LU R18, [R1+0xf08] ;  /* 0x000f080001127983 */ /* 0x001ea20000300800 */
[----:B------:R-:W2:Y:S10]  /*ce660*/  LDL.LU R19, [R1+0xf0c] ;  /* 0x000f0c0001137983 */ /* 0x000eb40000300800 */
[----:B------:R-:W-:Y:S02]  /*ce670*/  STL.64 [R1+0x750], R20 ;  /* 0x0007501401007387 */ /* 0x000fe40000100a00 */
[----:B------:R0:W-:Y:S02]  /*ce680*/  STL.64 [R1+0x758], R22 ;  /* 0x0007581601007387 */ /* 0x0001e40000100a00 */
[----:B0-----:R-:W2:Y:S01]  /*ce690*/  LDL.LU R23, [R1+0x56d0] ;  /* 0x0056d00001177983 */ /* 0x001ea20000300800 */
[----:B------:R-:W-:-:S02]  /*ce6a0*/  IMAD.MOV.U32 R22, RZ, RZ, R4 ;  /* 0x000000ffff167224 */ /* 0x000fc400078e0004 */
[----:B------:R-:W3:Y:S02]  /*ce6b0*/  LDL.LU.64 R4, [R1+0x56c8] ;  /* 0x0056c80001047983 */ /* 0x000ee40000300a00 */
        /* <DEDUP_REMOVED lines=19> */
[----:B------:R-:W-:-:S02]  /*ce7f0*/  IMAD.MOV.U32 R20, RZ, RZ, R26 ;  /* 0x000000ffff147224 */ /* 0x000fc400078e001a */
        /* <DEDUP_REMOVED lines=14> */
[----:B------:R-:W2:Y:S01]  /*ce8e0*/  LDL.LU.64 R24, [R1+0x5680] ;  /* 0x0056800001187983 */ /* 0x000ea20000300a00 */
[----:B------:R-:W-:Y:S01]  /*ce8f0*/  STL.64 [R1+0x5540], R10 ;  /* 0x0055400a01007387 */ /* 0x000fe20000100a00 */
[----:B------:R0:W-:Y:S03]  /*ce900*/  STL.64 [R1+0x5538], R8 ;  /* 0x0055380801007387 */ /* 0x0001e60000100a00 */
[----:B0-----:R-:W2:Y:S01]  /*ce910*/  LDL.LU.64 R8, [R1+0x210] ;  /* 0x0002100001087983 */ /* 0x001ea20000300a00 */
[----:B------:R-:W2:Y:S03]  /*ce920*/  LDL.LU.64 R10, [R1+0x218] ;  /* 0x00021800010a7983 */ /* 0x000ea60000300a00 */
[----:B--2---:R0:W-:Y:S01]  /*ce930*/  STL.64 [R1+0x5618], R10 ;  /* 0x0056180a01007387 */ /* 0x0041e20000100a00 */
[----:B------:R1:W-:Y:S02]  /*ce940*/  STL.64 [R1+0x5610], R8 ;  /* 0x0056100801007387 */ /* 0x0003e40000100a00 */
[----:B0-----:R-:W-:-:S02]  /*ce950*/  IMAD.MOV.U32 R10, RZ, RZ, R20 ;  /* 0x000000ffff0a7224 */ /* 0x001fc400078e0014 */
[----:B-1----:R-:W-:Y:S02]  /*ce960*/  IMAD.MOV.U32 R8, RZ, RZ, R16 ;  /* 0x000000ffff087224 */ /* 0x002fe400078e0010 */
[----:B------:R-:W-:Y:S02]  /*ce970*/  IMAD.MOV.U32 R9, RZ, RZ, R17 ;  /* 0x000000ffff097224 */ /* 0x000fe400078e0011 */
[----:B------:R-:W-:Y:S01]  /*ce980*/  IMAD.MOV.U32 R11, RZ, RZ, R21 ;  /* 0x000000ffff0b7224 */ /* 0x000fe200078e0015 */
[----:B------:R-:W2:Y:S01]  /*ce990*/  LDL.LU R16, [R1+0x567c] ;  /* 0x00567c0001107983 */ /* 0x000ea20000300800 */
[----:B------:R-:W2:Y:S02]  /*ce9a0*/  LDL.LU R17, [R1+0x5678] ;  /* 0x0056780001117983 */ /* 0x000ea40000300800 */
[----:B------:R-:W2:Y:S02]  /*ce9b0*/  LDL.LU R20, [R1+0x5674] ;  /* 0x0056740001147983 */ /* 0x000ea40000300800 */
[----:B------:R-:W2:Y:S01]  /*ce9c0*/  LDL.LU R21, [R1+0x5670] ;  /* 0x0056700001157983 */ /* 0x000ea20000300800 */
[C---:B------:R-:W-:Y:S11]  /*ce9d0*/  HMMA.16816.F32 R24, R8.reuse, R12, R24 ;  /* 0x0000000c0818723c */ /* 0x040ff60000001818 */
[----:B------:R-:W-:Y:S11]  /*ce9e0*/  @!UPT UIADD3 URZ, URZ, URZ, URZ ;  /* 0x0000003f3f3ff290 */ /* 0x000ff6000fffe03f */
[----:B------:R-:W-:Y:S01]  /*ce9f0*/  @!UPT UIADD3 URZ, URZ, URZ, URZ ;  /* 0x0000003f3f3ff290 */ /* 0x000fe2000fffe03f */
[----:B------:R-:W-:Y:S01]  /*cea00*/  STL.64 [R1+0x710], R24 ;  /* 0x0007101801007387 */ /* 0x000fe20000100a00 */
[----:B------:R0:W-:Y:S03]  /*cea10*/  STL.64 [R1+0x718], R26 ;  /* 0x0007181a01007387 */ /* 0x0001e60000100a00 */
[----:B0-----:R-:W3:Y:S01]  /*cea20*/  LDL.LU.64 R26, [R1+0x5668] ;  /* 0x00566800011a7983 */ /* 0x001ee20000300a00 */
[----:B------:R-:W3:Y:S02]  /*cea30*/  LDL.LU.64 R24, [R1+0x5660] ;  /* 0x0056600001187983 */ /* 0x000ee40000300a00 */
[----:B------:R-:W-:Y:S01]  /*cea40*/  STL.64 [R1+0x5530], R12 ;  /* 0x0055300c01007387 */ /* 0x000fe20000100a00 */
[C---:B--2---:R-:W-:Y:S08]  /*cea50*/  HMMA.16816.F32 R4, R8.reuse, R20, R4 ;  /* 0x000000140804723c */ /* 0x044ff00000001804 */
[----:B---3--:R-:W-:Y:S11]  /*cea60*/  HMMA.16816.F32 R24, R8, R16, R24 ;  /* 0x000000100818723c */ /* 0x008ff60000001818 */
[----:B------:R-:W-:Y:S11]  /*cea70*/  @!UPT UIADD3 URZ, URZ, URZ, URZ ;  /* 0x0000003f3f3ff290 */ /* 0x000ff6000fffe03f */
[----:B------:R-:W-:Y:S01]  /*cea80*/  @!UPT UIADD3 URZ, URZ, URZ, URZ ;  /* 0x0000003f3f3ff290 */ /* 0x000fe2000fffe03f */
[----:B------:R-:W-:Y:S01]  /*cea90*/  STL.64 [R1+0x700], R24 ;  /* 0x0007001801007387 */ /* 0x000fe20000100a00 */
[----:B------:R0:W-:Y:S03]  /*ceaa0*/  STL.64 [R1+0x708], R26 ;  /* 0x0007081a01007387 */ /* 0x0001e60000100a00 */
[----:B0-----:R-:W2:Y:S01]  /*ceab0*/  LDL.LU.64 R26, [R1+0x5658] ;  /* 0x00565800011a7983 */ /* 0x001ea20000300a00 */
[----:B------:R-:W3:Y:S02]  /*ceac0*/  LDL.LU.64 R24, [R1+0x5650] ;  /* 0x0056500001187983 */ /* 0x000ee40000300a00 */
[----:B------:R-:W-:Y:S02]  /*cead0*/  STL.64 [R1+0x5528], R16 ;  /* 0x0055281001007387 */ /* 0x000fe40000100a00 */
[----:B------:R0:W-:Y:S01]  /*ceae0*/  STL.64 [R1+0x6f0], R4 ;  /* 0x0006f00401007387 */ /* 0x0001e20000100a00 */
[----:B------:R-:W-:Y:S01]  /*ceaf0*/  STL.64 [R1+0x6f8], R6 ;  /* 0x0006f80601007387 */ /* 0x000fe20000100a00 */
[----:B0-----:R-:W-:-:S02]  /*ceb00*/  IMAD.MOV.U32 R4, RZ, RZ, R22 ;  /* 0x000000ffff047224 */ /* 0x001fc400078e0016 */
[----:B------:R-:W-:Y:S01]  /*ceb10*/  IMAD.MOV.U32 R5, RZ, RZ, R3 ;  /* 0x000000ffff057224 */ /* 0x000fe200078e0003 */
[----:B------:R-:W2:Y:S01]  /*ceb20*/  LDL.LU R22, [R1+0x5648] ;  /* 0x0056480001167983 */ /* 0x000ea20000300800 */
[----:B------:R-:W-:Y:S02]  /*ceb30*/  IMAD.MOV.U32 R16, RZ, RZ, R18 ;  /* 0x000000ffff107224 */ /* 0x000fe400078e0012 */
[----:B------:R-:W-:Y:S02]  /*ceb40*/  IMAD.MOV.U32 R17, RZ, RZ, R14 ;  /* 0x000000ffff117224 */ /* 0x000fe400078e000e */
[----:B------:R-:W2:Y:S01]  /*ceb50*/  LDL.LU R3, [R1+0x5644] ;  /* 0x0056440001037983 */ /* 0x000ea20000300800 */
[----:B------:R0:W-:Y:S01]  /*ceb60*/  STL.64 [R1+0x5570], R4 ;  /* 0x0055700401007387 */ /* 0x0001e20000100a00 */
[----:B------:R-:W2:Y:S02]  /*ceb70*/  LDL.LU R18, [R1+0x5640] ;  /* 0x0056400001127983 */ /* 0x000ea40000300800 */
[----:B------:R-:W2:Y:S02]  /*ceb80*/  LDL.LU R14, [R1+0x563c] ;  /* 0x00563c00010e7983 */ /* 0x000ea40000300800 */
[----:B------:R4:W-:Y:S01]  /*ceb90*/  STL.64 [R1+0x5578], R16 ;  /* 0x0055781001007387 */ /* 0x0009e20000100a00 */
[----:B0-----:R-:W2:Y:S01]  /*ceba0*/  LDL.LU R4, [R1+0x10d0] ;  /* 0x0010d00001047983 */ /* 0x001ea20000300800 */
[----:B------:R-:W2:Y:S02]  /*cebb0*/  LDL.LU R5, [R1+0x10d4] ;  /* 0x0010d40001057983 */ /* 0x000ea40000300800 */
[----:B------:R-:W2:Y:S02]  /*cebc0*/  LDL.LU R6, [R1+0x10d8] ;  /* 0x0010d80001067983 */ /* 0x000ea40000300800 */
[----:B------:R-:W2:Y:S02]  /*cebd0*/  LDL.LU R7, [R1+0x10dc] ;  /* 0x0010dc0001077983 */ /* 0x000ea40000300800 */
[----:B----4-:R-:W-:-:S02]  /*cebe0*/  IMAD.MOV.U32 R16, RZ, RZ, R15 ;  /* 0x000000ffff107224 */ /* 0x010fc400078e000f */
[----:B---3--:R-:W-:Y:S01]  /*cebf0*/  IMAD.MOV.U32 R17, RZ, RZ, R24 ;  /* 0x000000ffff117224 */ /* 0x008fe200078e0018 */
[----:B--2---:R-:W-:Y:S01]  /*cec00*/  STL.64 [R1+0x5588], R6 ;  /* 0x0055880601007387 */ /* 0x004fe20000100a00 */
[----:B------:R0:W-:Y:S02]  /*cec10*/  STL.64 [R1+0x5580], R4 ;  /* 0x0055800401007387 */ /* 0x0001e40000100a00 */
[----:B------:R-:W2:Y:S02]  /*cec20*/  LDL.LU R15, [R1+0x5638] ;  /* 0x00563800010f7983 */ /* 0x000ea40000300800 */
[----:B------:R-:W3:Y:S01]  /*cec30*/  LDL.LU R24, [R1+0x5634] ;  /* 0x0056340001187983 */ /* 0x000ee20000300800 */
        /* <DEDUP_REMOVED lines=8> */
[----:B----4-:R-:W-:Y:S02]  /*cecc0*/  STL.64 [R1+0x5598], R4 ;  /* 0x0055980401007387 */ /* 0x010fe40000100a00 */
[----:B------:R-:W3:Y:S02]  /*cecd0*/  LDL.LU R25, [R1+0x5630] ;  /* 0x0056300001197983 */ /* 0x000ee40000300800 */
[----:B------:R-:W2:Y:S01]  /*cece0*/  LDL.LU R27, [R1+0x562c] ;  /* 0x00562c00011b7983 */ /* 0x000ea20000300800 */
[----:B------:R0:W-:Y:S02]  /*cecf0*/  STL.64 [R1+0x55a8], R16 ;  /* 0x0055a81001007387 */ /* 0x0001e40000100a00 */
[----:B0-----:R-:W-:Y:S02]  /*ced00*/  IMAD.MOV.U32 R16, RZ, RZ, R26 ;  /* 0x000000ffff107224 */ /* 0x001fe400078e001a */
[----:B------:R-:W-:Y:S01]  /*ced10*/  IMAD.MOV.U32 R17, RZ, RZ, R29 ;  /* 0x000000ffff117224 */ /* 0x000fe200078e001d */
[----:B------:R-:W2:Y:S04]  /*ced20*/  LDL.LU R26, [R1+0x5628] ;  /* 0x00562800011a7983 */ /* 0x000ea80000300800 */
[----:B------:R0:W-:Y:S01]  /*ced30*/  STL.64 [R1+0x55c0], R16 ;  /* 0x0055c01001007387 */ /* 0x0001e20000100a00 */
[----:B------:R-:W4:Y:S02]  /*ced40*/  LDL.LU R4, [R1+0x1070] ;  /* 0x0010700001047983 */ /* 0x000f240000300800 */
[----:B------:R-:W4:Y:S02]  /*ced50*/  LDL.LU R5, [R1+0x1074] ;  /* 0x0010740001057983 */ /* 0x000f240000300800 */
[----:B------:R-:W2:Y:S01]  /*ced60*/  LDL.LU R6, [R1+0x1078] ;  /* 0x0010780001067983 */ /* 0x000ea20000300800 */
[----:B------:R-:W2:Y:S01]  /*ced70*/  LDL.LU R7, [R1+0x107c] ;  /* 0x00107c0001077983 */ /* 0x000ea20000300800 */
[----:B0-----:R-:W-:-:S02]  /*ced80*/  IMAD.MOV.U32 R16, RZ, RZ, R28 ;  /* 0x000000ffff107224 */ /* 0x001fc400078e001c */
[----:B------:R-:W-:-:S05]  /*ced90*/  IMAD.MOV.U32 R17, RZ, RZ, R23 ;  /* 0x000000ffff117224 */ /* 0x000fca00078e0017 */
[----:B------:R-:W-:Y:S04]  /*ceda0*/  STL.64 [R1+0x55d8], R16 ;  /* 0x0055d81001007387 */ /* 0x000fe80000100a00 */
[----:B--2---:R-:W-:Y:S01]  /*cedb0*/  STL.64 [R1+0x55b8], R6 ;  /* 0x0055b80601007387 */ /* 0x004fe20000100a00 */
[----:B----4-:R0:W-:Y:S03]  /*cedc0*/  STL.64 [R1+0x55b0], R4 ;  /* 0x0055b00401007387 */ /* 0x0101e60000100a00 */
[----:B0-----:R-:W2:Y:S01]  /*cedd0*/  LDL.LU R4, [R1+0x1040] ;  /* 0x0010400001047983 */ /* 0x001ea20000300800 */
[----:B------:R-:W2:Y:S02]  /*cede0*/  LDL.LU R5, [R1+0x1044] ;  /* 0x0010440001057983 */ /* 0x000ea40000300800 */
[----:B------:R-:W4:Y:S02]  /*cedf0*/  LDL.LU R6, [R1+0x1048] ;  /* 0x0010480001067983 */ /* 0x000f240000300800 */
[----:B------:R-:W4:Y:S02]  /*cee00*/  LDL.LU R7, [R1+0x104c] ;  /* 0x00104c0001077983 */ /* 0x000f240000300800 */
[----:B------:R-:W-:-:S02]  /*cee10*/  IMAD.MOV.U32 R12, RZ, RZ, R15 ;  /* 0x000000ffff0c7224 */ /* 0x000fc400078e000f */
[----:B------:R-:W-:Y:S02]  /*cee20*/  IMAD.MOV.U32 R13, RZ, RZ, R14 ;  /* 0x000000ffff0d7224 */ /* 0x000fe400078e000e */
[----:B------:R-:W-:Y:S02]  /*cee30*/  IMAD.MOV.U32 R16, RZ, RZ, R22 ;  /* 0x000000ffff107224 */ /* 0x000fe400078e0016 */
[----:B------:R-:W-:Y:S01]  /*cee40*/  IMAD.MOV.U32 R17, RZ, RZ, R19 ;  /* 0x000000ffff117224 */ /* 0x000fe200078e0013 */
[----:B------:R0:W-:Y:S04]  /*cee50*/  STL.64 [R1+0x5620], R12 ;  /* 0x0056200c01007387 */ /* 0x0001e80000100a00 */
[----:B0-----:R-:W3:Y:S01]  /*cee60*/  LDL.LU R12, [R1+0x380] ;  /* 0x00038000010c7983 */ /* 0x001ee20000300800 */
[----:B------:R-:W3:Y:S02]  /*cee70*/  LDL.LU R13, [R1+0x384] ;  /* 0x00038400010d7983 */ /* 0x000ee40000300800 */
[----:B------:R-:W3:Y:S02]  /*cee80*/  LDL.LU R14, [R1+0x388] ;  /* 0x00038800010e7983 */ /* 0x000ee40000300800 */
[----:B------:R-:W3:Y:S01]  /*cee90*/  LDL.LU R15, [R1+0x38c] ;  /* 0x00038c00010f7983 */ /* 0x000ee20000300800 */
[----:B------:R-:W-:Y:S04]  /*ceea0*/  STL.64 [R1+0x55f0], R16 ;  /* 0x0055f01001007387 */ /* 0x000fe80000100a00 */
[----:B----4-:R-:W-:Y:S01]  /*ceeb0*/  STL.64 [R1+0x55d0], R6 ;  /* 0x0055d00601007387 */ /* 0x010fe20000100a00 */
[----:B--2---:R0:W-:Y:S03]  /*ceec0*/  STL.64 [R1+0x55c8], R4 ;  /* 0x0055c80401007387 */ /* 0x0041e60000100a00 */
[----:B0-----:R-:W2:Y:S01]  /*ceed0*/  LDL.LU R4, [R1+0x1010] ;  /* 0x0010100001047983 */ /* 0x001ea20000300800 */
[----:B------:R-:W2:Y:S02]  /*ceee0*/  LDL.LU R5, [R1+0x1014] ;  /* 0x0010140001057983 */ /* 0x000ea40000300800 */
[----:B------:R-:W4:Y:S02]  /*ceef0*/  LDL.LU R6, [R1+0x1018] ;  /* 0x0010180001067983 */ /* 0x000f240000300800 */
[----:B------:R-:W4:Y:S02]  /*cef00*/  LDL.LU R7, [R1+0x101c] ;  /* 0x00101c0001077983 */ /* 0x000f240000300800 */
[----:B------:R-:W-:-:S02]  /*cef10*/  IMAD.MOV.U32 R16, RZ, RZ, R18 ;  /* 0x000000ffff107224 */ /* 0x000fc400078e0012 */
[----:B------:R-:W-:-:S05]  /*cef20*/  IMAD.MOV.U32 R17, RZ, RZ, R3 ;  /* 0x000000ffff117224 */ /* 0x000fca00078e0003 */
[----:B------:R0:W-:Y:S04]  /*cef30*/  STL.64 [R1+0x5608], R16 ;  /* 0x0056081001007387 */ /* 0x0001e80000100a00 */
[----:B0-----:R-:W3:Y:S01]  /*cef40*/  LDL.LU R16, [R1+0xf90] ;  /* 0x000f900001107983 */ /* 0x001ee20000300800 */
[----:B------:R-:W3:Y:S02]  /*cef50*/  LDL.LU R17, [R1+0xf94] ;  /* 0x000f940001117983 */ /* 0x000ee40000300800 */
[----:B------:R-:W3:Y:S02]  /*cef60*/  LDL.LU R18, [R1+0xf98] ;  /* 0x000f980001127983 */ /* 0x000ee40000300800 */
[----:B------:R-:W3:Y:S01]  /*cef70*/  LDL.LU R19, [R1+0xf9c] ;  /* 0x000f9c0001137983 */ /* 0x000ee20000300800 */
        /* <DEDUP_REMOVED lines=13> */
[----:B------:R0:W-:Y:S02]  /*cf050*/  STL.64 [R1+0x5520], R20 ;  /* 0x0055201401007387 */ /* 0x0001e40000100a00 */
[----:B0-----:R-:W-:-:S02]  /*cf060*/  IMAD.MOV.U32 R20, RZ, RZ, R2 ;  /* 0x000000ffff147224 */ /* 0x001fc400078e0002 */
[----:B------:R-:W-:-:S05]  /*cf070*/  IMAD.MOV.U32 R21, RZ, RZ, R0 ;  /* 0x000000ffff157224 */ /* 0x000fca00078e0000 */
[----:B------:R0:W-:Y:S04]  /*cf080*/  STL.64 [R1+0x5568], R20 ;  /* 0x0055681401007387 */ /* 0x0001e80000100a00 */
[----:B0-----:R-:W3:Y:S01]  /*cf090*/  LDL.LU R20, [R1+0x1100] ;  /* 0x0011000001147983 */ /* 0x001ee20000300800 */
[----:B------:R-:W3:Y:S02]  /*cf0a0*/  LDL.LU R21, [R1+0x1104] ;  /* 0x0011040001157983 */ /* 0x000ee40000300800 */
[----:B------:R-:W3:Y:S02]  /*cf0b0*/  LDL.LU R22, [R1+0x1108] ;  /* 0x0011080001167983 */ /* 0x000ee40000300800 */
[----:B------:R-:W3:Y:S01]  /*cf0c0*/  LDL.LU R23, [R1+0x110c] ;  /* 0x00110c0001177983 */ /* 0x000ee20000300800 */
[----:B------:R-:W4:Y:S01]  /*cf0d0*/  LDL.LU.64 R12, [R1+0x5620] ;  /* 0x00562000010c7983 */ /* 0x000f220000300a00 */
[----:B------:R-:W-:Y:S02]  /*cf0e0*/  STL.64 [R1+0x6e0], R8 ;  /* 0x0006e00801007387 */ /* 0x000fe40000100a00 */
[----:B------:R0:W-:Y:S02]  /*cf0f0*/  STL.64 [R1+0x6e8], R10 ;  /* 0x0006e80a01007387 */ /* 0x0001e40000100a00 */
[----:B0-----:R-:W4:Y:S01]  /*cf100*/  LDL.LU.64 R10, [R1+0x5618] ;  /* 0x00561800010a7983 */ /* 0x001f220000300a00 */
[----:B------:R-:W4:Y:S02]  /*cf110*/  LDL.LU.64 R8, [R1+0x5610] ;  /* 0x0056100001087983 */ /* 0x000f240000300a00 */
[----:B------:R-:W-:Y:S02]  /*cf120*/  STL.64 [R1+0x5518], R26 ;  /* 0x0055181a01007387 */ /* 0x000fe40000100a00 */
[----:B------:R0:W-:Y:S02]  /*cf130*/  STL.64 [R1+0x5510], R24 ;  /* 0x0055101801007387 */ /* 0x0001e40000100a00 */
[----:B0-----:R-:W2:Y:S01]  /*cf140*/  LDL.LU R24, [R1+0x1110] ;  /* 0x0011100001187983 */ /* 0x001ea20000300800 */
[----:B------:R-:W2:Y:S02]  /*cf150*/  LDL.LU R25, [R1+0x1114] ;  /* 0x0011140001197983 */ /* 0x000ea40000300800 */
[----:B------:R-:W2:Y:S02]  /*cf160*/  LDL.LU R26, [R1+0x1118] ;  /* 0x00111800011a7983 */ /* 0x000ea40000300800 */
[----:B------:R-:W2:Y:S01]  /*cf170*/  LDL.LU R27, [R1+0x111c] ;  /* 0x00111c00011b7983 */ /* 0x000ea20000300800 */
        /* <DEDUP_REMOVED lines=59> */
[----:B------:R0:W-:Y:S01]  /*cf530*/  STL.64 [R1+0x640], R16 ;  /* 0x0006401001007387 */ /* 0x0001e20000100a00 */
[----:B------:R1:W-:Y:S03]  /*cf540*/  STL.64 [R1+0x648], R18 ;  /* 0x0006481201007387 */ /* 0x0003e60000100a00 */
[----:B0-----:R-:W4:Y:S01]  /*cf550*/  LDL.LU R16, [R1+0x1180] ;  /* 0x0011800001107983 */ /* 0x001f220000300800 */
[----:B------:R-:W4:Y:S02]  /*cf560*/  LDL.LU R17, [R1+0x1184] ;  /* 0x0011840001117983 */ /* 0x000f240000300800 */
[----:B-1----:R-:W4:Y:S02]  /*cf570*/  LDL.LU R18, [R1+0x1188] ;  /* 0x0011880001127983 */ /* 0x002f240000300800 */
[----:B------:R-:W4:Y:S01]  /*cf580*/  LDL.LU R19, [R1+0x118c] ;  /* 0x00118c0001137983 */ /* 0x000f220000300800 */
[----:B---3--:R-:W-:Y:S01]  /*cf590*/  HMMA.16816.F32 R4, R8, R4, R20 ;  /* 0x000000040804723c */ /* 0x008fe20000001814 */
[----:B------:R-:W3:Y:S11]  /*cf5a0*/  LDL.LU.64 R20, [R1+0x5568] ;  /* 0x0055680001147983 */ /* 0x000ef60000300a00 */
[----:B------:R-:W-:Y:S11]  /*cf5b0*/  @!UPT UIADD3 URZ, URZ, URZ, URZ ;  /* 0x0000003f3f3ff290 */ /* 0x000ff6000fffe03f */
[----:B------:R-:W-:Y:S01]  /*cf5c0*/  STL.64 [R1+0x630], R4 ;  /* 0x0006300401007387 */ /* 0x000fe20000100a00 */
[----:B------:R0:W-:Y:S03]  /*cf5d0*/  STL.64 [R1+0x638], R6 ;  /* 0x0006380601007387 */ /* 0x0001e60000100a00 */
[----:B0-----:R-:W2:Y:S01]  /*cf5e0*/  LDL.LU.64 R6, [R1+0x5560] ;  /* 0x0055600001067983 */ /* 0x001ea20000300a00 */
[----:B------:R-:W2:Y:S02]  /*cf5f0*/  LDL.LU.64 R4, [R1+0x5558] ;  /* 0x0055580001047983 */ /* 0x000ea40000300a00 */
[----:B------:R-:W-:Y:S02]  /*cf600*/  IMAD.MOV.U32 R2, RZ, RZ, R10 ;  /* 0x000000ffff027224 */ /* 0x000fe400078e000a */
[----:B------:R-:W-:Y:S02]  /*cf610*/  IMAD.MOV.U32 R0, RZ, RZ, R11 ;  /* 0x000000ffff007224 */ /* 0x000fe400078e000b */
[----:B------:R-:W-:-:S02]  /*cf620*/  IMAD.MOV.U32 R28, RZ, RZ, R8 ;  /* 0x000000ffff1c7224 */ /* 0x000fc400078e0008 */
[----:B------:R-:W-:Y:S01]  /*cf630*/  IMAD.MOV.U32 R3, RZ, RZ, R9 ;  /* 0x000000ffff037224 */ /* 0x000fe200078e0009 */
[C---:B---3--:R-:W-:Y:S01]  /*cf640*/  HMMA.16816.F32 R24, R8.reuse, R20, R24 ;  /* 0x000000140818723c */ /* 0x048fe20000001818 */
[----:B------:R-:W3:Y:S07]  /*cf650*/  LDL.LU R20, [R1+0x11a0] ;  /* 0x0011a00001147983 */ /* 0x000eee0000300800 */
[----:B--2---:R-:W-:Y:S11]  /*cf660*/  HMMA.16816.F32 R12, R8, R4, R12 ;  /* 0x00000004080c723c */ /* 0x004ff6000000180c */
[----:B------:R-:W-:Y:S04]  /*cf670*/  @!UPT UIADD3 URZ, URZ, URZ, URZ ;  /* 0x0000003f3f3ff290 */ /* 0x000fe8000fffe03f */
[----:B------:R0:W-:Y:S01]  /*cf680*/  STL.64 [R1+0x620], R24 ;  /* 0x0006201801007387 */ /* 0x0001e20000100a00 */
[----:B------:R1:W-:Y:S02]  /*cf690*/  STL.64 [R1+0x628], R26 ;  /* 0x0006281a01007387 */ /* 0x0003e40000100a00 */
[----:B------:R-:W3:Y:S02]  /*cf6a0*/  LDL.LU R21, [R1+0x11a4] ;  /* 0x0011a40001157983 */ /* 0x000ee40000300800 */
[----:B------:R-:W3:Y:S01]  /*cf6b0*/  LDL.LU R22, [R1+0x11a8] ;  /* 0x0011a80001167983 */ /* 0x000ee20000300800 */
[----:B------:R-:W3:Y:S04]  /*cf6c0*/  LDL.LU R23, [R1+0x11ac] ;  /* 0x0011ac0001177983 */ /* 0x000ee80000300800 */
[----:B0-----:R-:W2:Y:S01]  /*cf6d0*/  LDL.LU R24, [R1+0x11c0] ;  /* 0x0011c00001187983 */ /* 0x001ea20000300800 */
[----:B------:R-:W2:Y:S02]  /*cf6e0*/  LDL.LU R25, [R1+0x11c4] ;  /* 0x0011c40001197983 */ /* 0x000ea40000300800 */
[----:B-1----:R-:W2:Y:S02]  /*cf6f0*/  LDL.LU R26, [R1+0x11c8] ;  /* 0x0011c800011a7983 */ /* 0x002ea40000300800 */
[----:B------:R-:W2:Y:S01]  /*cf700*/  LDL.LU R27, [R1+0x11cc] ;  /* 0x0011cc00011b7983 */ /* 0x000ea20000300800 */
[----:B------:R-:W-:Y:S01]  /*cf710*/  STL.64 [R1+0x610], R12 ;  /* 0x0006100c01007387 */ /* 0x000fe20000100a00 */
[----:B------:R0:W-:Y:S03]  /*cf720*/  STL.64 [R1+0x618], R14 ;  /* 0x0006180e01007387 */ /* 0x0001e60000100a00 */
[----:B0-----:R-:W2:Y:S01]  /*cf730*/  LDL.LU.64 R14, [R1+0x5550] ;  /* 0x00555000010e7983 */ /* 0x001ea20000300a00 */
[----:B------:R-:W2:Y:S02]  /*cf740*/  LDL.LU.64 R12, [R1+0x5548] ;  /* 0x00554800010c7983 */ /* 0x000ea40000300a00 */
[----:B------:R-:W2:Y:S02]  /*cf750*/  LDL.LU.64 R10, [R1+0x5540] ;  /* 0x00554000010a7983 */ /* 0x000ea40000300a00 */
[----:B------:R-:W2:Y:S01]  /*cf760*/  LDL.LU.64 R8, [R1+0x5538] ;  /* 0x0055380001087983 */ /* 0x000ea20000300a00 */
[----:B------:R-:W-:Y:S01]  /*cf770*/  STL.64 [R1+0x5460], R6 ;  /* 0x0054600601007387 */ /* 0x000fe20000100a00 */
[----:B------:R0:W-:Y:S03]  /*cf780*/  STL.64 [R1+0x5458], R4 ;  /* 0x0054580401007387 */ /* 0x0001e60000100a00 */
[----:B0-----:R-:W2:Y:S01]  /*cf790*/  LDL.64 R4, [R1+0x70] ;  /* 0x0000700001047983 */ /* 0x001ea20000100a00 */
[----:B------:R-:W-:-:S02]  /*cf7a0*/  IMAD.MOV.U32 R6, RZ, RZ, R2 ;  /* 0x000000ffff067224 */ /* 0x000fc400078e0002 */
[----:B------:R-:W-:Y:S01]  /*cf7b0*/  IMAD.MOV.U32 R7, RZ, RZ, R0 ;  /* 0x000000ffff077224 */ /* 0x000fe200078e0000 */
[----:B--2---:R0:W-:Y:S02]  /*cf7c0*/  STL.64 [R1+0x54f8], R4 ;  /* 0x0054f80401007387 */ /* 0x0041e40000100a00 */
[----:B0-----:R-:W-:Y:S02]  /*cf7d0*/  IMAD.MOV.U32 R4, RZ, RZ, R28 ;  /* 0x000000ffff047224 */ /* 0x001fe400078e001c */
[----:B------:R-:W-:-:S07]  /*cf7e0*/  IMAD.MOV.U32 R5, RZ, RZ, R3 ;  /* 0x000000ffff057224 */ /* 0x000fce00078e0003 */
[C---:B------:R-:W-:Y:S11]  /*cf7f0*/  HMMA.16816.F32 R12, R4.reuse, R8, R12 ;  /* 0x00000008040c723c */ /* 0x040ff6000000180c */
[----:B------:R-:W-:Y:S11]  /*cf800*/  @!UPT UIADD3 URZ, URZ, URZ, URZ ;  /* 0x0000003f3f3ff290 */ /* 0x000ff6000fffe03f */
[----:B------:R-:W-:Y:S01]  /*cf810*/  @!UPT UIADD3 URZ, URZ, URZ, URZ ;  /* 0x0000003f3f3ff290 */ /* 0x000fe2000fffe03f */
[----:B------:R0:W-:Y:S01]  /*cf820*/  STL.64 [R1+0x5f0], R12 ;  /* 0x0005f00c01007387 */ /* 0x0001e20000100a00 */
[----:B------:R-:W-:Y:S03]  /*cf830*/  STL.64 [R1+0x5f8], R14 ;  /* 0x0005f80e01007387 */ /* 0x000fe60000100a00 */
[----:B0-----:R-:W4:Y:S01]  /*cf840*/  LDL.LU.64 R12, [R1+0x5530] ;  /* 0x00553000010c7983 */ /* 0x001f220000300a00 */
[----:B------:R0:W-:Y:S02]  /*cf850*/  STL.64 [R1+0x5450], R10 ;  /* 0x0054500a01007387 */ /* 0x0001e40000100a00 */
[----:B------:R1:W-:Y:S01]  /*cf860*/  STL.64 [R1+0x5448], R8 ;  /* 0x0054480801007387 */ /* 0x0003e20000100a00 */
[----:B0-----:R-:W2:Y:S04]  /*cf870*/  LDL.64 R10, [R1+0x5b8] ;  /* 0x0005b800010a7983 */ /* 0x001ea80000100a00 */
[----:B-1----:R-:W3:Y:S01]  /*cf880*/  LDL.64 R8, [R1+0x5b0] ;  /* 0x0005b00001087983 */ /* 0x002ee20000100a00 */
[C---:B----4-:R-:W-:Y:S03]  /*cf890*/  HMMA.16816.F32 R16, R4.reuse, R12, R16 ;  /* 0x0000000c0410723c */ /* 0x050fe60000001810 */
[----:B--2---:R-:W-:Y:S01]  /*cf8a0*/  STL.64 [R1+0x5508], R10 ;  /* 0x0055080a01007387 */ /* 0x004fe20000100a00 */
[----:B---3--:R0:W-:Y:S03]  /*cf8b0*/  STL.64 [R1+0x5500], R8 ;  /* 0x0055000801007387 */ /* 0x0081e60000100a00 */
[----:B0-----:R-:W2:Y:S01]  /*cf8c0*/  LDL.LU R8, [R1+0x220] ;  /* 0x0002200001087983 */ /* 0x001ea20000300800 */
[----:B------:R-:W2:Y:S02]  /*cf8d0*/  LDL.LU R9, [R1+0x224] ;  /* 0x0002240001097983 */ /* 0x000ea40000300800 */
[----:B------:R-:W2:Y:S02]  /*cf8e0*/  LDL.LU R10, [R1+0x228] ;  /* 0x00022800010a7983 */ /* 0x000ea40000300800 */
[----:B------:R-:W2:Y:S11]  /*cf8f0*/  LDL.LU R11, [R1+0x22c] ;  /* 0x00022c00010b7983 */ /* 0x000eb60000300800 */
        /* <DEDUP_REMOVED lines=12> */
[----:B------:R-:W-:Y:S03]  /*cf9c0*/  STL.64 [R1+0x5d8], R22 ;  /* 0x0005d81601007387 */ /* 0x000fe60000100a00 */
[----:B0-----:R-:W3:Y:S01]  /*cf9d0*/  LDL.LU.64 R20, [R1+0x5520] ;  /* 0x0055200001147983 */ /* 0x001ee20000300a00 */
[----:B------:R-:W-:Y:S02]  /*cf9e0*/  STL [R1+0x540c], R16 ;  /* 0x00540c1001007387 */ /* 0x000fe40000100800 */
[----:B------:R0:W-:Y:S02]  /*cf9f0*/  STL [R1+0x5408], R17 ;  /* 0x0054081101007387 */ /* 0x0001e40000100800 */
[----:B0-----:R-:W2:Y:S01]  /*cfa00*/  LDL.64 R16, [R1+0x80] ;  /* 0x0000800001107983 */ /* 0x001ea20000100a00 */
[C---:B---3--:R-:W-:Y:S11]  /*cfa10*/  HMMA.16816.F32 R24, R4.reuse, R20, R24 ;  /* 0x000000140418723c */ /* 0x048ff60000001818 */
[----:B------:R-:W-:Y:S11]  /*cfa20*/  @!UPT UIADD3 URZ, URZ, URZ, URZ ;  /* 0x0000003f3f3ff290 */ /* 0x000ff6000fffe03f */
[----:B------:R-:W-:Y:S01]  /*cfa30*/  @!UPT UIADD3 URZ, URZ, URZ, URZ ;  /* 0x0000003f3f3ff290 */ /* 0x000fe2000fffe03f */
[----:B------:R-:W-:Y:S01]  /*cfa40*/  STL.64 [R1+0x5c0], R24 ;  /* 0x0005c01801007387 */ /* 0x000fe20000100a00 */
[----:B------:R0:W-:Y:S03]  /*cfa50*/  STL.64 [R1+0x5c8], R26 ;  /* 0x0005c81a01007387 */ /* 0x0001e60000100a00 */
[----:B0-----:R-:W3:Y:S01]  /*cfa60*/  LDL.LU.64 R26, [R1+0x5518] ;  /* 0x00551800011a7983 */ /* 0x001ee20000300a00 */
[----:B------:R-:W2:Y:S02]  /*cfa70*/  LDL.LU.64 R24, [R1+0x5510] ;  /* 0x0055100001187983 */ /* 0x000ea40000300a00 */
[----:B------:R0:W-:Y:S02]  /*cfa80*/  STL.64 [R1+0x53f8], R20 ;  /* 0x0053f81401007387 */ /* 0x0001e40000100a00 */
[----:B0-----:R-:W3:Y:S01]  /*cfa90*/  LDL.64 R20, [R1+0x90] ;  /* 0x0000900001147983 */ /* 0x001ee20000100a00 */
[----:B--2---:R-:W-:Y:S03]  /*cfaa0*/  HMMA.16816.F32 R4, R4, R24, R8 ;  /* 0x000000180404723c */ /* 0x004fe60000001808 */
[----:B------:R-:W2:Y:S01]  /*cfab0*/  LDL.LU.64 R10, [R1+0x5508] ;  /* 0x00550800010a7983 */ /* 0x000ea20000300a00 */
[----:B------:R-:W2:Y:S11]  /*cfac0*/  LDL.LU.64 R8, [R1+0x5500] ;  /* 0x0055000001087983 */ /* 0x000eb60000300a00 */
[----:B------:R-:W-:Y:S08]  /*cfad0*/  @!UPT UIADD3 URZ, URZ, URZ, URZ ;  /* 0x0000003f3f3ff290 */ /* 0x000ff0000fffe03f */
[----:B------:R0:W-:Y:S01]  /*cfae0*/  STL.64 [R1+0x590], R4 ;  /* 0x0005900401007387 */ /* 0x0001e20000100a00 */
[----:B------:R-:W-:Y:S03]  /*cfaf0*/  STL.64 [R1+0x598], R6 ;  /* 0x0005980601007387 */ /* 0x000fe60000100a00 */
[----:B0-----:R-:W2:Y:S01]  /*cfb00*/  LDL.LU.64 R4, [R1+0x54f8] ;  /* 0x0054f80001047983 */ /* 0x001ea20000300a00 */
[----:B---3--:R-:W-:Y:S02]  /*cfb10*/  STL.64 [R1+0x53f0], R26 ;  /* 0x0053f01a01007387 */ /* 0x008fe40000100a00 */
[----:B------:R0:W-:Y:S02]  /*cfb20*/  STL.64 [R1+0x53e8], R24 ;  /* 0x0053e81801007387 */ /* 0x0001e40000100a00 */
[----:B0-----:R-:W2:Y:S01]  /*cfb30*/  LDL.LU R24, [R1+0x1200] ;  /* 0x0012000001187983 */ /* 0x001ea20000300800 */
[----:B------:R-:W2:Y:S02]  /*cfb40*/  LDL.LU R25, [R1+0x1204] ;  /* 0x0012040001197983 */ /* 0x000ea40000300800 */
[----:B------:R-:W2:Y:S02]  /*cfb50*/  LDL.LU R26, [R1+0x1208] ;  /* 0x00120800011a7983 */ /* 0x000ea40000300800 */
[----:B------:R-:W2:Y:S02]  /*cfb60*/  LDL.LU R27, [R1+0x120c] ;  /* 0x00120c00011b7983 */ /* 0x000ea40000300800 */
[----:B------:R-:W-:Y:S01]  /*cfb70*/  IMAD.MOV.U32 R23, RZ, RZ, R21 ;  /* 0x000000ffff177224 */ /* 0x000fe200078e0015 */
[----:B--2---:R-:W-:Y:S11]  /*cfb80*/  HMMA.16816.F32 R24, R8, R20, R24 ;  /* 0x000000140818723c */ /* 0x004ff60000001818 */
[----:B------:R-:W-:Y:S11]  /*cfb90*/  @!UPT UIADD3 URZ, URZ, URZ, URZ ;  /* 0x0000003f3f3ff290 */ /* 0x000ff6000fffe03f */
[----:B------:R-:W-:Y:S01]  /*cfba0*/  @!UPT UIADD3 URZ, URZ, URZ, URZ ;  /* 0x0000003f3f3ff290 */ /* 0x000fe2000fffe03f */
[----:B------:R0:W-:Y:S01]  /*cfbb0*/  STL.64 [R1+0x580], R24 ;  /* 0x0005801801007387 */ /* 0x0001e20000100a00 */
[----:B------:R-:W-:Y:S02]  /*cfbc0*/  STL.64 [R1+0x588], R26 ;  /* 0x0005881a01007387 */ /* 0x000fe40000100a00 */
[----:B------:R1:W-:Y:S02]  /*cfbd0*/  STL [R1+0x5414], R23 ;  /* 0x0054141701007387 */ /* 0x0003e40000100800 */
[----:B0-----:R-:W-:Y:S02]  /*cfbe0*/  IMAD.MOV.U32 R24, RZ, RZ, R20 ;  /* 0x000000ffff187224 */ /* 0x001fe400078e0014 */
[----:B------:R-:W2:Y:S01]  /*cfbf0*/  LDL.LU R20, [R1+0x1230] ;  /* 0x0012300001147983 */ /* 0x000ea20000300800 */
[----:B------:R-:W2:Y:S02]  /*cfc00*/  LDL.LU R21, [R1+0x1234] ;  /* 0x0012340001157983 */ /* 0x000ea40000300800 */
[----:B------:R-:W2:Y:S02]  /*cfc10*/  LDL.LU R22, [R1+0x1238] ;  /* 0x0012380001167983 */ /* 0x000ea40000300800 */
[----:B-1----:R-:W2:Y:S02]  /*cfc20*/  LDL.LU R23, [R1+0x123c] ;  /* 0x00123c0001177983 */ /* 0x002ea40000300800 */
[----:B------:R-:W-:-:S02]  /*cfc30*/  IMAD.MOV.U32 R26, RZ, RZ, R16 ;  /* 0x000000ffff1a7224 */ /* 0x000fc400078e0010 */
[----:B------:R-:W-:Y:S01]  /*cfc40*/  IMAD.MOV.U32 R25, RZ, RZ, R17 ;  /* 0x000000ffff197224 */ /* 0x000fe200078e0011 */
[----:B------:R-:W-:Y:S01]  /*cfc50*/  STL [R1+0x5410], R24 ;  /* 0x0054101801007387 */ /* 0x000fe20000100800 */
[----:B------:R-:W-:Y:S02]  /*cfc60*/  IMAD.MOV.U32 R27, RZ, RZ, R5 ;  /* 0x000000ffff1b7224 */ /* 0x000fe400078e0005 */
[----:B------:R-:W-:Y:S01]  /*cfc70*/  IMAD.MOV.U32 R28, RZ, RZ, R4 ;  /* 0x000000ffff1c7224 */ /* 0x000fe200078e0004 */
[C---:B--2---:R-:W-:Y:S08]  /*cfc80*/  HMMA.16816.F32 R20, R8.reuse, R16, R20 ;  /* 0x000000100814723c */ /* 0x044ff00000001814 */
[----:B----4-:R-:W-:Y:S11]  /*cfc90*/  HMMA.16816.F32 R16, R8, R4, R12 ;  /* 0x000000040810723c */ /* 0x010ff6000000180c */
[----:B------:R-:W-:Y:S04]  /*cfca0*/  @!UPT UIADD3 URZ, URZ, URZ, URZ ;  /* 0x0000003f3f3ff290 */ /* 0x000fe8000fffe03f */
[----:B------:R0:W-:Y:S01]  /*cfcb0*/  STL.64 [R1+0x570], R20 ;  /* 0x0005701401007387 */ /* 0x0001e20000100a00 */
[----:B------:R-:W-:Y:S02]  /*cfcc0*/  STL.64 [R1+0x578], R22 ;  /* 0x0005781601007387 */ /* 0x000fe40000100a00 */
[----:B------:R-:W-:Y:S02]  /*cfcd0*/  STL [R1+0x541c], R25 ;  /* 0x00541c1901007387 */ /* 0x000fe40000100800 */
[----:B------:R-:W-:Y:S03]  /*cfce0*/  STL [R1+0x5418], R26 ;  /* 0x0054181a01007387 */ /* 0x000fe60000100800 */
[----:B------:R-:W-:Y:S01]  /*cfcf0*/  STL.64 [R1+0x560], R16 ;  /* 0x0005601001007387 */ /* 0x000fe20000100a00 */
[----:B------:R-:W-:Y:S02]  /*cfd00*/  STL.64 [R1+0x568], R18 ;  /* 0x0005681201007387 */ /* 0x000fe40000100a00 */
[----:B------:R-:W-:Y:S02]  /*cfd10*/  STL [R1+0x54c8], R27 ;  /* 0x0054c81b01007387 */ /* 0x000fe40000100800 */
[----:B------:R-:W2:Y:S02]  /*cfd20*/  LDL.64 R4, [R1] ;  /* 0x0000000001047983 */ /* 0x000ea40000100a00 */
[----:B------:R-:W-:-:S02]  /*cfd30*/  IMAD.MOV.U32 R12, RZ, RZ, R8 ;  /* 0x000000ffff0c7224 */ /* 0x000fc400078e0008 */
[----:B------:R-:W-:Y:S02]  /*cfd40*/  IMAD.MOV.U32 R3, RZ, RZ, R9 ;  /* 0x000000ffff037224 */ /* 0x000fe400078e0009 */
[----:B------:R-:W-:Y:S02]  /*cfd50*/  IMAD.MOV.U32 R2, RZ, RZ, R10 ;  /* 0x000000ffff027224 */ /* 0x000fe400078e000a */
[----:B------:R-:W-:Y:S01]  /*cfd60*/  IMAD.MOV.U32 R0, RZ, RZ, R11 ;  /* 0x000000ffff007224 */ /* 0x000fe200078e000b */
[----:B--2---:R-:W-:Y:S01]  /*cfd70*/  STL.64 [R1+0x5478], R4 ;  /* 0x0054780401007387 */ /* 0x004fe20000100a00 */
[----:B------:R-:W2:Y:S02]  /*cfd80*/  LDL.LU R8, [R1+0x13b0] ;  /* 0x0013b00001087983 */ /* 0x000ea40000300800 */
[----:B------:R-:W2:Y:S02]  /*cfd90*/  LDL.LU R9, [R1+0x13b4] ;  /* 0x0013b40001097983 */ /* 0x000ea40000300800 */
[----:B------:R-:W3:Y:S01]  /*cfda0*/  LDL.LU R10, [R1+0x13b8] ;  /* 0x0013b800010a7983 */ /* 0x000ee20000300800 */
[----:B------:R-:W3:Y:S01]  /*cfdb0*/  LDL.LU R11, [R1+0x13bc] ;  /* 0x0013bc00010b7983 */ /* 0x000ee20000300800 */
[----:B0-----:R-:W4:Y:S03]  /*cfdc0*/  LDL.64 R20, [R1+0x20] ;  /* 0x0000200001147983 */ /* 0x001f260000100a00 */
[----:B----4-:R0:W-:Y:S04]  /*cfdd0*/  STL.64 [R1+0x5498], R20 ;  /* 0x0054981401007387 */ /* 0x0101e80000100a00 */
[----:B0-----:R-:W4:Y:S04]  /*cfde0*/  LDL.64 R20, [R1+0x30] ;  /* 0x0000300001147983 */ /* 0x001f280000100a00 */
[----:B----4-:R-:W-:Y:S01]  /*cfdf0*/  STL.64 [R1+0x54c0], R20 ;  /* 0x0054c01401007387 */ /* 0x010fe20000100a00 */
[----:B------:R-:W4:Y:S03]  /*cfe00*/  LDL.64 R4, [R1+0x10] ;  /* 0x0000100001047983 */ /* 0x000f260000100a00 */
[----:B----4-:R0:W-:Y:S04]  /*cfe10*/  STL.64 [R1+0x5490], R4 ;  /* 0x0054900401007387 */ /* 0x0101e80000100a00 */
        /* <DEDUP_REMOVED lines=9> */
[----:B------:R-:W4:Y:S02]  /*cfeb0*/  LDL.LU R19, [R1+0x12bc] ;  /* 0x0012bc0001137983 */ /* 0x000f240000300800 */
[----:B0-----:R-:W-:-:S02]  /*cfec0*/  IMAD.MOV.U32 R4, RZ, RZ, R12 ;  /* 0x000000ffff047224 */ /* 0x001fc400078e000c */
[----:B------:R-:W3:Y:S01]  /*cfed0*/  LDL.LU R12, [R1+0x1270] ;  /* 0x00127000010c7983 */ /* 0x000ee20000300800 */
[----:B------:R-:W3:Y:S02]  /*cfee0*/  LDL.LU R13, [R1+0x1274] ;  /* 0x00127400010d7983 */ /* 0x000ee40000300800 */
[----:B------:R-:W3:Y:S02]  /*cfef0*/  LDL.LU R14, [R1+0x1278] ;  /* 0x00127800010e7983 */ /* 0x000ee40000300800 */
[----:B------:R-:W3:Y:S01]  /*cff00*/  LDL.LU R15, [R1+0x127c] ;  /* 0x00127c00010f7983 */ /* 0x000ee20000300800 */
[----:B----4-:R-:W-:Y:S01]  /*cff10*/  STL.64 [R1+0x54e8], R18 ;  /* 0x0054e81201007387 */ /* 0x010fe20000100a00 */
[----:B--2---:R0:W-:Y:S03]  /*cff20*/  STL.64 [R1+0x54e0], R16 ;  /* 0x0054e01001007387 */ /* 0x0041e60000100a00 */
[----:B0-----:R-:W2:Y:S01]  /*cff30*/  LDL.64 R16, [R1+0x60] ;  /* 0x0000600001107983 */ /* 0x001ea20000100a00 */
[----:B------:R-:W4:Y:S02]  /*cff40*/  LDL.LU R24, [R1+0x12c0] ;  /* 0x0012c00001187983 */ /* 0x000f240000300800 */
[----:B------:R-:W4:Y:S02]  /*cff50*/  LDL.LU R25, [R1+0x12c4] ;  /* 0x0012c40001197983 */ /* 0x000f240000300800 */
[----:B------:R-:W2:Y:S01]  /*cff60*/  LDL.LU R26, [R1+0x12c8] ;  /* 0x0012c800011a7983 */ /* 0x000ea20000300800 */
[----:B------:R-:W2:Y:S04]  /*cff70*/  LDL.LU R27, [R1+0x12cc] ;  /* 0x0012cc00011b7983 */ /* 0x000ea80000300800 */
[----:B--2---:R-:W-:Y:S01]  /*cff80*/  STL.64 [R1+0x54d8], R26 ;  /* 0x0054d81a01007387 */ /* 0x004fe20000100a00 */
[----:B----4-:R0:W-:Y:S02]  /*cff90*/  STL.64 [R1+0x54d0], R24 ;  /* 0x0054d01801007387 */ /* 0x0101e40000100a00 */
[----:B------:R-:W2:Y:S01]  /*cffa0*/  LDL.64 R20, [R1+0x40] ;  /* 0x0000400001147983 */ /* 0x000ea20000100a00 */
[----:B0-----:R-:W4:Y:S01]  /*cffb0*/  LDL.64 R24, [R1+0x50] ;  /* 0x0000500001187983 */ /* 0x001f220000100a00 */
[----:B---3--:R-:W-:Y:S02]  /*cffc0*/  STL.64 [R1+0x5470], R10 ;  /* 0x0054700a01007387 */ /* 0x008fe40000100a00 */
[----:B------:R0:W-:Y:S02]  /*cffd0*/  STL.64 [R1+0x5468], R8 ;  /* 0x0054680801007387 */ /* 0x0001e40000100a00 */
[----:B0-----:R-:W3:Y:S01]  /*cffe0*/  LDL.LU R8, [R1+0x1380] ;  /* 0x0013800001087983 */ /* 0x001ee20000300800 */
[----:B------:R-:W3:Y:S02]  /*cfff0*/  LDL.LU R9, [R1+0x1384] ;  /* 0x0013840001097983 */ /* 0x000ee40000300800 */
[----:B------:R-:W2:Y:S02]  /*d0000*/  LDL.LU R10, [R1+0x1388] ;  /* 0x00138800010a7983 */ /* 0x000ea40000300800 */
[----:B------:R-:W2:Y:S02]  /*d0010*/  LDL.LU R11, [R1+0x138c] ;  /* 0x00138c00010b7983 */ /* 0x000ea40000300800 */
[----:B------:R-:W-:-:S02]  /*d0020*/  IMAD.MOV.U32 R5, RZ, RZ, R3 ;  /* 0x000000ffff057224 */ /* 0x000fc400078e0003 */
[----:B------:R-:W-:Y:S02]  /*d0030*/  IMAD.MOV.U32 R6, RZ, RZ, R2 ;  /* 0x000000ffff067224 */ /* 0x000fe400078e0002 */
[----:B------:R-:W-:-:S07]  /*d0040*/  IMAD.MOV.U32 R7, RZ, RZ, R0 ;  /* 0x000000ffff077224 */ /* 0x000fce00078e0000 */
[----:B------:R-:W-:Y:S01]  /*d0050*/  HMMA.16816.F32 R12, R4, R16, R12 ;  /* 0x00000010040c723c */ /* 0x000fe2000000180c */
        /* <DEDUP_REMOVED lines=14> */
[----:B------:R0:W-:Y:S02]  /*d0140*/  STL.64 [R1+0x540], R12 ;  /* 0x0005400c01007387 */ /* 0x0001e40000100a00 */
[----:B------:R1:W-:Y:S01]  /*d0150*/  STL.64 [R1+0x548], R14 ;  /* 0x0005480e01007387 */ /* 0x0003e20000100a00 */
[----:B0-----:R-:W3:Y:S01]  /*d0160*/  LDL.LU.64 R12, [R1+0x54f0] ;  /* 0x0054f000010c7983 */ /* 0x001ee20000300a00 */
[----:B-1----:R-:W-:-:S02]  /*d0170*/  IMAD.MOV.U32 R14, RZ, RZ, R16 ;  /* 0x000000ffff0e7224 */ /* 0x002fc400078e0010 */
[----:B------:R-:W2:Y:S02]  /*d0180*/  LDL.LU.64 R18, [R1+0x54e8] ;  /* 0x0054e80001127983 */ /* 0x000ea40000300a00 */
[----:B------:R-:W2:Y:S02]  /*d0190*/  LDL.LU.64 R16, [R1+0x54e0] ;  /* 0x0054e00001107983 */ /* 0x000ea40000300a00 */
[----:B----4-:R-:W-:Y:S01]  /*d01a0*/  IMAD.MOV.U32 R15, RZ, RZ, R25 ;  /* 0x000000ffff0f7224 */ /* 0x010fe200078e0019 */
[C---:B--2---:R-:W-:Y:S11]  /*d01b0*/  HMMA.16816.F32 R16, R4.reuse, R24, R16 ;  /* 0x000000180410723c */ /* 0x044ff60000001810 */
[----:B------:R-:W-:Y:S11]  /*d01c0*/  @!UPT UIADD3 URZ, URZ, URZ, URZ ;  /* 0x0000003f3f3ff290 */ /* 0x000ff6000fffe03f */
[----:B------:R-:W-:Y:S01]  /*d01d0*/  @!UPT UIADD3 URZ, URZ, URZ, URZ ;  /* 0x0000003f3f3ff290 */ /* 0x000fe2000fffe03f */
[----:B------:R0:W-:Y:S01]  /*d01e0*/  STL.64 [R1+0x530], R16 ;  /* 0x0005301001007387 */ /* 0x0001e20000100a00 */
[----:B------:R-:W-:Y:S02]  /*d01f0*/  STL.64 [R1+0x538], R18 ;  /* 0x0005381201007387 */ /* 0x000fe40000100a00 */
[----:B------:R-:W2:Y:S02]  /*d0200*/  LDL.LU.64 R26, [R1+0x54d8] ;  /* 0x0054d800011a7983 */ /* 0x000ea40000300a00 */
[----:B0-----:R-:W-:Y:S02]  /*d0210*/  IMAD.MOV.U32 R17, RZ, RZ, R24 ;  /* 0x000000ffff117224 */ /* 0x001fe400078e0018 */
[----:B------:R-:W2:Y:S01]  /*d0220*/  LDL.LU.64 R24, [R1+0x54d0] ;  /* 0x0054d00001187983 */ /* 0x000ea20000300a00 */
[----:B------:R-:W-:Y:S02]  /*d0230*/  STL.64 [R1+0x5440], R14 ;  /* 0x0054400e01007387 */ /* 0x000fe40000100a00 */
[----:B---3--:R0:W-:Y:S02]  /*d0240*/  STL.64 [R1+0x5438], R12 ;  /* 0x0054380c01007387 */ /* 0x0081e40000100a00 */
[----:B------:R-:W-:Y:S01]  /*d0250*/  IMAD.MOV.U32 R16, RZ, RZ, R21 ;  /* 0x000000ffff107224 */ /* 0x000fe200078e0015 */
[----:B0-----:R-:W3:Y:S01]  /*d0260*/  LDL.LU R12, [R1+0x13c0] ;  /* 0x0013c000010c7983 */ /* 0x001ee20000300800 */
[----:B------:R-:W3:Y:S02]  /*d0270*/  LDL.LU R13, [R1+0x13c4] ;  /* 0x0013c400010d7983 */ /* 0x000ee40000300800 */
[----:B------:R-:W3:Y:S02]  /*d0280*/  LDL.LU R14, [R1+0x13c8] ;  /* 0x0013c800010e7983 */ /* 0x000ee40000300800 */
[----:B------:R-:W3:Y:S01]  /*d0290*/  LDL.LU R15, [R1+0x13cc] ;  /* 0x0013cc00010f7983 */ /* 0x000ee20000300800 */
[C---:B--2---:R-:W-:Y:S11]  /*d02a0*/  HMMA.16816.F32 R24, R4.reuse, R20, R24 ;  /* 0x000000140418723c */ /* 0x044ff60000001818 */
[----:B------:R-:W-:Y:S11]  /*d02b0*/  @!UPT UIADD3 URZ, URZ, URZ, URZ ;  /* 0x0000003f3f3ff290 */ /* 0x000ff6000fffe03f */
[----:B------:R-:W-:Y:S01]  /*d02c0*/  @!UPT UIADD3 URZ, URZ, URZ, URZ ;  /* 0x0000003f3f3ff290 */ /* 0x000fe2000fffe03f */
[----:B------:R0:W-:Y:S01]  /*d02d0*/  STL.64 [R1+0x520], R24 ;  /* 0x0005201801007387 */ /* 0x0001e20000100a00 */
[----:B------:R1:W-:Y:S02]  /*d02e0*/  STL.64 [R1+0x528], R26 ;  /* 0x0005281a01007387 */ /* 0x0003e40000100a00 */
[----:B0-----:R-:W-:Y:S01]  /*d02f0*/  IMAD.MOV.U32 R24, RZ, RZ, R20 ;  /* 0x000000ffff187224 */ /* 0x001fe200078e0014 */
[----:B-1----:R-:W2:Y:S01]  /*d0300*/  LDL.LU R27, [R1+0x54c8] ;  /* 0x0054c800011b7983 */ /* 0x002ea20000300800 */
[----:B------:R-:W4:Y:S02]  /*d0310*/  LDL.LU.64 R20, [R1+0x54c0] ;  /* 0x0054c00001147983 */ /* 0x000f240000300a00 */
[----:B----4-:R-:W-:Y:S01]  /*d0320*/  HMMA.16816.F32 R4, R4, R20, R8 ;  /* 0x000000140404723c */ /* 0x010fe20000001808 */
[----:B------:R-:W4:Y:S01]  /*d0330*/  LDL.LU.64 R10, [R1+0x54b8] ;  /* 0x0054b800010a7983 */ /* 0x000f220000300a00 */
[----:B------:R-:W4:Y:S02]  /*d0340*/  LDL.LU.64 R8, [R1+0x54b0] ;  /* 0x0054b00001087983 */ /* 0x000f240000300a00 */
        /* <DEDUP_REMOVED lines=8> */
[----:B------:R-:W-:Y:S01]  /*d03d0*/  STL [R1+0x5430], R18 ;  /* 0x0054301201007387 */ /* 0x000fe20000100800 */
[----:B------:R0:W-:Y:S04]  /*d03e0*/  STL.64 [R1+0x5428], R16 ;  /* 0x0054281001007387 */ /* 0x0001e80000100a00 */
[----:B0-----:R-:W2:Y:S01]  /*d03f0*/  LDL.LU.64 R16, [R1+0x5b0] ;  /* 0x0005b00001107983 */ /* 0x001ea20000300a00 */
[----:B------:R-:W2:Y:S02]  /*d0400*/  LDL.LU.64 R18, [R1+0x5b8] ;  /* 0x0005b80001127983 */ /* 0x000ea40000300a00 */
[C---:B--2---:R-:W-:Y:S11]  /*d0410*/  HMMA.16816.F32 R4, R16.reuse, R20, R4 ;  /* 0x000000141004723c */ /* 0x044ff60000001804 */
        /* <DEDUP_REMOVED lines=31> */
[----:B----4-:R-:W-:Y:S02]  /*d0610*/  STL.64 [R1+0x52f0], R6 ;  /* 0x0052f00601007387 */ /* 0x010fe40000100a00 */
[----:B------:R0:W-:Y:S02]  /*d0620*/  STL.64 [R1+0x52e8], R4 ;  /* 0x0052e80401007387 */ /* 0x0001e40000100a00 */
        /* <DEDUP_REMOVED lines=10> */
[----:B------:R-:W4:Y:S02]  /*d06d0*/  LDL.LU.64 R12, [R1+0x5438] ;  /* 0x00543800010c7983 */ /* 0x000f240000300a00 */
[----:B--2---:R-:W-:Y:S02]  /*d06e0*/  STL.64 [R1+0x5300], R10 ;  /* 0x0053000a01007387 */ /* 0x004fe40000100a00 */
[----:B------:R0:W-:Y:S02]  /*d06f0*/  STL.64 [R1+0x52f8], R8 ;  /* 0x0052f80801007387 */ /* 0x0001e40000100a00 */
[----:B------:R-:W-:-:S02]  /*d0700*/  IMAD.MOV.U32 R26, RZ, RZ, R20 ;  /* 0x000000ffff1a7224 */ /* 0x000fc400078e0014 */
[----:B------:R-:W-:Y:S02]  /*d0710*/  IMAD.MOV.U32 R23, RZ, RZ, R21 ;  /* 0x000000ffff177224 */ /* 0x000fe400078e0015 */
[----:B------:R-:W-:Y:S02]  /*d0720*/  IMAD.MOV.U32 R20, RZ, RZ, R18 ;  /* 0x000000ffff147224 */ /* 0x000fe400078e0012 */
[----:B------:R-:W-:Y:S02]  /*d0730*/  IMAD.MOV.U32 R22, RZ, RZ, R16 ;  /* 0x000000ffff167224 */ /* 0x000fe400078e0010 */
[----:B------:R-:W-:Y:S02]  /*d0740*/  IMAD.MOV.U32 R21, RZ, RZ, R17 ;  /* 0x000000ffff157224 */ /* 0x000fe400078e0011 */
[----:B0-----:R-:W-:Y:S02]  /*d0750*/  IMAD.MOV.U32 R8, RZ, RZ, R28 ;  /* 0x000000ffff087224 */ /* 0x001fe400078e001c */
[----:B------:R-:W-:Y:S01]  /*d0760*/  IMAD.MOV.U32 R9, RZ, RZ, R25 ;  /* 0x000000ffff097224 */ /* 0x000fe200078e0019 */
[----:B----4-:R-:W-:Y:S11]  /*d0770*/  HMMA.16816.F32 R4, R16, R12, R4 ;  /* 0x0000000c1004723c */ /* 0x010ff60000001804 */
[----:B------:R-:W-:Y:S11]  /*d0780*/  @!UPT UIADD3 URZ, URZ, URZ, URZ ;  /* 0x0000003f3f3ff290 */ /* 0x000ff6000fffe03f */
[----:B------:R-:W-:Y:S01]  /*d0790*/  @!UPT UIADD3 URZ, URZ, URZ, URZ ;  /* 0x0000003f3f3ff290 */ /* 0x000fe2000fffe03f */
[----:B------:R0:W-:Y:S01]  /*d07a0*/  STL.64 [R1+0x490], R4 ;  /* 0x0004900401007387 */ /* 0x0001e20000100a00 */
[----:B------:R1:W-:Y:S02]  /*d07b0*/  STL.64 [R1+0x498], R6 ;  /* 0x0004980601007387 */ /* 0x0003e40000100a00 */
[----:B------:R-:W2:Y:S02]  /*d07c0*/  LDL.LU R18, [R1+0x5430] ;  /* 0x0054300001127983 */ /* 0x000ea40000300800 */
[----:B------:R-:W4:Y:S01]  /*d07d0*/  LDL.LU.64 R16, [R1+0x5428] ;  /* 0x0054280001107983 */ /* 0x000f220000300a00 */
[----:B------:R-:W2:Y:S01]  /*d07e0*/  LDL.LU R28, [R1+0x5420] ;  /* 0x00542000011c7983 */ /* 0x000ea20000300800 */
[----:B------:R-:W2:Y:S02]  /*d07f0*/  LDL.LU R25, [R1+0x541c] ;  /* 0x00541c0001197983 */ /* 0x000ea40000300800 */
[----:B------:R3:W-:Y:S01]  /*d0800*/  STL.64 [R1+0x5318], R8 ;  /* 0x0053180801007387 */ /* 0x0007e20000100a00 */
[----:B0-----:R-:W2:Y:S01]  /*d0810*/  LDL.LU R4, [R1+0x1760] ;  /* 0x0017600001047983 */ /* 0x001ea20000300800 */
[----:B------:R-:W2:Y:S02]  /*d0820*/  LDL.LU R5, [R1+0x1764] ;  /* 0x0017640001057983 */ /* 0x000ea40000300800 */
[----:B-1----:R-:W2:Y:S02]  /*d0830*/  LDL.LU R6, [R1+0x1768] ;  /* 0x0017680001067983 */ /* 0x002ea40000300800 */
[----:B------:R-:W2:Y:S02]  /*d0840*/  LDL.LU R7, [R1+0x176c] ;  /* 0x00176c0001077983 */ /* 0x000ea40000300800 */
[----:B---3--:R-:W-:-:S02]  /*d0850*/  IMAD.MOV.U32 R8, RZ, RZ, R26 ;  /* 0x000000ffff087224 */ /* 0x008fc400078e001a */
        /* <DEDUP_REMOVED lines=15> */
[----:B------:R0:W-:Y:S02]  /*d0950*/  STL.64 [R1+0x5338], R8 ;  /* 0x0053380801007387 */ /* 0x0001e40000100a00 */
[----:B0-----:R-:W-:-:S02]  /*d0960*/  IMAD.MOV.U32 R8, RZ, RZ, R24 ;  /* 0x000000ffff087224 */ /* 0x001fc400078e0018 */
[----:B----4-:R-:W-:Y:S01]  /*d0970*/  IMAD.MOV.U32 R9, RZ, RZ, R16 ;  /* 0x000000ffff097224 */ /* 0x010fe200078e0010 */
[----:B------:R-:W2:Y:S01]  /*d0980*/  LDL.LU R24, [R1+0x5410] ;  /* 0x0054100001187983 */ /* 0x000ea20000300800 */
[----:B------:R-:W4:Y:S03]  /*d0990*/  LDL.LU R16, [R1+0x540c] ;  /* 0x00540c0001107983 */ /* 0x000f260000300800 */
[----:B------:R0:W-:Y:S02]  /*d09a0*/  STL.64 [R1+0x5358], R8 ;  /* 0x0053580801007387 */ /* 0x0001e40000100a00 */
[----:B0-----:R-:W-:Y:S02]  /*d09b0*/  IMAD.MOV.U32 R8, RZ, RZ, R17 ;  /* 0x000000ffff087224 */ /* 0x001fe400078e0011 */
[----:B------:R-:W-:Y:S01]  /*d09c0*/  IMAD.MOV.U32 R9, RZ, RZ, R15 ;  /* 0x000000ffff097224 */ /* 0x000fe200078e000f */
[----:B------:R-:W4:Y:S01]  /*d09d0*/  LDL.LU R17, [R1+0x5408] ;  /* 0x0054080001117983 */ /* 0x000f220000300800 */
[----:B------:R-:W2:Y:S03]  /*d09e0*/  LDL.LU R15, [R1+0x5404] ;  /* 0x00540400010f7983 */ /* 0x000ea60000300800 */
        /* <DEDUP_REMOVED lines=36> */
[----:B------:R-:W-:Y:S02]  /*d0c30*/  IMAD.MOV.U32 R9, RZ, RZ, R23 ;  /* 0x000000ffff097224 */ /* 0x000fe400078e0017 */
[----:B------:R-:W-:-:S03]  /*d0c40*/  IMAD.MOV.U32 R10, RZ, RZ, R20 ;  /* 0x000000ffff0a7224 */ /* 0x000fc600078e0014 */
[----:B------:R0:W-:Y:S01]  /*d0c50*/  STL.64 [R1+0x53d0], R8 ;  /* 0x0053d00801007387 */ /* 0x0001e20000100a00 */
[----:B------:R-:W4:Y:S02]  /*d0c60*/  LDL.LU R20, [R1+0x1840] ;  /* 0x0018400001147983 */ /* 0x000f240000300800 */
[----:B0-----:R-:W-:Y:S02]  /*d0c70*/  IMAD.MOV.U32 R9, RZ, RZ, R21 ;  /* 0x000000ffff097224 */ /* 0x001fe400078e0015 */
[----:B------:R-:W-:Y:S01]  /*d0c80*/  IMAD.MOV.U32 R8, RZ, RZ, R22 ;  /* 0x000000ffff087224 */ /* 0x000fe200078e0016 */
[----:B------:R-:W4:Y:S01]  /*d0c90*/  LDL.LU R21, [R1+0x1844] ;  /* 0x0018440001157983 */ /* 0x000f220000300800 */
[----:B------:R-:W4:Y:S02]  /*d0ca0*/  LDL.LU R22, [R1+0x1848] ;  /* 0x0018480001167983 */ /* 0x000f240000300800 */
[----:B------:R-:W4:Y:S02]  /*d0cb0*/  LDL.LU R23, [R1+0x184c] ;  /* 0x00184c0001177983 */ /* 0x000f240000300800 */
[----:B------:R-:W4:Y:S01]  /*d0cc0*/  LDL.LU R24, [R1+0x1830] ;  /* 0x0018300001187983 */ /* 0x000f220000300800 */
[----:B------:R-:W4:Y:S01]  /*d0cd0*/  LDL.LU R25, [R1+0x1834] ;  /* 0x0018340001197983 */ /* 0x000f220000300800 */
[----:B------:R-:W4:Y:S02]  /*d0ce0*/  LDL.LU R26, [R1+0x1838] ;  /* 0x00183800011a7983 */ /* 0x000f240000300800 */
[----:B------:R-:W4:Y:S01]  /*d0cf0*/  LDL.LU R27, [R1+0x183c] ;  /* 0x00183c00011b7983 */ /* 0x000f220000300800 */
        /* <DEDUP_REMOVED lines=12> */
[----:B------:R-:W-:-:S07]  /*d0dc0*/  IMAD.MOV.U32 R11, RZ, RZ, R19 ;  /* 0x000000ffff0b7224 */ /* 0x000fce00078e0013 */
        /* <DEDUP_REMOVED lines=14> */
[----:B------:R-:W-:Y:S02]  /*d0eb0*/  STL.64 [R1+0x52d8], R12 ;  /* 0x0052d80c01007387 */ /* 0x000fe40000100a00 */
[----:B------:R0:W-:Y:S02]  /*d0ec0*/  STL.64 [R1+0x480], R20 ;  /* 0x0004801401007387 */ /* 0x0001e40000100a00 */
[----:B------:R-:W-:Y:S01]  /*d0ed0*/  STL.64 [R1+0x488], R22 ;  /* 0x0004881601007387 */ /* 0x000fe20000100a00 */
[----:B0-----:R-:W3:Y:S01]  /*d0ee0*/  LDL.LU.64 R20, [R1+0x53f8] ;  /* 0x0053f80001147983 */ /* 0x001ee20000300a00 */
[----:B------:R0:W-:Y:S02]  /*d0ef0*/  STL.64 [R1+0x52d0], R16 ;  /* 0x0052d01001007387 */ /* 0x0001e40000100a00 */
[----:B------:R-:W-:Y:S01]  /*d0f00*/  IMAD.MOV.U32 R12, RZ, RZ, R18 ;  /* 0x000000ffff0c7224 */ /* 0x000fe200078e0012 */
        /* <DEDUP_REMOVED lines=21> */
[----:B---3--:R-:W-:Y:S02]  /*d1060*/  STL.64 [R1+0x52c0], R26 ;  /* 0x0052c01a01007387 */ /* 0x008fe40000100a00 */
[----:B------:R-:W-:Y:S01]  /*d1070*/  STL.64 [R1+0x52b8], R24 ;  /* 0x0052b81801007387 */ /* 0x000fe20000100a00 */
[C---:B----4-:R-:W-:Y:S01]  /*d1080*/  HMMA.16816.F32 R8, R16.reuse, R8, R4 ;  /* 0x000000081008723c */ /* 0x050fe20000001804 */
        /* <DEDUP_REMOVED lines=41> */
[----:B------:R-:W3:Y:S02]  /*d1320*/  LDL.LU.64 R8, [R1+0x5338] ;  /* 0x0053380001087983 */ /* 0x000ee40000300a00 */
[----:B------:R-:W-:-:S07]  /*d1330*/  IMAD.MOV.U32 R13, RZ, RZ, R3 ;  /* 0x000000ffff0d7224 */ /* 0x000fce00078e0003 */
[C---:B---3--:R-:W-:Y:S01]  /*d1340*/  HMMA.16816.F32 R12, R16.reuse, R12, R8 ;  /* 0x0000000c100c723c */ /* 0x048fe20000001808 */
        /* <DEDUP_REMOVED lines=14> */
[----:B0-----:R-:W2:Y:S01]  /*d1430*/  LDL.LU.64 R8, [R1+0x5318] ;  /* 0x0053180001087983 */ /* 0x001ea20000300a00 */
[----:B------:R-:W-:Y:S02]  /*d1440*/  IMAD.MOV.U32 R24, RZ, RZ, R2 ;  /* 0x000000ffff187224 */ /* 0x000fe400078e0002 */
[----:B------:R-:W-:Y:S01]  /*d1450*/  IMAD.MOV.U32 R25, RZ, RZ, R0 ;  /* 0x000000ffff197224 */ /* 0x000fe200078e0000 */
[C---:B--2---:R-:W-:Y:S01]  /*d1460*/  HMMA.16816.F32 R8, R16.reuse, R8, R4 ;  /* 0x000000081008723c */ /* 0x044fe20000001804 */
[----:B------:R-:W2:Y:S01]  /*d1470*/  LDL.LU.64 R6, [R1+0x5310] ;  /* 0x0053100001067983 */ /* 0x000ea20000300a00 */
[----:B------:R-:W2:Y:S11]  /*d1480*/  LDL.LU.64 R4, [R1+0x5308] ;  /* 0x0053080001047983 */ /* 0x000eb60000300a00 */
[----:B------:R-:W-:Y:S10]  /*d1490*/  @!UPT UIADD3 URZ, URZ, URZ, URZ ;  /* 0x0000003f3f3ff290 */ /* 0x000ff4000fffe03f */
[----:B------:R-:W-:Y:S01]  /*d14a0*/  STL.64 [R1+0x390], R8 ;  /* 0x0003900801007387 */ /* 0x000fe20000100a00 */
[----:B------:R0:W-:Y:S03]  /*d14b0*/  STL.64 [R1+0x398], R10 ;  /* 0x0003980a01007387 */ /* 0x0001e60000100a00 */
[----:B0-----:R-:W4:Y:S01]  /*d14c0*/  LDL.LU.64 R10, [R1+0x5300] ;  /* 0x00530000010a7983 */ /* 0x001f220000300a00 */
[----:B------:R-:W3:Y:S01]  /*d14d0*/  LDL.LU.64 R8, [R1+0x52f8] ;  /* 0x0052f80001087983 */ /* 0x000ee20000300a00 */
[----:B--2---:R-:W-:Y:S02]  /*d14e0*/  HMMA.16816.F32 R24, R16, R24, R4 ;  /* 0x000000181018723c */ /* 0x004fe40000001804 */
[----:B------:R-:W2:Y:S01]  /*d14f0*/  LDL.LU.64 R6, [R1+0x52f0] ;  /* 0x0052f00001067983 */ /* 0x000ea20000300a00 */
[----:B------:R-:W2:Y:S02]  /*d1500*/  LDL.LU.64 R4, [R1+0x52e8] ;  /* 0x0052e80001047983 */ /* 0x000ea40000300a00 */
[----:B------:R-:W-:-:S02]  /*d1510*/  IMAD.MOV.U32 R28, RZ, RZ, R16 ;  /* 0x000000ffff1c7224 */ /* 0x000fc400078e0010 */
[----:B------:R-:W-:Y:S02]  /*d1520*/  IMAD.MOV.U32 R3, RZ, RZ, R17 ;  /* 0x000000ffff037224 */ /* 0x000fe400078e0011 */
[----:B------:R-:W-:Y:S02]  /*d1530*/  IMAD.MOV.U32 R2, RZ, RZ, R18 ;  /* 0x000000ffff027224 */ /* 0x000fe400078e0012 */
[----:B------:R-:W-:Y:S11]  /*d1540*/  IMAD.MOV.U32 R0, RZ, RZ, R19 ;  /* 0x000000ffff007224 */ /* 0x000ff600078e0013 */
[----:B------:R-:W-:Y:S01]  /*d1550*/  @!UPT UIADD3 URZ, URZ, URZ, URZ ;  /* 0x0000003f3f3ff290 */ /* 0x000fe2000fffe03f */
[----:B------:R0:W-:Y:S01]  /*d1560*/  STL.64 [R1+0x380], R24 ;  /* 0x0003801801007387 */ /* 0x0001e20000100a00 */
[----:B------:R1:W-:Y:S01]  /*d1570*/  STL.64 [R1+0x388], R26 ;  /* 0x0003881a01007387 */ /* 0x0003e20000100a00 */
[----:B--2---:R-:W-:Y:S11]  /*d1580*/  HMMA.16816.F32 R20, R16, R4, R20 ;  /* 0x000000041014723c */ /* 0x004ff60000001814 */
[----:B------:R-:W-:Y:S11]  /*d1590*/  @!UPT UIADD3 URZ, URZ, URZ, URZ ;  /* 0x0000003f3f3ff290 */ /* 0x000ff6000fffe03f */
[----:B------:R-:W-:Y:S01]  /*d15a0*/  @!UPT UIADD3 URZ, URZ, URZ, URZ ;  /* 0x0000003f3f3ff290 */ /* 0x000fe2000fffe03f */
[----:B------:R2:W-:Y:S01]  /*d15b0*/  STL.64 [R1+0x370], R20 ;  /* 0x0003701401007387 */ /* 0x0005e20000100a00 */
[----:B------:R3:W-:Y:S02]  /*d15c0*/  STL.64 [R1+0x378], R22 ;  /* 0x0003781601007387 */ /* 0x0007e40000100a00 */
[----:B0-----:R-:W4:Y:S02]  /*d15d0*/  LDL.LU R24, [R1+0x16d0] ;  /* 0x0016d00001187983 */ /* 0x001f240000300800 */
[----:B------:R-:W4:Y:S01]  /*d15e0*/  LDL.LU R25, [R1+0x16d4] ;  /* 0x0016d40001197983 */ /* 0x000f220000300800 */
[----:B-1----:R-:W4:Y:S01]  /*d15f0*/  LDL.LU R26, [R1+0x16d8] ;  /* 0x0016d800011a7983 */ /* 0x002f220000300800 */
[----:B------:R-:W4:Y:S03]  /*d1600*/  LDL.LU R27, [R1+0x16dc] ;  /* 0x0016dc00011b7983 */ /* 0x000f260000300800 */
[----:B--2---:R-:W2:Y:S01]  /*d1610*/  LDL.LU R20, [R1+0x16e0] ;  /* 0x0016e00001147983 */ /* 0x004ea20000300800 */
[----:B------:R-:W2:Y:S02]  /*d1620*/  LDL.LU R21, [R1+0x16e4] ;  /* 0x0016e40001157983 */ /* 0x000ea40000300800 */
[----:B---3--:R-:W2:Y:S02]  /*d1630*/  LDL.LU R22, [R1+0x16e8] ;  /* 0x0016e80001167983 */ /* 0x008ea40000300800 */
[----:B------:R-:W2:Y:S01]  /*d1640*/  LDL.LU R23, [R1+0x16ec] ;  /* 0x0016ec0001177983 */ /* 0x000ea20000300800 */
[----:B------:R-:W3:Y:S01]  /*d1650*/  LDL.LU R16, [R1+0x1710] ;  /* 0x0017100001107983 */ /* 0x000ee20000300800 */
[----:B------:R-:W3:Y:S02]  /*d1660*/  LDL.LU R17, [R1+0x1714] ;  /* 0x0017140001117983 */ /* 0x000ee40000300800 */
[----:B------:R-:W3:Y:S02]  /*d1670*/  LDL.LU R18, [R1+0x1718] ;  /* 0x0017180001127983 */ /* 0x000ee40000300800 */
[----:B------:R-:W3:Y:S01]  /*d1680*/  LDL.LU R19, [R1+0x171c] ;  /* 0x00171c0001137983 */ /* 0x000ee20000300800 */
[----:B------:R-:W-:Y:S01]  /*d1690*/  STL.64 [R1+0x51d8], R6 ;  /* 0x0051d80601007387 */ /* 0x000fe20000100a00 */
[----:B------:R0:W-:Y:S03]  /*d16a0*/  STL.64 [R1+0x51d0], R4 ;  /* 0x0051d00401007387 */ /* 0x0001e60000100a00 */
[----:B0-----:R-:W2:Y:S04]  /*d16b0*/  LDL.LU.64 R4, [R1+0x70] ;  /* 0x0000700001047983 */ /* 0x001ea80000300a00 */
[----:B--2---:R0:W-:Y:S04]  /*d16c0*/  STL.64 [R1+0x5288], R4 ;  /* 0x0052880401007387 */ /* 0x0041e80000100a00 */
[----:B0-----:R-:W2:Y:S01]  /*d16d0*/  LDL.LU R4, [R1+0x16a0] ;  /* 0x0016a00001047983 */ /* 0x001ea20000300800 */
        /* <DEDUP_REMOVED lines=20> */
[----:B------:R-:W2:Y:S02]  /*d1820*/  LDL.LU R10, [R1+0x1658] ;  /* 0x00165800010a7983 */ /* 0x000ea40000300800 */
[----:B------:R-:W2:Y:S02]  /*d1830*/  LDL.LU R11, [R1+0x165c] ;  /* 0x00165c00010b7983 */ /* 0x000ea40000300800 */
[----:B--2---:R0:W-:Y:S01]  /*d1840*/  STL.64 [R1+0x5280], R10 ;  /* 0x0052800a01007387 */ /* 0x0041e20000100a00 */
[----:B----4-:R1:W-:Y:S03]  /*d1850*/  STL.64 [R1+0x5278], R8 ;  /* 0x0052780801007387 */ /* 0x0103e60000100a00 */
[----:B0-----:R-:W2:Y:S04]  /*d1860*/  LDL.64 R10, [R1+0x318] ;  /* 0x00031800010a7983 */ /* 0x001ea80000100a00 */
[----:B-1----:R-:W4:Y:S01]  /*d1870*/  LDL.64 R8, [R1+0x310] ;  /* 0x0003100001087983 */ /* 0x002f220000100a00 */
[C---:B---3--:R-:W-:Y:S03]  /*d1880*/  HMMA.16816.F32 R16, R4.reuse, R12, R16 ;  /* 0x0000000c0410723c */ /* 0x048fe60000001810 */
[----:B--2---:R-:W-:Y:S01]  /*d1890*/  STL.64 [R1+0x52a8], R10 ;  /* 0x0052a80a01007387 */ /* 0x004fe20000100a00 */
[----:B----4-:R0:W-:Y:S03]  /*d18a0*/  STL.64 [R1+0x52a0], R8 ;  /* 0x0052a00801007387 */ /* 0x0101e60000100a00 */
[----:B0-----:R-:W2:Y:S01]  /*d18b0*/  LDL.LU R8, [R1+0x16c0] ;  /* 0x0016c00001087983 */ /* 0x001ea20000300800 */
[----:B------:R-:W2:Y:S02]  /*d18c0*/  LDL.LU R9, [R1+0x16c4] ;  /* 0x0016c40001097983 */ /* 0x000ea40000300800 */
[----:B------:R-:W2:Y:S02]  /*d18d0*/  LDL.LU R10, [R1+0x16c8] ;  /* 0x0016c800010a7983 */ /* 0x000ea40000300800 */
[----:B------:R-:W2:Y:S11]  /*d18e0*/  LDL.LU R11, [R1+0x16cc] ;  /* 0x0016cc00010b7983 */ /* 0x000eb60000300800 */
[----:B------:R0:W-:Y:S01]  /*d18f0*/  STL.64 [R1+0x340], R16 ;  /* 0x0003401001007387 */ /* 0x0001e20000100a00 */
[----:B------:R-:W-:Y:S03]  /*d1900*/  STL.64 [R1+0x348], R18 ;  /* 0x0003481201007387 */ /* 0x000fe60000100a00 */
[----:B0-----:R-:W3:Y:S01]  /*d1910*/  LDL.LU.64 R16, [R1+0x52d0] ;  /* 0x0052d00001107983 */ /* 0x001ee20000300a00 */
[----:B------:R-:W-:Y:S02]  /*d1920*/  STL.64 [R1+0x51b8], R14 ;  /* 0x0051b80e01007387 */ /* 0x000fe40000100a00 */
[----:B------:R0:W-:Y:S02]  /*d1930*/  STL.64 [R1+0x51b0], R12 ;  /* 0x0051b00c01007387 */ /* 0x0001e40000100a00 */
[----:B0-----:R-:W4:Y:S01]  /*d1940*/  LDL.LU.64 R12, [R1+0x80] ;  /* 0x00008000010c7983 */ /* 0x001f220000300a00 */
[C---:B---3--:R-:W-:Y:S11]  /*d1950*/  HMMA.16816.F32 R20, R4.reuse, R16, R20 ;  /* 0x000000100414723c */ /* 0x048ff60000001814 */
[----:B------:R-:W-:Y:S11]  /*d1960*/  @!UPT UIADD3 URZ, URZ, URZ, URZ ;  /* 0x0000003f3f3ff290 */ /* 0x000ff6000fffe03f */
[----:B------:R-:W-:Y:S01]  /*d1970*/  @!UPT UIADD3 URZ, URZ, URZ, URZ ;  /* 0x0000003f3f3ff290 */ /* 0x000fe2000fffe03f */
[----:B------:R0:W-:Y:S01]  /*d1980*/  STL.64 [R1+0x330], R20 ;  /* 0x0003301401007387 */ /* 0x0001e20000100a00 */
[----:B------:R-:W-:Y:S03]  /*d1990*/  STL.64 [R1+0x338], R22 ;  /* 0x0003381601007387 */ /* 0x000fe60000100a00 */
[----:B0-----:R-:W3:Y:S02]  /*d19a0*/  LDL.LU.64 R20, [R1+0x52c8] ;  /* 0x0052c80001147983 */ /* 0x001ee40000300a00 */
[----:B---3--:R-:W-:Y:S11]  /*d19b0*/  HMMA.16816.F32 R24, R4, R20, R24 ;  /* 0x000000140418723c */ /* 0x008ff60000001818 */
[----:B------:R-:W-:Y:S11]  /*d19c0*/  @!UPT UIADD3 URZ, URZ, URZ, URZ ;  /* 0x0000003f3f3ff290 */ /* 0x000ff6000fffe03f */
[----:B------:R-:W-:Y:S01]  /*d19d0*/  @!UPT UIADD3 URZ, URZ, URZ, URZ ;  /* 0x0000003f3f3ff290 */ /* 0x000fe2000fffe03f */
[----:B------:R-:W-:Y:S01]  /*d19e0*/  STL.64 [R1+0x320], R24 ;  /* 0x0003201801007387 */ /* 0x000fe20000100a00 */
[----:B------:R0:W-:Y:S03]  /*d19f0*/  STL.64 [R1+0x328], R26 ;  /* 0x0003281a01007387 */ /* 0x0001e60000100a00 */
[----:B0-----:R-:W3:Y:S01]  /*d1a00*/  LDL.LU.64 R26, [R1+0x52c0] ;  /* 0x0052c000011a7983 */ /* 0x001ee20000300a00 */
[----:B------:R-:W2:Y:S02]  /*d1a10*/  LDL.LU.64 R24, [R1+0x52b8] ;  /* 0x0052b80001187983 */ /* 0x000ea40000300a00 */
[----:B------:R3:W-:Y:S02]  /*d1a20*/  STL [R1+0x5184], R20 ;  /* 0x0051841401007387 */ /* 0x0007e40000100800 */
[----:B------:R0:W-:Y:S02]  /*d1a30*/  STL [R1+0x5180], R21 ;  /* 0x0051801501007387 */ /* 0x0001e40000100800 */
[----:B---3--:R-:W-:-:S02]  /*d1a40*/  IMAD.MOV.U32 R20, RZ, RZ, R26 ;  /* 0x000000ffff147224 */ /* 0x008fc400078e001a */
[----:B0-----:R-:W-:Y:S01]  /*d1a50*/  IMAD.MOV.U32 R21, RZ, RZ, R27 ;  /* 0x000000ffff157224 */ /* 0x001fe200078e001b */
[----:B------:R-:W3:Y:S01]  /*d1a60*/  LDL.LU R26, [R1+0x52b4] ;  /* 0x0052b400011a7983 */ /* 0x000ee20000300800 */
[----:B------:R-:W3:Y:S01]  /*d1a70*/  LDL.LU R27, [R1+0x52b0] ;  /* 0x0052b000011b7983 */ /* 0x000ee20000300800 */
[----:B--2---:R-:W-:Y:S01]  /*d1a80*/  HMMA.16816.F32 R4, R4, R24, R8 ;  /* 0x000000180404723c */ /* 0x004fe20000001808 */
[----:B------:R-:W4:Y:S01]  /*d1a90*/  LDL.LU R22, [R1+0x1678] ;  /* 0x0016780001167983 */ /* 0x000f220000300800 */
[----:B------:R-:W4:Y:S01]  /*d1aa0*/  LDL.LU R23, [R1+0x167c] ;  /* 0x00167c0001177983 */ /* 0x000f220000300800 */
[----:B------:R-:W2:Y:S02]  /*d1ab0*/  LDL.LU.64 R10, [R1+0x52a8] ;  /* 0x0052a800010a7983 */ /* 0x000ea40000300a00 */
[----:B------:R-:W2:Y:S11]  /*d1ac0*/  LDL.LU.64 R8, [R1+0x52a0] ;  /* 0x0052a00001087983 */ /* 0x000eb60000300a00 */
[----:B------:R-:W-:Y:S07]  /*d1ad0*/  @!UPT UIADD3 URZ, URZ, URZ, URZ ;  /* 0x0000003f3f3ff290 */ /* 0x000fee000fffe03f */
[----:B------:R-:W-:Y:S01]  /*d1ae0*/  STL.64 [R1+0x2f0], R4 ;  /* 0x0002f00401007387 */ /* 0x000fe20000100a00 */
[----:B------:R0:W-:Y:S03]  /*d1af0*/  STL.64 [R1+0x2f8], R6 ;  /* 0x0002f80601007387 */ /* 0x0001e60000100a00 */
[----:B0-----:R-:W4:Y:S01]  /*d1b00*/  LDL.LU.64 R6, [R1+0x5298] ;  /* 0x0052980001067983 */ /* 0x001f220000300a00 */
[----:B------:R-:W4:Y:S03]  /*d1b10*/  LDL.LU.64 R4, [R1+0x5290] ;  /* 0x0052900001047983 */ /* 0x000f260000300a00 */
[----:B---3--:R-:W-:Y:S01]  /*d1b20*/  STL.64 [R1+0x5150], R26 ;  /* 0x0051501a01007387 */ /* 0x008fe20000100a00 */
[----:B------:R0:W-:Y:S03]  /*d1b30*/  STL.64 [R1+0x5148], R24 ;  /* 0x0051481801007387 */ /* 0x0001e60000100a00 */
[----:B0-----:R-:W4:Y:S01]  /*d1b40*/  LDL.LU.64 R24, [R1+0x90] ;  /* 0x0000900001187983 */ /* 0x001f220000300a00 */
[----:B--2---:R-:W-:-:S02]  /*d1b50*/  IMAD.MOV.U32 R2, RZ, RZ, R10 ;  /* 0x000000ffff027224 */ /* 0x004fc400078e000a */
[----:B------:R-:W-:Y:S02]  /*d1b60*/  IMAD.MOV.U32 R0, RZ, RZ, R11 ;  /* 0x000000ffff007224 */ /* 0x000fe400078e000b */
[----:B------:R-:W-:Y:S01]  /*d1b70*/  IMAD.MOV.U32 R3, RZ, RZ, R9 ;  /* 0x000000ffff037224 */ /* 0x000fe200078e0009 */
[----:B----4-:R-:W-:Y:S11]  /*d1b80*/  HMMA.16816.F32 R4, R8, R24, R4 ;  /* 0x000000180804723c */ /* 0x010ff60000001804 */
[----:B------:R-:W-:Y:S11]  /*d1b90*/  @!UPT UIADD3 URZ, URZ, URZ, URZ ;  /* 0x0000003f3f3ff290 */ /* 0x000ff6000fffe03f */
[----:B------:R-:W-:Y:S01]  /*d1ba0*/  @!UPT UIADD3 URZ, URZ, URZ, URZ ;  /* 0x0000003f3f3ff290 */ /* 0x000fe2000fffe03f */
[----:B------:R0:W-:Y:S01]  /*d1bb0*/  STL.64 [R1+0x2e0], R4 ;  /* 0x0002e00401007387 */ /* 0x0001e20000100a00 */
[----:B------:R1:W-:Y:S03]  /*d1bc0*/  STL.64 [R1+0x2e8], R6 ;  /* 0x0002e80601007387 */ /* 0x0003e60000100a00 */
[----:B0-----:R-:W2:Y:S01]  /*d1bd0*/  LDL.LU.64 R4, [R1+0x5288] ;  /* 0x0052880001047983 */ /* 0x001ea20000300a00 */
[----:B-1----:R-:W-:Y:S02]  /*d1be0*/  IMAD.MOV.U32 R6, RZ, RZ, R8 ;  /* 0x000000ffff067224 */ /* 0x002fe400078e0008 */
[----:B------:R-:W2:Y:S02]  /*d1bf0*/  LDL.LU.64 R10, [R1+0x5280] ;  /* 0x00528000010a7983 */ /* 0x000ea40000300a00 */
[----:B------:R-:W2:Y:S02]  /*d1c00*/  LDL.LU.64 R8, [R1+0x5278] ;  /* 0x0052780001087983 */ /* 0x000ea40000300a00 */
[----:B------:R-:W-:-:S02]  /*d1c10*/  IMAD.MOV.U32 R18, RZ, RZ, R25 ;  /* 0x000000ffff127224 */ /* 0x000fc400078e0019 */
[----:B------:R-:W-:-:S03]  /*d1c20*/  IMAD.MOV.U32 R19, RZ, RZ, R24 ;  /* 0x000000ffff137224 */ /* 0x000fc600078e0018 */
[----:B------:R0:W-:Y:S02]  /*d1c30*/  STL [R1+0x518c], R18 ;  /* 0x00518c1201007387 */ /* 0x0001e40000100800 */
[----:B------:R1:W-:Y:S02]  /*d1c40*/  STL [R1+0x5188], R19 ;  /* 0x0051881301007387 */ /* 0x0003e40000100800 */
[----:B------:R3:W-:Y:S02]  /*d1c50*/  STL.64 [R1+0x5210], R16 ;  /* 0x0052101001007387 */ /* 0x0007e40000100a00 */
[----:B0-----:R-:W-:Y:S02]  /*d1c60*/  IMAD.MOV.U32 R18, RZ, RZ, R2 ;  /* 0x000000ffff127224 */ /* 0x001fe400078e0002 */
[----:B-1----:R-:W-:Y:S02]  /*d1c70*/  IMAD.MOV.U32 R19, RZ, RZ, R0 ;  /* 0x000000ffff137224 */ /* 0x002fe400078e0000 */
[----:B---3--:R-:W-:-:S02]  /*d1c80*/  IMAD.MOV.U32 R16, RZ, RZ, R6 ;  /* 0x000000ffff107224 */ /* 0x008fc400078e0006 */
[----:B------:R-:W-:-:S07]  /*d1c90*/  IMAD.MOV.U32 R17, RZ, RZ, R3 ;  /* 0x000000ffff117224 */ /* 0x000fce00078e0003 */
[C---:B------:R-:W-:Y:S01]  /*d1ca0*/  HMMA.16816.F32 R20, R16.reuse, R12, R20 ;  /* 0x0000000c1014723c */ /* 0x040fe20000001814 */
[----:B------:R-:W-:Y:S02]  /*d1cb0*/  IMAD.MOV.U32 R24, RZ, RZ, R13 ;  /* 0x000000ffff187224 */ /* 0x000fe400078e000d */
[----:B------:R-:W-:Y:S11]  /*d1cc0*/  IMAD.MOV.U32 R25, RZ, RZ, R12 ;  /* 0x000000ffff197224 */ /* 0x000ff600078e000c */
[----:B------:R-:W-:Y:S09]  /*d1cd0*/  @!UPT UIADD3 URZ, URZ, URZ, URZ ;  /* 0x0000003f3f3ff290 */ /* 0x000ff2000fffe03f */
[----:B------:R-:W-:Y:S01]  /*d1ce0*/  STL.64 [R1+0x2d0], R20 ;  /* 0x0002d01401007387 */ /* 0x000fe20000100a00 */
[----:B------:R-:W-:Y:S02]  /*d1cf0*/  STL.64 [R1+0x2d8], R22 ;  /* 0x0002d81601007387 */ /* 0x000fe40000100a00 */
[----:B------:R-:W-:Y:S02]  /*d1d00*/  STL [R1+0x5194], R24 ;  /* 0x0051941801007387 */ /* 0x000fe40000100800 */
[----:B------:R-:W-:Y:S01]  /*d1d10*/  STL [R1+0x5190], R25 ;  /* 0x0051901901007387 */ /* 0x000fe20000100800 */
[C---:B--2---:R-:W-:Y:S01]  /*d1d20*/  HMMA.16816.F32 R8, R16.reuse, R4, R8 ;  /* 0x000000041008723c */ /* 0x044fe20000001808 */
[----:B------:R-:W-:Y:S02]  /*d1d30*/  IMAD.MOV.U32 R27, RZ, RZ, R4 ;  /* 0x000000ffff1b7224 */ /* 0x000fe400078e0004 */
[----:B------:R-:W-:Y:S11]  /*d1d40*/  IMAD.MOV.U32 R26, RZ, RZ, R5 ;  /* 0x000000ffff1a7224 */ /* 0x000ff600078e0005 */
[----:B------:R-:W-:Y:S09]  /*d1d50*/  @!UPT UIADD3 URZ, URZ, URZ, URZ ;  /* 0x0000003f3f3ff290 */ /* 0x000ff2000fffe03f */
[----:B------:R0:W-:Y:S01]  /*d1d60*/  STL.64 [R1+0x2c0], R8 ;  /* 0x0002c00801007387 */ /* 0x0001e20000100a00 */
[----:B------:R1:W-:Y:S02]  /*d1d70*/  STL.64 [R1+0x2c8], R10 ;  /* 0x0002c80a01007387 */ /* 0x0003e40000100a00 */
[----:B------:R-:W2:Y:S02]  /*d1d80*/  LDL.LU.64 R4, [R1] ;  /* 0x0000000001047983 */ /* 0x000ea40000300a00 */
[----:B--2---:R-:W-:Y:S01]  /*d1d90*/  STL.64 [R1+0x51f0], R4 ;  /* 0x0051f00401007387 */ /* 0x004fe20000100a00 */
[----:B0-----:R-:W2:Y:S02]  /*d1da0*/  LDL.LU R8, [R1+0x1580] ;  /* 0x0015800001087983 */ /* 0x001ea40000300800 */
[----:B------:R-:W2:Y:S02]  /*d1db0*/  LDL.LU R9, [R1+0x1584] ;  /* 0x0015840001097983 */ /* 0x000ea40000300800 */
[----:B-1----:R-:W3:Y:S01]  /*d1dc0*/  LDL.LU R10, [R1+0x1588] ;  /* 0x00158800010a7983 */ /* 0x002ee20000300800 */
[----:B------:R-:W3:Y:S01]  /*d1dd0*/  LDL.LU R11, [R1+0x158c] ;  /* 0x00158c00010b7983 */ /* 0x000ee20000300800 */
[----:B------:R-:W4:Y:S02]  /*d1de0*/  LDL.LU R20, [R1+0x15f0] ;  /* 0x0015f00001147983 */ /* 0x000f240000300800 */
[----:B------:R-:W4:Y:S02]  /*d1df0*/  LDL.LU R21, [R1+0x15f4] ;  /* 0x0015f40001157983 */ /* 0x000f240000300800 */
[----:B------:R-:W2:Y:S01]  /*d1e00*/  LDL.LU R22, [R1+0x15f8] ;  /* 0x0015f80001167983 */ /* 0x000ea20000300800 */
[----:B------:R-:W2:Y:S04]  /*d1e10*/  LDL.LU R23, [R1+0x15fc] ;  /* 0x0015fc0001177983 */ /* 0x000ea80000300800 */
[----:B--2---:R-:W-:Y:S01]  /*d1e20*/  STL.64 [R1+0x5250], R22 ;  /* 0x0052501601007387 */ /* 0x004fe20000100a00 */
[----:B----4-:R0:W-:Y:S03]  /*d1e30*/  STL.64 [R1+0x5248], R20 ;  /* 0x0052481401007387 */ /* 0x0101e60000100a00 */
[----:B0-----:R-:W2:Y:S04]  /*d1e40*/  LDL.LU.64 R20, [R1+0x50] ;  /* 0x0000500001147983 */ /* 0x001ea80000300a00 */
[----:B--2---:R0:W-:Y:S04]  /*d1e50*/  STL.64 [R1+0x5260], R20 ;  /* 0x0052601401007387 */ /* 0x0041e80000100a00 */
[----:B0-----:R-:W2:Y:S01]  /*d1e60*/  LDL.LU.64 R20, [R1+0x60] ;  /* 0x0000600001147983 */ /* 0x001ea20000300a00 */
[----:B------:R-:W4:Y:S03]  /*d1e70*/  LDL.LU.64 R4, [R1+0x10] ;  /* 0x0000100001047983 */ /* 0x000f260000300a00 */
[----:B----4-:R0:W-:Y:S04]  /*d1e80*/  STL.64 [R1+0x5208], R4 ;  /* 0x0052080401007387 */ /* 0x0101e80000100a00 */
[----:B0-----:R-:W4:Y:S04]  /*d1e90*/  LDL.LU.64 R4, [R1+0x20] ;  /* 0x0000200001047983 */ /* 0x001f280000300a00 */
[----:B----4-:R0:W-:Y:S04]  /*d1ea0*/  STL.64 [R1+0x5228], R4 ;  /* 0x0052280401007387 */ /* 0x0101e80000100a00 */
[----:B0-----:R-:W4:Y:S04]  /*d1eb0*/  LDL.LU.64 R4, [R1+0x30] ;  /* 0x0000300001047983 */ /* 0x001f280000300a00 */
[----:B----4-:R0:W-:Y:S04]  /*d1ec0*/  STL.64 [R1+0x5240], R4 ;  /* 0x0052400401007387 */ /* 0x0101e80000100a00 */
[----:B0-----:R-:W4:Y:S04]  /*d1ed0*/  LDL.LU.64 R4, [R1+0x40] ;  /* 0x0000400001047983 */ /* 0x001f280000300a00 */
[----:B----4-:R0:W-:Y:S04]  /*d1ee0*/  STL.64 [R1+0x5258], R4 ;  /* 0x0052580401007387 */ /* 0x0101e80000100a00 */
        /* <DEDUP_REMOVED lines=41> */
[----:B------:R-:W-:Y:S01]  /*d2180*/  STL [R1+0x5198], R27 ;  /* 0x0051981b01007387 */ /* 0x000fe20000100800 */
[----:B------:R-:W-:Y:S02]  /*d2190*/  STL.64 [R1+0x2a0], R4 ;  /* 0x0002a00401007387 */ /* 0x000fe40000100a00 */
[----:B------:R0:W-:Y:S02]  /*d21a0*/  STL.64 [R1+0x2a8], R6 ;  /* 0x0002a80601007387 */ /* 0x0001e40000100a00 */
[----:B0-----:R-:W4:Y:S01]  /*d21b0*/  LDL.LU.64 R6, [R1+0x5270] ;  /* 0x0052700001067983 */ /* 0x001f220000300a00 */
[----:B------:R-:W4:Y:S02]  /*d21c0*/  LDL.LU.64 R4, [R1+0x5268] ;  /* 0x0052680001047983 */ /* 0x000f240000300a00 */
[----:B------:R-:W4:Y:S02]  /*d21d0*/  LDL.LU.64 R20, [R1+0x5260] ;  /* 0x0052600001147983 */ /* 0x000f240000300a00 */
[----:B----4-:R-:W-:Y:S01]  /*d21e0*/  HMMA.16816.F32 R4, R16, R20, R4 ;  /* 0x000000141004723c */ /* 0x010fe20000001804 */
[----:B------:R-:W-:-:S02]  /*d21f0*/  IMAD.MOV.U32 R2, RZ, RZ, R20 ;  /* 0x000000ffff027224 */ /* 0x000fc400078e0014 */
[----:B------:R-:W-:Y:S11]  /*d2200*/  IMAD.MOV.U32 R0, RZ, RZ, R21 ;  /* 0x000000ffff007224 */ /* 0x000ff600078e0015 */
[----:B------:R-:W-:Y:S09]  /*d2210*/  @!UPT UIADD3 URZ, URZ, URZ, URZ ;  /* 0x0000003f3f3ff290 */ /* 0x000ff2000fffe03f */
[----:B------:R0:W-:Y:S01]  /*d2220*/  STL.64 [R1+0x290], R4 ;  /* 0x0002900401007387 */ /* 0x0001e20000100a00 */
[----:B------:R-:W-:Y:S03]  /*d2230*/  STL.64 [R1+0x298], R6 ;  /* 0x0002980601007387 */ /* 0x000fe60000100a00 */
[----:B0-----:R-:W4:Y:S01]  /*d2240*/  LDL.LU.64 R4, [R1+0x5258] ;  /* 0x0052580001047983 */ /* 0x001f220000300a00 */
[----:B------:R-:W4:Y:S02]  /*d2250*/  LDL.LU.64 R22, [R1+0x5250] ;  /* 0x0052500001167983 */ /* 0x000f240000300a00 */
[----:B------:R-:W4:Y:S02]  /*d2260*/  LDL.LU.64 R20, [R1+0x5248] ;  /* 0x0052480001147983 */ /* 0x000f240000300a00 */
[C---:B----4-:R-:W-:Y:S01]  /*d2270*/  HMMA.16816.F32 R20, R16.reuse, R4, R20 ;  /* 0x000000041014723c */ /* 0x050fe20000001814 */
[----:B------:R-:W-:Y:S11]  /*d2280*/  IMAD.MOV.U32 R28, RZ, RZ, R5 ;  /* 0x000000ffff1c7224 */ /* 0x000ff600078e0005 */
[----:B------:R-:W-:Y:S11]  /*d2290*/  @!UPT UIADD3 URZ, URZ, URZ, URZ ;  /* 0x0000003f3f3ff290 */ /* 0x000ff6000fffe03f */
[----:B------:R-:W-:Y:S01]  /*d22a0*/  STL.64 [R1+0x280], R20 ;  /* 0x0002801401007387 */ /* 0x000fe20000100a00 */
[----:B------:R0:W-:Y:S02]  /*d22b0*/  STL.64 [R1+0x288], R22 ;  /* 0x0002881601007387 */ /* 0x0001e40000100a00 */
[----:B0-----:R-:W-:Y:S02]  /*d22c0*/  IMAD.MOV.U32 R22, RZ, RZ, R4 ;  /* 0x000000ffff167224 */ /* 0x001fe400078e0004 */
        /* <DEDUP_REMOVED lines=13> */
[----:B------:R-:W-:Y:S11]  /*d23a0*/  IMAD.MOV.U32 R20, RZ, RZ, R5 ;  /* 0x000000ffff147224 */ /* 0x000ff600078e0005 */
[----:B------:R-:W-:Y:S08]  /*d23b0*/  @!UPT UIADD3 URZ, URZ, URZ, URZ ;  /* 0x0000003f3f3ff290 */ /* 0x000ff0000fffe03f */
[----:B------:R0:W-:Y:S01]  /*d23c0*/  STL.64 [R1+0x250], R16 ;  /* 0x0002501001007387 */ /* 0x0001e20000100a00 */
[----:B------:R1:W-:Y:S03]  /*d23d0*/  STL.64 [R1+0x258], R18 ;  /* 0x0002581201007387 */ /* 0x0003e60000100a00 */
[----:B0-----:R-:W4:Y:S01]  /*d23e0*/  LDL.LU.64 R16, [R1+0x5210] ;  /* 0x0052100001107983 */ /* 0x001f220000300a00 */
[----:B-1----:R-:W-:Y:S02]  /*d23f0*/  IMAD.MOV.U32 R19, RZ, RZ, R4 ;  /* 0x000000ffff137224 */ /* 0x002fe400078e0004 */
        /* <DEDUP_REMOVED lines=31> */
[----:B------:R-:W-:Y:S02]  /*d25f0*/  STL.64 [R1+0x5058], R6 ;  /* 0x0050580601007387 */ /* 0x000fe40000100a00 */
[----:B------:R0:W-:Y:S02]  /*d2600*/  STL.64 [R1+0x5050], R4 ;  /* 0x0050500401007387 */ /* 0x0001e40000100a00 */
[----:B0-----:R-:W4:Y:S01]  /*d2610*/  LDL.LU R4, [R1+0x1550] ;  /* 0x0015500001047983 */ /* 0x001f220000300800 */
[----:B------:R-:W4:Y:S02]  /*d2620*/  LDL.LU R5, [R1+0x1554] ;  /* 0x0015540001057983 */ /* 0x000f240000300800 */
[----:B------:R-:W4:Y:S02]  /*d2630*/  LDL.LU R6, [R1+0x1558] ;  /* 0x0015580001067983 */ /* 0x000f240000300800 */
[----:B------:R-:W4:Y:S01]  /*d2640*/  LDL.LU R7, [R1+0x155c] ;  /* 0x00155c0001077983 */ /* 0x000f220000300800 */
        /* <DEDUP_REMOVED lines=25> */
[----:B------:R1:W-:Y:S02]  /*d27e0*/  STL.64 [R1+0x5030], R12 ;  /* 0x0050300c01007387 */ /* 0x0003e40000100a00 */
[----:B0-----:R-:W-:-:S02]  /*d27f0*/  IMAD.MOV.U32 R14, RZ, RZ, R9 ;  /* 0x000000ffff0e7224 */ /* 0x001fc400078e0009 */
[----:B-1----:R-:W-:Y:S02]  /*d2800*/  IMAD.MOV.U32 R12, RZ, RZ, R11 ;  /* 0x000000ffff0c7224 */ /* 0x002fe400078e000b */
[----:B------:R-:W-:Y:S02]  /*d2810*/  IMAD.MOV.U32 R13, RZ, RZ, R10 ;  /* 0x000000ffff0d7224 */ /* 0x000fe400078e000a */
[----:B------:R-:W-:-:S07]  /*d2820*/  IMAD.MOV.U32 R15, RZ, RZ, R8 ;  /* 0x000000ffff0f7224 */ /* 0x000fce00078e0008 */
[----:B----4-:R-:W-:Y:S07]  /*d2830*/  HMMA.16816.F32 R8, R12, R16, R4 ;  /* 0x000000100c08723c */ /* 0x010fee0000001804 */
[----:B------:R-:W-:Y:S02]  /*d2840*/  IMAD.MOV.U32 R4, RZ, RZ, R27 ;  /* 0x000000ffff047224 */ /* 0x000fe400078e001b */
[----:B------:R-:W-:Y:S01]  /*d2850*/  IMAD.MOV.U32 R5, RZ, RZ, R24 ;  /* 0x000000ffff057224 */ /* 0x000fe200078e0018 */
[----:B------:R-:W4:Y:S11]  /*d2860*/  LDL.LU R27, [R1+0x5198] ;  /* 0x00519800011b7983 */ /* 0x000f360000300800 */
[----:B------:R-:W-:Y:S02]  /*d2870*/  @!UPT UIADD3 URZ, URZ, URZ, URZ ;  /* 0x0000003f3f3ff290 */ /* 0x000fe4000fffe03f */
[----:B------:R0:W-:Y:S01]  /*d2880*/  STL.64 [R1+0x1e0], R8 ;  /* 0x0001e00801007387 */ /* 0x0001e20000100a00 */
[----:B------:R1:W-:Y:S02]  /*d2890*/  STL.64 [R1+0x1e8], R10 ;  /* 0x0001e80a01007387 */ /* 0x0003e40000100a00 */
[----:B------:R-:W2:Y:S02]  /*d28a0*/  LDL.LU R24, [R1+0x5194] ;  /* 0x0051940001187983 */ /* 0x000ea40000300800 */
[----:B------:R1:W-:Y:S01]  /*d28b0*/  STL.64 [R1+0x5070], R4 ;  /* 0x0050700401007387 */ /* 0x0003e20000100a00 */
[----:B0-----:R-:W2:Y:S01]  /*d28c0*/  LDL.LU R8, [R1+0x100] ;  /* 0x0001000001087983 */ /* 0x001ea20000300800 */
[----:B------:R-:W2:Y:S02]  /*d28d0*/  LDL.LU R9, [R1+0x104] ;  /* 0x0001040001097983 */ /* 0x000ea40000300800 */
[----:B-1----:R-:W2:Y:S02]  /*d28e0*/  LDL.LU R10, [R1+0x108] ;  /* 0x00010800010a7983 */ /* 0x002ea40000300800 */
[----:B------:R-:W2:Y:S02]  /*d28f0*/  LDL.LU R11, [R1+0x10c] ;  /* 0x00010c00010b7983 */ /* 0x000ea40000300800 */
[----:B------:R-:W-:-:S02]  /*d2900*/  IMAD.MOV.U32 R4, RZ, RZ, R25 ;  /* 0x000000ffff047224 */ /* 0x000fc400078e0019 */
[----:B------:R-:W-:Y:S01]  /*d2910*/  IMAD.MOV.U32 R5, RZ, RZ, R18 ;  /* 0x000000ffff057224 */ /* 0x000fe200078e0012 */
[----:B--2---:R-:W-:Y:S01]  /*d2920*/  STL.64 [R1+0x5080], R10 ;  /* 0x0050800a01007387 */ /* 0x004fe20000100a00 */
[----:B------:R-:W-:Y:S02]  /*d2930*/  STL.64 [R1+0x5078], R8 ;  /* 0x0050780801007387 */ /* 0x000fe40000100a00 */
[----:B------:R-:W2:Y:S02]  /*d2940*/  LDL.LU R25, [R1+0x5190] ;  /* 0x0051900001197983 */ /* 0x000ea40000300800 */
[----:B------:R-:W2:Y:S01]  /*d2950*/  LDL.LU R18, [R1+0x518c] ;  /* 0x00518c0001127983 */ /* 0x000ea20000300800 */
[----:B------:R0:W-:Y:S02]  /*d2960*/  STL.64 [R1+0x5088], R4 ;  /* 0x0050880401007387 */ /* 0x0001e40000100a00 */
[----:B0-----:R-:W-:Y:S02]  /*d2970*/  IMAD.MOV.U32 R4, RZ, RZ, R19 ;  /* 0x000000ffff047224 */ /* 0x001fe400078e0013 */
        /* <DEDUP_REMOVED lines=41> */
[----:B----4-:R-:W-:Y:S02]  /*d2c10*/  IMAD.MOV.U32 R4, RZ, RZ, R27 ;  /* 0x000000ffff047224 */ /* 0x010fe400078e001b */
[----:B------:R-:W-:-:S05]  /*d2c20*/  IMAD.MOV.U32 R5, RZ, RZ, R26 ;  /* 0x000000ffff057224 */ /* 0x000fca00078e001a */
[----:B------:R-:W-:Y:S01]  /*d2c30*/  STL.64 [R1+0x5110], R4 ;  /* 0x0051100401007387 */ /* 0x000fe20000100a00 */
[----:B------:R-:W-:Y:S02]  /*d2c40*/  STL.64 [R1+0x50c8], R10 ;  /* 0x0050c80a01007387 */ /* 0x000fe40000100a00 */
[----:B------:R0:W-:Y:S02]  /*d2c50*/  STL.64 [R1+0x50c0], R8 ;  /* 0x0050c00801007387 */ /* 0x0001e40000100a00 */
[----:B0-----:R-:W4:Y:S01]  /*d2c60*/  LDL.LU R8, [R1+0x140] ;  /* 0x0001400001087983 */ /* 0x001f220000300800 */
[----:B------:R-:W4:Y:S02]  /*d2c70*/  LDL.LU R9, [R1+0x144] ;  /* 0x0001440001097983 */ /* 0x000f240000300800 */
[----:B------:R-:W2:Y:S02]  /*d2c80*/  LDL.LU R10, [R1+0x148] ;  /* 0x00014800010a7983 */ /* 0x000ea40000300800 */
[----:B------:R-:W2:Y:S02]  /*d2c90*/  LDL.LU R11, [R1+0x14c] ;  /* 0x00014c00010b7983 */ /* 0x000ea40000300800 */
[----:B------:R-:W-:-:S02]  /*d2ca0*/  IMAD.MOV.U32 R4, RZ, RZ, R25 ;  /* 0x000000ffff047224 */ /* 0x000fc400078e0019 */
[----:B------:R-:W-:Y:S02]  /*d2cb0*/  IMAD.MOV.U32 R5, RZ, RZ, R24 ;  /* 0x000000ffff057224 */ /* 0x000fe400078e0018 */
[----:B------:R-:W3:Y:S01]  /*d2cc0*/  LDL.LU R24, [R1+0x1540] ;  /* 0x0015400001187983 */ /* 0x000ee20000300800 */
[----:B------:R-:W3:Y:S02]  /*d2cd0*/  LDL.LU R25, [R1+0x1544] ;  /* 0x0015440001197983 */ /* 0x000ee40000300800 */
[----:B------:R-:W3:Y:S02]  /*d2ce0*/  LDL.LU R26, [R1+0x1548] ;  /* 0x00154800011a7983 */ /* 0x000ee40000300800 */
[----:B------:R-:W3:Y:S01]  /*d2cf0*/  LDL.LU R27, [R1+0x154c] ;  /* 0x00154c00011b7983 */ /* 0x000ee20000300800 */
[----:B------:R-:W-:Y:S04]  /*d2d00*/  STL.64 [R1+0x5128], R4 ;  /* 0x0051280401007387 */ /* 0x000fe80000100a00 */
[----:B--2---:R-:W-:Y:S01]  /*d2d10*/  STL.64 [R1+0x50f0], R10 ;  /* 0x0050f00a01007387 */ /* 0x004fe20000100a00 */
[----:B----4-:R0:W-:Y:S03]  /*d2d20*/  STL.64 [R1+0x50e8], R8 ;  /* 0x0050e80801007387 */ /* 0x0101e60000100a00 */
[----:B0-----:R-:W2:Y:S01]  /*d2d30*/  LDL.LU R8, [R1+0x160] ;  /* 0x0001600001087983 */ /* 0x001ea20000300800 */
[----:B------:R-:W2:Y:S02]  /*d2d40*/  LDL.LU R9, [R1+0x164] ;  /* 0x0001640001097983 */ /* 0x000ea40000300800 */
[----:B------:R-:W4:Y:S02]  /*d2d50*/  LDL.LU R10, [R1+0x168] ;  /* 0x00016800010a7983 */ /* 0x000f240000300800 */
[----:B------:R-:W4:Y:S02]  /*d2d60*/  LDL.LU R11, [R1+0x16c] ;  /* 0x00016c00010b7983 */ /* 0x000f240000300800 */
[----:B---3--:R-:W-:-:S02]  /*d2d70*/  IMAD.MOV.U32 R4, RZ, RZ, R19 ;  /* 0x000000ffff047224 */ /* 0x008fc400078e0013 */
[----:B------:R-:W-:Y:S01]  /*d2d80*/  IMAD.MOV.U32 R5, RZ, RZ, R18 ;  /* 0x000000ffff057224 */ /* 0x000fe200078e0012 */
[----:B------:R-:W3:Y:S01]  /*d2d90*/  LDL.LU R19, [R1+0x5168] ;  /* 0x0051680001137983 */ /* 0x000ee20000300800 */
[----:B------:R-:W3:Y:S03]  /*d2da0*/  LDL.LU R18, [R1+0x5164] ;  /* 0x0051640001127983 */ /* 0x000ee60000300800 */
        /* <DEDUP_REMOVED lines=11> */
[----:B------:R-:W-:Y:S01]  /*d2e60*/  HMMA.16816.F32 R24, R12, R20, R24 ;  /* 0x000000140c18723c */ /* 0x000fe20000001818 */
[----:B----4-:R-:W-:Y:S01]  /*d2e70*/  STL.64 [R1+0x5120], R10 ;  /* 0x0051200a01007387 */ /* 0x010fe20000100a00 */
[----:B--2---:R0:W-:Y:S03]  /*d2e80*/  STL.64 [R1+0x5118], R8 ;  /* 0x0051180801007387 */ /* 0x0041e60000100a00 */
[----:B0-----:R-:W2:Y:S01]  /*d2e90*/  LDL.LU R8, [R1+0x180] ;  /* 0x0001800001087983 */ /* 0x001ea20000300800 */
[----:B------:R-:W2:Y:S02]  /*d2ea0*/  LDL.LU R9, [R1+0x184] ;  /* 0x0001840001097983 */ /* 0x000ea40000300800 */
[----:B------:R-:W4:Y:S02]  /*d2eb0*/  LDL.LU R10, [R1+0x188] ;  /* 0x00018800010a7983 */ /* 0x000f240000300800 */
[----:B---3--:R-:W-:-:S02]  /*d2ec0*/  IMAD.MOV.U32 R11, RZ, RZ, R18 ;  /* 0x000000ffff0b7224 */ /* 0x008fc400078e0012 */
[----:B------:R-:W3:Y:S04]  /*d2ed0*/  LDL.LU R18, [R1+0x5160] ;  /* 0x0051600001127983 */ /* 0x000ee80000300800 */
[----:B----4-:R-:W-:Y:S01]  /*d2ee0*/  STL.64 [R1+0x5138], R10 ;  /* 0x0051380a01007387 */ /* 0x010fe20000100a00 */
[----:B--2---:R0:W-:Y:S03]  /*d2ef0*/  STL.64 [R1+0x5130], R8 ;  /* 0x0051300801007387 */ /* 0x0041e60000100a00 */
[----:B0-----:R-:W2:Y:S01]  /*d2f00*/  LDL.LU R8, [R1+0x190] ;  /* 0x0001900001087983 */ /* 0x001ea20000300800 */
[----:B------:R-:W2:Y:S02]  /*d2f10*/  LDL.LU R9, [R1+0x194] ;  /* 0x0001940001097983 */ /* 0x000ea40000300800 */
[----:B------:R-:W2:Y:S02]  /*d2f20*/  LDL.LU R10, [R1+0x198] ;  /* 0x00019800010a7983 */ /* 0x000ea40000300800 */
[----:B------:R-:W2:Y:S01]  /*d2f30*/  LDL.LU R11, [R1+0x19c] ;  /* 0x00019c00010b7983 */ /* 0x000ea20000300800 */
[----:B---3--:R-:W-:Y:S01]  /*d2f40*/  STL.64 [R1+0x5020], R18 ;  /* 0x0050201201007387 */ /* 0x008fe20000100a00 */
[----:B------:R0:W-:Y:S02]  /*d2f50*/  STL.64 [R1+0x5018], R16 ;  /* 0x0050181001007387 */ /* 0x0001e40000100a00 */
[----:B0-----:R-:W-:-:S02]  /*d2f60*/  IMAD.MOV.U32 R16, RZ, RZ, R2 ;  /* 0x000000ffff107224 */ /* 0x001fc400078e0002 */
[----:B------:R-:W-:Y:S01]  /*d2f70*/  IMAD.MOV.U32 R17, RZ, RZ, R0 ;  /* 0x000000ffff117224 */ /* 0x000fe200078e0000 */
[----:B------:R-:W3:Y:S01]  /*d2f80*/  LDL.LU R2, [R1+0x515c] ;  /* 0x00515c0001027983 */ /* 0x000ee20000300800 */
[----:B------:R-:W4:Y:S02]  /*d2f90*/  LDL.LU R0, [R1+0x5158] ;  /* 0x0051580001007983 */ /* 0x000f240000300800 */
[----:B------:R-:W-:Y:S02]  /*d2fa0*/  STL.64 [R1+0x1d0], R24 ;  /* 0x0001d01801007387 */ /* 0x000fe40000100a00 */
[----:B------:R0:W-:Y:S02]  /*d2fb0*/  STL.64 [R1+0x1d8], R26 ;  /* 0x0001d81a01007387 */ /* 0x0001e40000100a00 */
[----:B0-----:R-:W2:Y:S01]  /*d2fc0*/  LDL.LU.64 R26, [R1+0x5150] ;  /* 0x00515000011a7983 */ /* 0x001ea20000300a00 */
[----:B------:R-:W2:Y:S02]  /*d2fd0*/  LDL.LU.64 R24, [R1+0x5148] ;  /* 0x0051480001187983 */ /* 0x000ea40000300a00 */
[----:B------:R-:W-:Y:S02]  /*d2fe0*/  STL.64 [R1+0x5008], R22 ;  /* 0x0050081601007387 */ /* 0x000fe40000100a00 */
[----:B------:R0:W-:Y:S02]  /*d2ff0*/  STL.64 [R1+0x5000], R20 ;  /* 0x0050001401007387 */ /* 0x0001e40000100a00 */
[----:B0-----:R-:W3:Y:S01]  /*d3000*/  LDL.LU.64 R20, [R1+0x1b0] ;  /* 0x0001b00001147983 */ /* 0x001ee20000300a00 */
[----:B------:R-:W3:Y:S01]  /*d3010*/  LDL.LU.64 R22, [R1+0x1b8] ;  /* 0x0001b80001167983 */ /* 0x000ee20000300a00 */
[----:B--2---:R-:W-:Y:S02]  /*d3020*/  HMMA.16816.F32 R12, R12, R24, R4 ;  /* 0x000000180c0c723c */ /* 0x004fe40000001804 */
        /* <DEDUP_REMOVED lines=8> */
[----:B------:R-:W-:Y:S01]  /*d30b0*/  STL.64 [R1+0x4ff8], R26 ;  /* 0x004ff81a01007387 */ /* 0x000fe20000100a00 */
        /* <DEDUP_REMOVED lines=34> */
[C---:B--2---:R-:W-:Y:S01]  /*d32e0*/  HMMA.16816.F32 R16, R20.reuse, R16, R4 ;  /* 0x000000101410723c */ /* 0x044fe20000001804 */
[----:B------:R-:W3:Y:S11]  /*d32f0*/  LDL.LU.64 R4, [R1+0x50d0] ;  /* 0x0050d00001047983 */ /* 0x000ef60000300a00 */
[----:B------:R-:W-:Y:S11]  /*d3300*/  @!UPT UIADD3 URZ, URZ, URZ, URZ ;  /* 0x0000003f3f3ff290 */ /* 0x000ff6000fffe03f */
[----:B------:R0:W-:Y:S01]  /*d3310*/  STL.64 [R1+0x150], R16 ;  /* 0x0001501001007387 */ /* 0x0001e20000100a00 */
[----:B------:R1:W-:Y:S03]  /*d3320*/  STL.64 [R1+0x158], R18 ;  /* 0x0001581201007387 */ /* 0x0003e60000100a00 */
[----:B0-----:R-:W2:Y:S01]  /*d3330*/  LDL.LU R16, [R1+0xd0] ;  /* 0x0000d00001107983 */ /* 0x001ea20000300800 */
[----:B------:R-:W2:Y:S02]  /*d3340*/  LDL.LU R17, [R1+0xd4] ;  /* 0x0000d40001117983 */ /* 0x000ea40000300800 */
[----:B-1----:R-:W2:Y:S02]  /*d3350*/  LDL.LU R18, [R1+0xd8] ;  /* 0x0000d80001127983 */ /* 0x002ea40000300800 */
        /* <DEDUP_REMOVED lines=37> */
[C---:B--2---:R-:W-:Y:S01]  /*d35b0*/  HMMA.16816.F32 R24, R20.reuse, R4, R24 ;  /* 0x000000041418723c */ /* 0x044fe20000001818 */
[----:B------:R0:W-:Y:S01]  /*d35c0*/  STL.64 [R1+0x4fb8], R6 ;  /* 0x004fb80601007387 */ /* 0x0001e20000100a00 */
[----:B------:R-:W2:Y:S11]  /*d35d0*/  LDL R4, [R1+0x6a0] ;  /* 0x0006a00001047983 */ /* 0x000eb60000100800 */
[----:B------:R-:W-:Y:S10]  /*d35e0*/  @!UPT UIADD3 URZ, URZ, URZ, URZ ;  /* 0x0000003f3f3ff290 */ /* 0x000ff4000fffe03f */
[----:B------:R1:W-:Y:S01]  /*d35f0*/  STL.64 [R1+0xf0], R24 ;  /* 0x0000f01801007387 */ /* 0x0003e20000100a00 */
[----:B------:R3:W-:Y:S02]  /*d3600*/  STL.64 [R1+0xf8], R26 ;  /* 0x0000f81a01007387 */ /* 0x0007e40000100a00 */
[----:B0-----:R-:W2:Y:S02]  /*d3610*/  LDL R6, [R1+0x6a8] ;  /* 0x0006a80001067983 */ /* 0x001ea40000100800 */
[----:B------:R-:W2:Y:S01]  /*d3620*/  LDL R7, [R1+0x6ac] ;  /* 0x0006ac0001077983 */ /* 0x000ea20000100800 */
[----:B------:R-:W4:Y:S01]  /*d3630*/  LDL R5, [R1+0x6a4] ;  /* 0x0006a40001057983 */ /* 0x000f220000100800 */
[----:B------:R-:W-:Y:S03]  /*d3640*/  HMMA.16816.F32 R12, R20, R8, R12 ;  /* 0x00000008140c723c */ /* 0x000fe6000000180c */
[----:B-1----:R-:W4:Y:S01]  /*d3650*/  LDL.LU R24, [R1+0xb0] ;  /* 0x0000b00001187983 */ /* 0x002f220000300800 */
[----:B------:R-:W4:Y:S02]  /*d3660*/  LDL.LU R25, [R1+0xb4] ;  /* 0x0000b40001197983 */ /* 0x000f240000300800 */
[----:B---3--:R-:W3:Y:S02]  /*d3670*/  LDL.LU R26, [R1+0xb8] ;  /* 0x0000b800011a7983 */ /* 0x008ee40000300800 */
[----:B------:R-:W3:Y:S01]  /*d3680*/  LDL.LU R27, [R1+0xbc] ;  /* 0x0000bc00011b7983 */ /* 0x000ee20000300800 */
[----:B--2---:R0:W-:Y:S01]  /*d3690*/  STL.64 [R1+0x4fe8], R6 ;  /* 0x004fe80601007387 */ /* 0x0041e20000100a00 */
[----:B----4-:R1:W-:Y:S02]  /*d36a0*/  STL.64 [R1+0x4fe0], R4 ;  /* 0x004fe00401007387 */ /* 0x0103e40000100a00 */
        /* <DEDUP_REMOVED lines=11> */
[----:B--2---:R-:W-:Y:S01]  /*d3760*/  HMMA.16816.F32 R16, R20, R12, R16 ;  /* 0x0000000c1410723c */ /* 0x004fe20000001810 */
[----:B------:R-:W-:-:S02]  /*d3770*/  IMAD.MOV.U32 R8, RZ, RZ, R14 ;  /* 0x000000ffff087224 */ /* 0x000fc400078e000e */
[----:B------:R-:W-:Y:S01]  /*d3780*/  IMAD.MOV.U32 R9, RZ, RZ, R15 ;  /* 0x000000ffff097224 */ /* 0x000fe200078e000f */
[----:B------:R-:W2:Y:S01]  /*d3790*/  LDL.LU R14, [R1+0x502c] ;  /* 0x00502c00010e7983 */ /* 0x000ea20000300800 */
[----:B------:R-:W2:Y:S02]  /*d37a0*/  LDL.LU R15, [R1+0x5028] ;  /* 0x00502800010f7983 */ /* 0x000ea40000300800 */
[----:B------:R0:W-:Y:S01]  /*d37b0*/  STL.64 [R1+0x4fd0], R10 ;  /* 0x004fd00a01007387 */ /* 0x0001e20000100a00 */
[----:B------:R-:W-:Y:S04]  /*d37c0*/  STL.64 [R1+0x4fc8], R8 ;  /* 0x004fc80801007387 */ /* 0x000fe80000100a00 */
[----:B0-----:R-:W3:Y:S04]  /*d37d0*/  LDL R10, [R1+0x98] ;  /* 0x00009800010a7983 */ /* 0x001ee80000100800 */
[----:B------:R-:W3:Y:S07]  /*d37e0*/  LDL R11, [R1+0x9c] ;  /* 0x00009c00010b7983 */ /* 0x000eee0000100800 */
[----:B------:R-:W-:Y:S01]  /*d37f0*/  STL.64 [R1+0xd0], R16 ;  /* 0x0000d01001007387 */ /* 0x000fe20000100a00 */
[----:B------:R0:W-:Y:S03]  /*d3800*/  STL.64 [R1+0xd8], R18 ;  /* 0x0000d81201007387 */ /* 0x0001e60000100a00 */
[----:B0-----:R-:W3:Y:S01]  /*d3810*/  LDL.LU.64 R18, [R1+0x5020] ;  /* 0x0050200001127983 */ /* 0x001ee20000300a00 */
[----:B------:R-:W3:Y:S02]  /*d3820*/  LDL.LU.64 R16, [R1+0x5018] ;  /* 0x0050180001107983 */ /* 0x000ee40000300a00 */
[----:B------:R-:W-:-:S02]  /*d3830*/  IMAD.MOV.U32 R13, RZ, RZ, R3 ;  /* 0x000000ffff0d7224 */ /* 0x000fc400078e0003 */
[----:B------:R-:W-:Y:S02]  /*d3840*/  IMAD.MOV.U32 R8, RZ, RZ, R20 ;  /* 0x000000ffff087224 */ /* 0x000fe400078e0014 */
[----:B------:R-:W-:Y:S01]  /*d3850*/  IMAD.MOV.U32 R3, RZ, RZ, R21 ;  /* 0x000000ffff037224 */ /* 0x000fe200078e0015 */
[----:B--2---:R0:W-:Y:S02]  /*d3860*/  STL.64 [R1+0x4f18], R14 ;  /* 0x004f180e01007387 */ /* 0x0041e40000100a00 */
[----:B0-----:R-:W-:Y:S02]  /*d3870*/  IMAD.MOV.U32 R14, RZ, RZ, R2 ;  /* 0x000000ffff0e7224 */ /* 0x001fe400078e0002 */
[----:B----4-:R-:W-:Y:S02]  /*d3880*/  IMAD.MOV.U32 R15, RZ, RZ, R0 ;  /* 0x000000ffff0f7224 */ /* 0x010fe400078e0000 */
[----:B---3--:R-:W-:Y:S02]  /*d3890*/  IMAD.MOV.U32 R12, RZ, RZ, R19 ;  /* 0x000000ffff0c7224 */ /* 0x008fe400078e0013 */
[----:B------:R-:W2:Y:S05]  /*d38a0*/  LDL.LU R19, [R1+0x5010] ;  /* 0x0050100001137983 */ /* 0x000eaa0000300800 */
[----:B------:R-:W-:Y:S01]  /*d38b0*/  HMMA.16816.F32 R12, R20, R16, R12 ;  /* 0x00000010140c723c */ /* 0x000fe2000000180c */
[----:B------:R-:W-:-:S02]  /*d38c0*/  IMAD.MOV.U32 R2, RZ, RZ, R22 ;  /* 0x000000ffff027224 */ /* 0x000fc400078e0016 */
[----:B------:R-:W-:Y:S11]  /*d38d0*/  IMAD.MOV.U32 R0, RZ, RZ, R23 ;  /* 0x000000ffff007224 */ /* 0x000ff600078e0017 */
[----:B------:R-:W-:Y:S09]  /*d38e0*/  @!UPT UIADD3 URZ, URZ, URZ, URZ ;  /* 0x0000003f3f3ff290 */ /* 0x000ff2000fffe03f */
[----:B------:R-:W-:Y:S01]  /*d38f0*/  STL.64 [R1+0xc0], R12 ;  /* 0x0000c00c01007387 */ /* 0x000fe20000100a00 */
[----:B------:R0:W-:Y:S02]  /*d3900*/  STL.64 [R1+0xc8], R14 ;  /* 0x0000c80e01007387 */ /* 0x0001e40000100a00 */
[----:B------:R-:W3:Y:S02]  /*d3910*/  LDL.LU.64 R22, [R1+0x5008] ;  /* 0x0050080001167983 */ /* 0x000ee40000300a00 */
[----:B------:R-:W4:Y:S01]  /*d3920*/  LDL.LU.64 R20, [R1+0x5000] ;  /* 0x0050000001147983 */ /* 0x000f220000300a00 */
[----:B0-----:R-:W2:Y:S04]  /*d3930*/  LDL.64 R14, [R1+0x78] ;  /* 0x00007800010e7983 */ /* 0x001ea80000100a00 */
[----:B--2---:R0:W-:Y:S04]  /*d3940*/  STL.64 [R1+0x4fc0], R14 ;  /* 0x004fc00e01007387 */ /* 0x0041e80000100a00 */
[----:B0-----:R-:W2:Y:S01]  /*d3950*/  LDL.64 R14, [R1+0x88] ;  /* 0x00008800010e7983 */ /* 0x001ea20000100a00 */
[----:B------:R-:W-:-:S02]  /*d3960*/  IMAD.MOV.U32 R16, RZ, RZ, R8 ;  /* 0x000000ffff107224 */ /* 0x000fc400078e0008 */
[----:B------:R-:W-:Y:S01]  /*d3970*/  IMAD.MOV.U32 R17, RZ, RZ, R3 ;  /* 0x000000ffff117224 */ /* 0x000fe200078e0003 */
[----:B--2---:R-:W-:Y:S01]  /*d3980*/  STL.64 [R1+0x4fd8], R14 ;  /* 0x004fd80e01007387 */ /* 0x004fe20000100a00 */
[----:B------:R-:W2:Y:S02]  /*d3990*/  LDL.LU R12, [R1+0x1520] ;  /* 0x00152000010c7983 */ /* 0x000ea40000300800 */
[----:B------:R-:W2:Y:S02]  /*d39a0*/  LDL.LU R13, [R1+0x1524] ;  /* 0x00152400010d7983 */ /* 0x000ea40000300800 */
[----:B------:R0:W-:Y:S02]  /*d39b0*/  STL.64 [R1+0x4f10], R18 ;  /* 0x004f101201007387 */ /* 0x0001e40000100a00 */
[----:B0-----:R-:W-:Y:S02]  /*d39c0*/  IMAD.MOV.U32 R18, RZ, RZ, R2 ;  /* 0x000000ffff127224 */ /* 0x001fe400078e0002 */
[----:B------:R-:W-:-:S07]  /*d39d0*/  IMAD.MOV.U32 R19, RZ, RZ, R0 ;  /* 0x000000ffff137224 */ /* 0x000fce00078e0000 */
[----:B----4-:R-:W-:Y:S11]  /*d39e0*/  HMMA.16816.F32 R24, R16, R20, R24 ;  /* 0x000000141018723c */ /* 0x010ff60000001818 */
[----:B------:R-:W-:Y:S11]  /*d39f0*/  @!UPT UIADD3 URZ, URZ, URZ, URZ ;  /* 0x0000003f3f3ff290 */ /* 0x000ff6000fffe03f */
[----:B------:R-:W-:Y:S01]  /*d3a00*/  @!UPT UIADD3 URZ, URZ, URZ, URZ ;  /* 0x0000003f3f3ff290 */ /* 0x000fe2000fffe03f */
[----:B------:R-:W-:Y:S01]  /*d3a10*/  STL.64 [R1+0xb0], R24 ;  /* 0x0000b01801007387 */ /* 0x000fe20000100a00 */
[----:B------:R0:W-:Y:S02]  /*d3a20*/  STL [R1+0xb8], R26 ;  /* 0x0000b81a01007387 */ /* 0x0001e40000100800 */
[----:B------:R-:W-:Y:S02]  /*d3a30*/  IMAD.MOV.U32 R2, RZ, RZ, R27 ;  /* 0x000000ffff027224 */ /* 0x000fe400078e001b */
[----:B0-----:R-:W4:Y:S01]  /*d3a40*/  LDL.LU.64 R26, [R1+0x4ff8] ;  /* 0x004ff800011a7983 */ /* 0x001f220000300a00 */
[----:B------:R-:W2:Y:S02]  /*d3a50*/  LDL.LU.64 R24, [R1+0x4ff0] ;  /* 0x004ff00001187983 */ /* 0x000ea40000300a00 */
[----:B------:R-:W-:Y:S02]  /*d3a60*/  STL [R1+0x3fa8], R2 ;  /* 0x003fa80201007387 */ /* 0x000fe40000100800 */
[----:B------:R-:W-:-:S02]  /*d3a70*/  IMAD.MOV.U32 R14, RZ, RZ, R29 ;  /* 0x000000ffff0e7224 */ /* 0x000fc400078e001d */
[----:B------:R-:W-:Y:S01]  /*d3a80*/  IMAD.MOV.U32 R15, RZ, RZ, R28 ;  /* 0x000000ffff0f7224 */ /* 0x000fe200078e001c */
[----:B--2---:R-:W-:Y:S01]  /*d3a90*/  HMMA.16816.F32 R16, R16, R24, R4 ;  /* 0x000000181010723c */ /* 0x004fe20000001804 */
[----:B------:R-:W2:Y:S01]  /*d3aa0*/  LDL.LU.64 R6, [R1+0x4fe8] ;  /* 0x004fe80001067983 */ /* 0x000ea20000300a00 */
[----:B------:R-:W2:Y:S11]  /*d3ab0*/  LDL.LU.64 R4, [R1+0x4fe0] ;  /* 0x004fe00001047983 */ /* 0x000eb60000300a00 */
[----:B------:R-:W-:Y:S11]  /*d3ac0*/  @!UPT UIADD3 URZ, URZ, URZ, URZ ;  /* 0x0000003f3f3ff290 */ /* 0x000ff6000fffe03f */
[----:B------:R-:W-:Y:S02]  /*d3ad0*/  IMAD.MOV.U32 R3, RZ, RZ, R19 ;  /* 0x000000ffff037224 */ /* 0x000fe400078e0013 */
[----:B------:R-:W-:Y:S01]  /*d3ae0*/  IMAD.MOV.U32 R0, RZ, RZ, R18 ;  /* 0x000000ffff007224 */ /* 0x000fe200078e0012 */
[----:B------:R-:W-:Y:S01]  /*d3af0*/  STL.64 [R1+0xa0], R16 ;  /* 0x0000a01001007387 */ /* 0x000fe20000100a00 */
[----:B------:R-:W3:Y:S02]  /*d3b00*/  LDL.64 R18, [R1+0x68] ;  /* 0x0000680001127983 */ /* 0x000ee40000100a00 */
[----:B------:R-:W-:Y:S01]  /*d3b10*/  STL [R1+0x41d0], R3 ;  /* 0x0041d00301007387 */ /* 0x000fe20000100800 */
[----:B------:R-:W-:Y:S01]  /*d3b20*/  STL [R1+0x3fac], R0 ;  /* 0x003fac0001007387 */ /* 0x000fe20000100800 */
[C---:B--2---:R-:W-:Y:S03]  /*d3b30*/  HMMA.16816.F32 R8, R4.reuse, R10, R12 ;  /* 0x0000000a0408723c */ /* 0x044fe6000000180c */
[----:B------:R-:W2:Y:S11]  /*d3b40*/  LDL.LU.64 R14, [R1+0x4fd8] ;  /* 0x004fd800010e7983 */ /* 0x000eb60000300a00 */
[----:B------:R-:W-:Y:S09]  /*d3b50*/  @!UPT UIADD3 URZ, URZ, URZ, URZ ;  /* 0x0000003f3f3ff290 */ /* 0x000ff2000fffe03f */
[----:B------:R-:W-:Y:S01]  /*d3b60*/  STL.64 [R1+0x1320], R8 ;  /* 0x0013200801007387 */ /* 0x000fe20000100a00 */
[----:B------:R-:W-:Y:S02]  /*d3b70*/  IMAD.MOV.U32 R20, RZ, RZ, R10 ;  /* 0x000000ffff147224 */ /* 0x000fe400078e000a */
[----:B------:R0:W-:Y:S02]  /*d3b80*/  STL.64 [R1+0x1328], R10 ;  /* 0x0013280a01007387 */ /* 0x0001e40000100a00 */
[----:B------:R-:W-:Y:S02]  /*d3b90*/  IMAD.MOV.U32 R28, RZ, RZ, R9 ;  /* 0x000000ffff1c7224 */ /* 0x000fe400078e0009 */
[----:B------:R-:W-:Y:S01]  /*d3ba0*/  IMAD.MOV.U32 R24, RZ, RZ, R8 ;  /* 0x000000ffff187224 */ /* 0x000fe200078e0008 */
[----:B0-----:R-:W2:Y:S01]  /*d3bb0*/  LDL.LU.64 R10, [R1+0x4fd0] ;  /* 0x004fd000010a7983 */ /* 0x001ea20000300a00 */
[----:B------:R-:W2:Y:S03]  /*d3bc0*/  LDL.LU.64 R8, [R1+0x4fc8] ;  /* 0x004fc80001087983 */ /* 0x000ea60000300a00 */
[----:B------:R-:W-:Y:S02]  /*d3bd0*/  STL [R1+0x3c04], R24 ;  /* 0x003c041801007387 */ /* 0x000fe40000100800 */
[----:B------:R-:W-:Y:S01]  /*d3be0*/  STL [R1+0x3c00], R28 ;  /* 0x003c001c01007387 */ /* 0x000fe20000100800 */
[----:B------:R-:W-:Y:S01]  /*d3bf0*/  STL [R1+0x3bfc], R20 ;  /* 0x003bfc1401007387 */ /* 0x000fe20000100800 */
[----:B--2---:R-:W-:Y:S07]  /*d3c00*/  HMMA.16816.F32 R4, R4, R14, R8 ;  /* 0x0000000e0404723c */ /* 0x004fee0000001808 */
[----:B------:R-:W-:-:S02]  /*d3c10*/  IMAD.MOV.U32 R10, RZ, RZ, R14 ;  /* 0x000000ffff0a7224 */ /* 0x000fc400078e000e */
[----:B------:R-:W-:Y:S02]  /*d3c20*/  IMAD.MOV.U32 R11, RZ, RZ, R15 ;  /* 0x000000ffff0b7224 */ /* 0x000fe400078e000f */
[----:B------:R-:W2:Y:S11]  /*d3c30*/  LDL.LU.64 R14, [R1+0x4fc0] ;  /* 0x004fc000010e7983 */ /* 0x000eb60000300a00 */
[----:B------:R-:W-:Y:S01]  /*d3c40*/  @!UPT UIADD3 URZ, URZ, URZ, URZ ;  /* 0x0000003f3f3ff290 */ /* 0x000fe2000fffe03f */
[----:B------:R-:W-:Y:S01]  /*d3c50*/  STL.64 [R1+0x12f0], R4 ;  /* 0x0012f00401007387 */ /* 0x000fe20000100a00 */
[----:B------:R-:W-:Y:S02]  /*d3c60*/  IMAD.MOV.U32 R21, RZ, RZ, R6 ;  /* 0x000000ffff157224 */ /* 0x000fe400078e0006 */
[----:B------:R0:W-:Y:S02]  /*d3c70*/  STL.64 [R1+0x12f8], R6 ;  /* 0x0012f80601007387 */ /* 0x0001e40000100a00 */
[----:B------:R-:W-:Y:S01]  /*d3c80*/  IMAD.MOV.U32 R25, RZ, RZ, R4 ;  /* 0x000000ffff197224 */ /* 0x000fe200078e0004 */
[----:B0-----:R-:W2:Y:S01]  /*d3c90*/  LDL.LU.64 R6, [R1+0x4fb8] ;  /* 0x004fb80001067983 */ /* 0x001ea20000300a00 */
[----:B------:R0:W-:Y:S02]  /*d3ca0*/  STL.64 [R1+0x4f40], R10 ;  /* 0x004f400a01007387 */ /* 0x0001e40000100a00 */
[----:B------:R-:W2:Y:S02]  /*d3cb0*/  LDL.LU R8, [R1+0x1500] ;  /* 0x0015000001087983 */ /* 0x000ea40000300800 */
[----:B------:R-:W2:Y:S01]  /*d3cc0*/  LDL.LU R9, [R1+0x1504] ;  /* 0x0015040001097983 */ /* 0x000ea20000300800 */
[----:B0-----:R-:W2:Y:S01]  /*d3cd0*/  LDL.LU R10, [R1+0x1508] ;  /* 0x00150800010a7983 */ /* 0x001ea20000300800 */
[----:B------:R-:W2:Y:S02]  /*d3ce0*/  LDL.LU R11, [R1+0x150c] ;  /* 0x00150c00010b7983 */ /* 0x000ea40000300800 */
[----:B------:R0:W-:Y:S02]  /*d3cf0*/  STL [R1+0x3c10], R25 ;  /* 0x003c101901007387 */ /* 0x0001e40000100800 */
[----:B----4-:R1:W-:Y:S01]  /*d3d00*/  STL.64 [R1+0x4f98], R26 ;  /* 0x004f981a01007387 */ /* 0x0103e20000100a00 */
[----:B0-----:R-:W2:Y:S04]  /*d3d10*/  LDL.64 R24, [R1+0x6a0] ;  /* 0x0006a00001187983 */ /* 0x001ea80000100a00 */
[----:B-1----:R-:W2:Y:S01]  /*d3d20*/  LDL.64 R26, [R1+0x6a8] ;  /* 0x0006a800011a7983 */ /* 0x002ea20000100a00 */
[----:B------:R-:W-:-:S05]  /*d3d30*/  IMAD.MOV.U32 R29, RZ, RZ, R5 ;  /* 0x000000ffff1d7224 */ /* 0x000fca00078e0005 */
[----:B------:R-:W-:Y:S01]  /*d3d40*/  STL [R1+0x3c0c], R29 ;  /* 0x003c0c1d01007387 */ /* 0x000fe20000100800 */
[----:B------:R0:W-:Y:S02]  /*d3d50*/  STL [R1+0x3c08], R21 ;  /* 0x003c081501007387 */ /* 0x0001e40000100800 */
[----:B---3--:R1:W-:Y:S01]  /*d3d60*/  STL.64 [R1+0x4fb0], R22 ;  /* 0x004fb01601007387 */ /* 0x0083e20000100a00 */
[----:B--2---:R-:W-:Y:S11]  /*d3d70*/  HMMA.16816.F32 R8, R24, R14, R8 ;  /* 0x0000000e1808723c */ /* 0x004ff60000001808 */
[----:B------:R-:W-:Y:S11]  /*d3d80*/  @!UPT UIADD3 URZ, URZ, URZ, URZ ;  /* 0x0000003f3f3ff290 */ /* 0x000ff6000fffe03f */
[----:B------:R-:W-:Y:S01]  /*d3d90*/  @!UPT UIADD3 URZ, URZ, URZ, URZ ;  /* 0x0000003f3f3ff290 */ /* 0x000fe2000fffe03f */
[----:B------:R-:W-:Y:S01]  /*d3da0*/  STL.64 [R1+0x12c0], R8 ;  /* 0x0012c00801007387 */ /* 0x000fe20000100a00 */
[----:B------:R2:W-:Y:S02]  /*d3db0*/  STL.64 [R1+0x12c8], R10 ;  /* 0x0012c80a01007387 */ /* 0x0005e40000100a00 */
[----:B------:R-:W3:Y:S02]  /*d3dc0*/  LDL.LU R20, [R1+0x14e0] ;  /* 0x0014e00001147983 */ /* 0x000ee40000300800 */
[----:B0-----:R-:W3:Y:S01]  /*d3dd0*/  LDL.LU R21, [R1+0x14e4] ;  /* 0x0014e40001157983 */ /* 0x001ee20000300800 */
[----:B-1----:R-:W3:Y:S01]  /*d3de0*/  LDL.LU R22, [R1+0x14e8] ;  /* 0x0014e80001167983 */ /* 0x002ee20000300800 */
[----:B------:R-:W3:Y:S03]  /*d3df0*/  LDL.LU R23, [R1+0x14ec] ;  /* 0x0014ec0001177983 */ /* 0x000ee60000300800 */
[----:B--2---:R-:W2:Y:S01]  /*d3e00*/  LDL.64 R10, [R1+0x38] ;  /* 0x00003800010a7983 */ /* 0x004ea20000100a00 */
[----:B------:R-:W-:-:S02]  /*d3e10*/  IMAD.MOV.U32 R2, RZ, RZ, R14 ;  /* 0x000000ffff027224 */ /* 0x000fc400078e000e */
[----:B------:R-:W-:Y:S01]  /*d3e20*/  IMAD.MOV.U32 R0, RZ, RZ, R15 ;  /* 0x000000ffff007224 */ /* 0x000fe200078e000f */
[----:B--2---:R0:W-:Y:S01]  /*d3e30*/  STL.64 [R1+0x4f90], R10 ;  /* 0x004f900a01007387 */ /* 0x0041e20000100a00 */
[----:B------:R-:W2:Y:S02]  /*d3e40*/  LDL.LU R8, [R1+0x14f0] ;  /* 0x0014f00001087983 */ /* 0x000ea40000300800 */
[----:B------:R-:W2:Y:S01]  /*d3e50*/  LDL.LU R9, [R1+0x14f4] ;  /* 0x0014f40001097983 */ /* 0x000ea20000300800 */
[----:B0-----:R-:W2:Y:S01]  /*d3e60*/  LDL.LU R10, [R1+0x14f8] ;  /* 0x0014f800010a7983 */ /* 0x001ea20000300800 */
[----:B------:R-:W2:Y:S02]  /*d3e70*/  LDL.LU R11, [R1+0x14fc] ;  /* 0x0014fc00010b7983 */ /* 0x000ea40000300800 */
[----:B------:R-:W4:Y:S02]  /*d3e80*/  LDL.64 R14, [R1+0x18] ;  /* 0x00001800010e7983 */ /* 0x000f240000100a00 */
[----:B------:R-:W-:Y:S01]  /*d3e90*/  IMAD.MOV.U32 R5, RZ, RZ, R25 ;  /* 0x000000ffff057224 */ /* 0x000fe200078e0019 */
[----:B----4-:R2:W-:Y:S02]  /*d3ea0*/  STL.64 [R1+0x4f70], R14 ;  /* 0x004f700e01007387 */ /* 0x0105e40000100a00 */
[----:B--2---:R-:W-:Y:S02]  /*d3eb0*/  HMMA.16816.F32 R12, R24, R18, R8 ;  /* 0x00000012180c723c */ /* 0x004fe40000001808 */
[----:B------:R0:W-:Y:S01]  /*d3ec0*/  STL [R1+0x4ea4], R0 ;  /* 0x004ea40001007387 */ /* 0x0001e20000100800 */
[----:B------:R1:W-:Y:S04]  /*d3ed0*/  STL [R1+0x4ea0], R2 ;  /* 0x004ea00201007387 */ /* 0x0003e80000100800 */
[----:B------:R-:W-:-:S02]  /*d3ee0*/  IMAD.MOV.U32 R8, RZ, RZ, R24 ;  /* 0x000000ffff087224 */ /* 0x000fc400078e0018 */
[----:B0-----:R-:W-:Y:S02]  /*d3ef0*/  IMAD.MOV.U32 R0, RZ, RZ, R27 ;  /* 0x000000ffff007224 */ /* 0x001fe400078e001b */
[----:B-1----:R-:W-:Y:S11]  /*d3f00*/  IMAD.MOV.U32 R2, RZ, RZ, R26 ;  /* 0x000000ffff027224 */ /* 0x002ff600078e001a */
[----:B------:R-:W-:Y:S01]  /*d3f10*/  @!UPT UIADD3 URZ, URZ, URZ, URZ ;  /* 0x0000003f3f3ff290 */ /* 0x000fe2000fffe03f */
[----:B------:R-:W-:Y:S01]  /*d3f20*/  STL.64 [R1+0x12b0], R12 ;  /* 0x0012b00c01007387 */ /* 0x000fe20000100a00 */
[----:B------:R0:W-:Y:S02]  /*d3f30*/  STL.64 [R1+0x12b8], R14 ;  /* 0x0012b80e01007387 */ /* 0x0001e40000100a00 */
[----:B------:R-:W2:Y:S02]  /*d3f40*/  LDL.LU R24, [R1+0x14d0] ;  /* 0x0014d00001187983 */ /* 0x000ea40000300800 */
[----:B------:R-:W2:Y:S01]  /*d3f50*/  LDL.LU R25, [R1+0x14d4] ;  /* 0x0014d40001197983 */ /* 0x000ea20000300800 */
[----:B------:R-:W4:Y:S01]  /*d3f60*/  LDL.LU R26, [R1+0x14d8] ;  /* 0x0014d800011a7983 */ /* 0x000f220000300800 */
[----:B------:R-:W4:Y:S03]  /*d3f70*/  LDL.LU R27, [R1+0x14dc] ;  /* 0x0014dc00011b7983 */ /* 0x000f260000300800 */
[----:B----4-:R1:W-:Y:S01]  /*d3f80*/  STL.64 [R1+0x4fa8], R26 ;  /* 0x004fa81a01007387 */ /* 0x0103e20000100a00 */
[----:B--2---:R-:W-:Y:S02]  /*d3f90*/  STL.64 [R1+0x4fa0], R24 ;  /* 0x004fa01801007387 */ /* 0x004fe40000100a00 */
[----:B0-----:R-:W2:Y:S02]  /*d3fa0*/  LDL.64 R14, [R1+0x28] ;  /* 0x00002800010e7983 */ /* 0x001ea40000100a00 */
[----:B------:R-:W4:Y:S02]  /*d3fb0*/  LDL.64 R10, [R1+0x48] ;  /* 0x00004800010a7983 */ /* 0x000f240000100a00 */
[----:B------:R-:W-:-:S02]  /*d3fc0*/  IMAD.MOV.U32 R4, RZ, RZ, R18 ;  /* 0x000000ffff047224 */ /* 0x000fc400078e0012 */
[----:B------:R-:W-:Y:S01]  /*d3fd0*/  IMAD.MOV.U32 R3, RZ, RZ, R19 ;  /* 0x000000ffff037224 */ /* 0x000fe200078e0013 */
[----:B-1----:R-:W3:Y:S04]  /*d3fe0*/  LDL.64 R26, [R1+0x58] ;  /* 0x00005800011a7983 */ /* 0x002ee80000100a00 */
[----:B--2---:R0:W-:Y:S01]  /*d3ff0*/  STL.64 [R1+0x4f88], R14 ;  /* 0x004f880e01007387 */ /* 0x0041e20000100a00 */
[----:B------:R-:W2:Y:S02]  /*d4000*/  LDL.LU R12, [R1+0x14c0] ;  /* 0x0014c000010c7983 */ /* 0x000ea40000300800 */
[----:B------:R-:W2:Y:S01]  /*d4010*/  LDL.LU R13, [R1+0x14c4] ;  /* 0x0014c400010d7983 */ /* 0x000ea20000300800 */
[----:B0-----:R-:W2:Y:S01]  /*d4020*/  LDL.LU R14, [R1+0x14c8] ;  /* 0x0014c800010e7983 */ /* 0x001ea20000300800 */
[----:B------:R-:W2:Y:S02]  /*d4030*/  LDL.LU R15, [R1+0x14cc] ;  /* 0x0014cc00010f7983 */ /* 0x000ea40000300800 */
[----:B------:R-:W2:Y:S02]  /*d4040*/  LDL.64 R18, [R1+0x8] ;  /* 0x0000080001127983 */ /* 0x000ea40000100a00 */
[----:B------:R-:W-:-:S02]  /*d4050*/  IMAD.MOV.U32 R16, RZ, RZ, R8 ;  /* 0x000000ffff107224 */ /* 0x000fc400078e0008 */
[----:B------:R-:W-:Y:S02]  /*d4060*/  IMAD.MOV.U32 R17, RZ, RZ, R5 ;  /* 0x000000ffff117224 */ /* 0x000fe400078e0005 */
[----:B---3--:R-:W-:Y:S01]  /*d4070*/  IMAD.MOV.U32 R5, RZ, RZ, R27 ;  /* 0x000000ffff057224 */ /* 0x008fe200078e001b */
[----:B--2---:R0:W-:Y:S02]  /*d4080*/  STL.64 [R1+0x4f58], R18 ;  /* 0x004f581201007387 */ /* 0x0041e40000100a00 */
[----:B0-----:R-:W-:Y:S02]  /*d4090*/  IMAD.MOV.U32 R18, RZ, RZ, R2 ;  /* 0x000000ffff127224 */ /* 0x001fe400078e0002 */
[----:B------:R-:W-:-:S07]  /*d40a0*/  IMAD.MOV.U32 R19, RZ, RZ, R0 ;  /* 0x000000ffff137224 */ /* 0x000fce00078e0000 */
[C---:B------:R-:W-:Y:S01]  /*d40b0*/  HMMA.16816.F32 R20, R16.reuse, R26, R20 ;  /* 0x0000001a1014723c */ /* 0x040fe20000001814 */
[----:B------:R-:W-:Y:S01]  /*d40c0*/  STL [R1+0x4eac], R3 ;  /* 0x004eac0301007387 */ /* 0x000fe20000100800 */
[----:B------:R-:W-:Y:S11]  /*d40d0*/  STL [R1+0x4ea8], R4 ;  /* 0x004ea80401007387 */ /* 0x000ff60000100800 */
[----:B------:R-:W-:Y:S10]  /*d40e0*/  @!UPT UIADD3 URZ, URZ, URZ, URZ ;  /* 0x0000003f3f3ff290 */ /* 0x000ff4000fffe03f */
[----:B------:R0:W-:Y:S01]  /*d40f0*/  STL.64 [R1+0x10d0], R20 ;  /* 0x0010d01401007387 */ /* 0x0001e20000100a00 */
[----:B------:R1:W-:Y:S02]  /*d4100*/  STL.64 [R1+0x10d8], R22 ;  /* 0x0010d81601007387 */ /* 0x0003e40000100a00 */
[----:B0-----:R-:W-:Y:S01]  /*d4110*/  IMAD.MOV.U32 R20, RZ, RZ, R26 ;  /* 0x000000ffff147224 */ /* 0x001fe200078e001a */
[----:B-1----:R-:W2:Y:S01]  /*d4120*/  LDL.LU.64 R22, [R1+0x4fb0] ;  /* 0x004fb00001167983 */ /* 0x002ea20000300a00 */
[----:B------:R-:W3:Y:S02]  /*d4130*/  LDL.LU.64 R26, [R1+0x4fa8] ;  /* 0x004fa800011a7983 */ /* 0x000ee40000300a00 */
[----:B------:R-:W3:Y:S02]  /*d4140*/  LDL.LU.64 R24, [R1+0x4fa0] ;  /* 0x004fa00001187983 */ /* 0x000ee40000300a00 */
[----:B------:R-:W-:Y:S01]  /*d4150*/  STL.64 [R1+0x4f68], R6 ;  /* 0x004f680601007387 */ /* 0x000fe20000100a00 */
[----:B------:R0:W-:Y:S01]  /*d4160*/  STL [R1+0x4f60], R5 ;  /* 0x004f600501007387 */ /* 0x0001e20000100800 */
[----:B------:R-:W2:Y:S03]  /*d4170*/  LDL.LU R4, [R1+0x14a0] ;  /* 0x0014a00001047983 */ /* 0x000ea60000300800 */
[----:B0-----:R-:W2:Y:S01]  /*d4180*/  LDL.LU R5, [R1+0x14a4] ;  /* 0x0014a40001057983 */ /* 0x001ea20000300800 */
[----:B------:R-:W2:Y:S02]  /*d4190*/  LDL.LU R6, [R1+0x14a8] ;  /* 0x0014a80001067983 */ /* 0x000ea40000300800 */
[----:B------:R-:W2:Y:S02]  /*d41a0*/  LDL.LU R7, [R1+0x14ac] ;  /* 0x0014ac0001077983 */ /* 0x000ea40000300800 */
[----:B----4-:R-:W-:Y:S01]  /*d41b0*/  IMAD.MOV.U32 R21, RZ, RZ, R11 ;  /* 0x000000ffff157224 */ /* 0x010fe200078e000b */
[C---:B---3--:R-:W-:Y:S01]  /*d41c0*/  HMMA.16816.F32 R24, R16.reuse, R10, R24 ;  /* 0x0000000a1018723c */ /* 0x048fe20000001818 */
[----:B--2---:R-:W-:Y:S01]  /*d41d0*/  STL.64 [R1+0x4f80], R6 ;  /* 0x004f800601007387 */ /* 0x004fe20000100a00 */
[----:B------:R0:W-:Y:S03]  /*d41e0*/  STL.64 [R1+0x4f78], R4 ;  /* 0x004f780401007387 */ /* 0x0001e60000100a00 */
[----:B0-----:R-:W2:Y:S01]  /*d41f0*/  LDL.LU R4, [R1+0x14b0] ;  /* 0x0014b00001047983 */ /* 0x001ea20000300800 */
[----:B------:R-:W2:Y:S02]  /*d4200*/  LDL.LU R5, [R1+0x14b4] ;  /* 0x0014b40001057983 */ /* 0x000ea40000300800 */
[----:B------:R-:W2:Y:S02]  /*d4210*/  LDL.LU R6, [R1+0x14b8] ;  /* 0x0014b80001067983 */ /* 0x000ea40000300800 */
[----:B------:R-:W2:Y:S01]  /*d4220*/  LDL.LU R7, [R1+0x14bc] ;  /* 0x0014bc0001077983 */ /* 0x000ea20000300800 */
[----:B------:R-:W-:Y:S11]  /*d4230*/  STL [R1+0x4eb0], R20 ;  /* 0x004eb01401007387 */ /* 0x000ff60000100800 */
[----:B------:R-:W-:Y:S01]  /*d4240*/  @!UPT UIADD3 URZ, URZ, URZ, URZ ;  /* 0x0000003f3f3ff290 */ /* 0x000fe2000fffe03f */
[----:B------:R0:W-:Y:S02]  /*d4250*/  STL.64 [R1+0x1010], R24 ;  /* 0x0010101801007387 */ /* 0x0001e40000100a00 */
[----:B------:R1:W-:Y:S02]  /*d4260*/  STL.64 [R1+0x1018], R26 ;  /* 0x0010181a01007387 */ /* 0x0003e40000100a00 */
[----:B0-----:R-:W-:Y:S01]  /*d4270*/  IMAD.MOV.U32 R24, RZ, RZ, R10 ;  /* 0x000000ffff187224 */ /* 0x001fe200078e000a */
[----:B-1----:R-:W3:Y:S01]  /*d4280*/  LDL.LU.64 R26, [R1+0x4f98] ;  /* 0x004f9800011a7983 */ /* 0x002ee20000300a00 */
[----:B------:R-:W4:Y:S02]  /*d4290*/  LDL.LU.64 R10, [R1+0x4f90] ;  /* 0x004f9000010a7983 */ /* 0x000f240000300a00 */
[C---:B----4-:R-:W-:Y:S11]  /*d42a0*/  HMMA.16816.F32 R12, R16.reuse, R10, R12 ;  /* 0x0000000a100c723c */ /* 0x050ff6000000180c */
[----:B------:R-:W-:Y:S11]  /*d42b0*/  @!UPT UIADD3 URZ, URZ, URZ, URZ ;  /* 0x0000003f3f3ff290 */ /* 0x000ff6000fffe03f */
[----:B------:R-:W-:Y:S01]  /*d42c0*/  @!UPT UIADD3 URZ, URZ, URZ, URZ ;  /* 0x0000003f3f3ff290 */ /* 0x000fe2000fffe03f */
[----:B------:R-:W-:Y:S01]  /*d42d0*/  STL.64 [R1+0x10a0], R12 ;  /* 0x0010a00c01007387 */ /* 0x000fe20000100a00 */
[----:B------:R0:W-:Y:S03]  /*d42e0*/  STL.64 [R1+0x10a8], R14 ;  /* 0x0010a80e01007387 */ /* 0x0001e60000100a00 */
[----:B0-----:R-:W2:Y:S01]  /*d42f0*/  LDL.LU.64 R14, [R1+0x4f88] ;  /* 0x004f8800010e7983 */ /* 0x001ea20000300a00 */
[----:B------:R-:W-:Y:S02]  /*d4300*/  IMAD.MOV.U32 R28, RZ, RZ, R10 ;  /* 0x000000ffff1c7224 */ /* 0x000fe400078e000a */
[----:B------:R-:W4:Y:S02]  /*d4310*/  LDL.LU R8, [R1+0x1480] ;  /* 0x0014800001087983 */ /* 0x000f240000300800 */
[----:B------:R-:W-:Y:S01]  /*d4320*/  IMAD.MOV.U32 R25, RZ, RZ, R11 ;  /* 0x000000ffff197224 */ /* 0x000fe200078e000b */
[----:B------:R-:W4:Y:S01]  /*d4330*/  LDL.LU R9, [R1+0x1484] ;  /* 0x0014840001097983 */ /* 0x000f220000300800 */
[----:B------:R-:W4:Y:S02]  /*d4340*/  LDL.LU R10, [R1+0x1488] ;  /* 0x00148800010a7983 */ /* 0x000f240000300800 */
[----:B------:R-:W4:Y:S02]  /*d4350*/  LDL.LU R11, [R1+0x148c] ;  /* 0x00148c00010b7983 */ /* 0x000f240000300800 */
[----:B------:R-:W-:Y:S01]  /*d4360*/  STL [R1+0x4f20], R28 ;  /* 0x004f201c01007387 */ /* 0x000fe20000100800 */
[----:B---3--:R-:W-:Y:S01]  /*d4370*/  STL.64 [R1+0x4ef8], R26 ;  /* 0x004ef81a01007387 */ /* 0x008fe20000100a00 */
[----:B------:R0:W-:Y:S03]  /*d4380*/  STL.64 [R1+0x4ef0], R24 ;  /* 0x004ef01801007387 */ /* 0x0001e60000100a00 */
[----:B0-----:R-:W3:Y:S01]  /*d4390*/  LDL.LU R24, [R1+0x1490] ;  /* 0x0014900001187983 */ /* 0x001ee20000300800 */
[----:B------:R-:W3:Y:S02]  /*d43a0*/  LDL.LU R25, [R1+0x1494] ;  /* 0x0014940001197983 */ /* 0x000ee40000300800 */
        /* <DEDUP_REMOVED lines=12> */
[----:B--2---:R-:W-:Y:S01]  /*d4470*/  HMMA.16816.F32 R16, R16, R14, R4 ;  /* 0x0000000e1010723c */ /* 0x004fe20000001804 */
[----:B------:R-:W2:Y:S01]  /*d4480*/  LDL.LU.64 R6, [R1+0x4f68] ;  /* 0x004f680001067983 */ /* 0x000ea20000300a00 */
[----:B------:R-:W2:Y:S11]  /*d4490*/  LDL.LU R5, [R1+0x4f60] ;  /* 0x004f600001057983 */ /* 0x000eb60000300800 */
[----:B------:R-:W-:Y:S10]  /*d44a0*/  @!UPT UIADD3 URZ, URZ, URZ, URZ ;  /* 0x0000003f3f3ff290 */ /* 0x000ff4000fffe03f */
[----:B------:R-:W-:Y:S01]  /*d44b0*/  STL.64 [R1+0xf90], R16 ;  /* 0x000f901001007387 */ /* 0x000fe20000100a00 */
[----:B------:R0:W-:Y:S03]  /*d44c0*/  STL.64 [R1+0xf98], R18 ;  /* 0x000f981201007387 */ /* 0x0001e60000100a00 */
[----:B0-----:R-:W2:Y:S01]  /*d44d0*/  LDL.LU.64 R18, [R1+0x4f58] ;  /* 0x004f580001127983 */ /* 0x001ea20000300a00 */
[----:B------:R-:W2:Y:S02]  /*d44e0*/  LDL.LU R12, [R1+0x1470] ;  /* 0x00147000010c7983 */ /* 0x000ea40000300800 */
[----:B------:R-:W2:Y:S02]  /*d44f0*/  LDL.LU R13, [R1+0x1474] ;  /* 0x00147400010d7983 */ /* 0x000ea40000300800 */
[----:B------:R-:W-:Y:S02]  /*d4500*/  IMAD.MOV.U32 R4, RZ, RZ, R14 ;  /* 0x000000ffff047224 */ /* 0x000fe400078e000e */
[----:B------:R-:W-:-:S02]  /*d4510*/  IMAD.MOV.U32 R0, RZ, RZ, R15 ;  /* 0x000000ffff007224 */ /* 0x000fc400078e000f */
[----:B------:R-:W-:Y:S02]  /*d4520*/  IMAD.MOV.U32 R14, RZ, RZ, R22 ;  /* 0x000000ffff0e7224 */ /* 0x000fe400078e0016 */
[----:B------:R-:W-:Y:S01]  /*d4530*/  IMAD.MOV.U32 R15, RZ, RZ, R23 ;  /* 0x000000ffff0f7224 */ /* 0x000fe200078e0017 */
[----:B------:R-:W3:Y:S01]  /*d4540*/  LDL.LU R22, [R1+0x4f54] ;  /* 0x004f540001167983 */ /* 0x000ee20000300800 */
[----:B------:R-:W3:Y:S03]  /*d4550*/  LDL.LU R23, [R1+0x4f50] ;  /* 0x004f500001177983 */ /* 0x000ee60000300800 */
[----:B------:R-:W-:Y:S04]  /*d4560*/  STL.64 [R1+0x4f38], R14 ;  /* 0x004f380e01007387 */ /* 0x000fe80000100a00 */
[----:B--2---:R0:W-:Y:S04]  /*d4570*/  STL.64 [R1+0x4f30], R12 ;  /* 0x004f300c01007387 */ /* 0x0041e80000100a00 */
[----:B0-----:R-:W3:Y:S01]  /*d4580*/  LDL.LU.64 R12, [R1+0x6a0] ;  /* 0x0006a000010c7983 */ /* 0x001ee20000300a00 */
[----:B------:R-:W3:Y:S02]  /*d4590*/  LDL.LU.64 R14, [R1+0x6a8] ;  /* 0x0006a800010e7983 */ /* 0x000ee40000300a00 */
[----:B------:R-:W-:-:S02]  /*d45a0*/  IMAD.MOV.U32 R20, RZ, RZ, R18 ;  /* 0x000000ffff147224 */ /* 0x000fc400078e0012 */
[----:B------:R-:W-:Y:S01]  /*d45b0*/  IMAD.MOV.U32 R3, RZ, RZ, R19 ;  /* 0x000000ffff037224 */ /* 0x000fe200078e0013 */
[----:B---3--:R-:W-:Y:S11]  /*d45c0*/  HMMA.16816.F32 R24, R12, R18, R24 ;  /* 0x000000120c18723c */ /* 0x008ff60000001818 */
[----:B------:R-:W-:Y:S11]  /*d45d0*/  @!UPT UIADD3 URZ, URZ, URZ, URZ ;  /* 0x0000003f3f3ff290 */ /* 0x000ff6000fffe03f */
[----:B------:R-:W-:Y:S01]  /*d45e0*/  @!UPT UIADD3 URZ, URZ, URZ, URZ ;  /* 0x0000003f3f3ff290 */ /* 0x000fe2000fffe03f */
[----:B------:R-:W-:Y:S01]  /*d45f0*/  STL.64 [R1+0xf50], R24 ;  /* 0x000f501801007387 */ /* 0x000fe20000100a00 */
[----:B------:R-:W-:Y:S02]  /*d4600*/  STL.64 [R1+0xf58], R26 ;  /* 0x000f581a01007387 */ /* 0x000fe40000100a00 */
[----:B------:R-:W2:Y:S02]  /*d4610*/  LDL.LU R16, [R1+0x1460] ;  /* 0x0014600001107983 */ /* 0x000ea40000300800 */
[----:B------:R-:W2:Y:S01]  /*d4620*/  LDL.LU R17, [R1+0x1464] ;  /* 0x0014640001117983 */ /* 0x000ea20000300800 */
[----:B------:R-:W2:Y:S01]  /*d4630*/  LDL.LU R18, [R1+0x1468] ;  /* 0x0014680001127983 */ /* 0x000ea20000300800 */
[----:B------:R-:W2:Y:S02]  /*d4640*/  LDL.LU R19, [R1+0x146c] ;  /* 0x00146c0001137983 */ /* 0x000ea40000300800 */
[----:B------:R0:W-:Y:S02]  /*d4650*/  STL.64 [R1+0x4f08], R22 ;  /* 0x004f081601007387 */ /* 0x0001e40000100a00 */
[----:B------:R1:W-:Y:S02]  /*d4660*/  STL.64 [R1+0x4f00], R20 ;  /* 0x004f001401007387 */ /* 0x0003e40000100a00 */
[----:B0-----:R-:W-:Y:S01]  /*d4670*/  IMAD.MOV.U32 R22, RZ, RZ, R7 ;  /* 0x000000ffff167224 */ /* 0x001fe200078e0007 */
[----:B-1----:R-:W3:Y:S01]  /*d4680*/  LDL.LU R20, [R1+0x1450] ;  /* 0x0014500001147983 */ /* 0x002ee20000300800 */
[----:B------:R-:W-:-:S02]  /*d4690*/  IMAD.MOV.U32 R21, RZ, RZ, R6 ;  /* 0x000000ffff157224 */ /* 0x000fc400078e0006 */
[----:B------:R-:W4:Y:S02]  /*d46a0*/  LDL.LU R6, [R1+0x4f4c] ;  /* 0x004f4c0001067983 */ /* 0x000f240000300800 */
[----:B------:R-:W4:Y:S01]  /*d46b0*/  LDL.LU R7, [R1+0x4f48] ;  /* 0x004f480001077983 */ /* 0x000f220000300800 */
[----:B------:R-:W3:Y:S01]  /*d46c0*/  LDL.LU R23, [R1+0x145c] ;  /* 0x00145c0001177983 */ /* 0x000ee20000300800 */
[----:B------:R-:W2:Y:S02]  /*d46d0*/  LDL.LU R24, [R1+0x1440] ;  /* 0x0014400001187983 */ /* 0x000ea40000300800 */
[----:B------:R-:W2:Y:S02]  /*d46e0*/  LDL.LU R25, [R1+0x1444] ;  /* 0x0014440001197983 */ /* 0x000ea40000300800 */
[----:B------:R-:W2:Y:S01]  /*d46f0*/  LDL.LU R26, [R1+0x1448] ;  /* 0x00144800011a7983 */ /* 0x000ea20000300800 */
[----:B------:R-:W2:Y:S01]  /*d4700*/  LDL.LU R27, [R1+0x144c] ;  /* 0x00144c00011b7983 */ /* 0x000ea20000300800 */
[----:B----4-:R-:W-:Y:S11]  /*d4710*/  HMMA.16816.F32 R8, R12, R6, R8 ;  /* 0x000000060c08723c */ /* 0x010ff60000001808 */
        /* <DEDUP_REMOVED lines=8> */
[----:B------:R-:W-:Y:S01]  /*d47a0*/  IMAD.MOV.U32 R28, RZ, RZ, R13 ;  /* 0x000000ffff1c7224 */ /* 0x000fe200078e000d */
[----:B------:R-:W2:Y:S01]  /*d47b0*/  LDL.LU.64 R14, [R1+0x4f38] ;  /* 0x004f3800010e7983 */ /* 0x000ea20000300a00 */
[----:B------:R-:W2:Y:S02]  /*d47c0*/  LDL.LU.64 R12, [R1+0x4f30] ;  /* 0x004f3000010c7983 */ /* 0x000ea40000300a00 */
[----:B------:R4:W-:Y:S02]  /*d47d0*/  STL.64 [R1+0x4e10], R6 ;  /* 0x004e100601007387 */ /* 0x0009e40000100a00 */
[----:B------:R-:W-:Y:S02]  /*d47e0*/  STL.64 [R1+0x4eb8], R4 ;  /* 0x004eb80401007387 */ /* 0x000fe40000100a00 */
[----:B----4-:R-:W-:-:S02]  /*d47f0*/  IMAD.MOV.U32 R6, RZ, RZ, R10 ;  /* 0x000000ffff067224 */ /* 0x010fc400078e000a */
[----:B------:R-:W-:Y:S01]  /*d4800*/  IMAD.MOV.U32 R7, RZ, RZ, R11 ;  /* 0x000000ffff077224 */ /* 0x000fe200078e000b */
[----:B------:R-:W2:Y:S01]  /*d4810*/  LDL.LU R10, [R1+0x4f2c] ;  /* 0x004f2c00010a7983 */ /* 0x000ea20000300800 */
[----:B------:R-:W2:Y:S03]  /*d4820*/  LDL.LU R11, [R1+0x4f28] ;  /* 0x004f2800010b7983 */ /* 0x000ea60000300800 */
[----:B------:R0:W-:Y:S04]  /*d4830*/  STL.64 [R1+0x4ec8], R6 ;  /* 0x004ec80601007387 */ /* 0x0001e80000100a00 */
[----:B0-----:R-:W4:Y:S04]  /*d4840*/  LDL R6, [R1+0x98] ;  /* 0x0000980001067983 */ /* 0x001f280000100800 */
[----:B------:R-:W4:Y:S01]  /*d4850*/  LDL R7, [R1+0x9c] ;  /* 0x00009c0001077983 */ /* 0x000f220000100800 */
[----:B------:R-:W-:-:S02]  /*d4860*/  IMAD.MOV.U32 R4, RZ, RZ, R2 ;  /* 0x000000ffff047224 */ /* 0x000fc400078e0002 */
[----:B------:R-:W-:Y:S01]  /*d4870*/  IMAD.MOV.U32 R5, RZ, RZ, R28 ;  /* 0x000000ffff057224 */ /* 0x000fe200078e001c */
[----:B----4-:R0:W-:Y:S01]  /*d4880*/  STL.64 [R1+0x4ed8], R6 ;  /* 0x004ed80601007387 */ /* 0x0101e20000100a00 */
[----:B------:R-:W4:Y:S02]  /*d4890*/  LDL.LU R2, [R1+0x4f24] ;  /* 0x004f240001027983 */ /* 0x000f240000300800 */
[----:B------:R-:W3:Y:S02]  /*d48a0*/  LDL.LU R28, [R1+0x4f20] ;  /* 0x004f2000011c7983 */ /* 0x000ee40000300800 */
[----:B0-----:R-:W-:Y:S02]  /*d48b0*/  IMAD.MOV.U32 R6, RZ, RZ, R9 ;  /* 0x000000ffff067224 */ /* 0x001fe400078e0009 */
[----:B------:R-:W-:-:S07]  /*d48c0*/  IMAD.MOV.U32 R7, RZ, RZ, R8 ;  /* 0x000000ffff077224 */ /* 0x000fce00078e0008 */
[C---:B--2---:R-:W-:Y:S11]  /*d48d0*/  HMMA.16816.F32 R12, R4.reuse, R10, R12 ;  /* 0x0000000a040c723c */ /* 0x044ff6000000180c */
[----:B------:R-:W-:Y:S11]  /*d48e0*/  @!UPT UIADD3 URZ, URZ, URZ, URZ ;  /* 0x0000003f3f3ff290 */ /* 0x000ff6000fffe03f */
[----:B------:R-:W-:Y:S01]  /*d48f0*/  @!UPT UIADD3 URZ, URZ, URZ, URZ ;  /* 0x0000003f3f3ff290 */ /* 0x000fe2000fffe03f */
[----:B------:R-:W-:Y:S01]  /*d4900*/  STL.64 [R1+0xf00], R12 ;  /* 0x000f000c01007387 */ /* 0x000fe20000100a00 */
[----:B------:R0:W-:Y:S03]  /*d4910*/  STL.64 [R1+0xf08], R14 ;  /* 0x000f080e01007387 */ /* 0x0001e60000100a00 */
[----:B0-----:R-:W2:Y:S01]  /*d4920*/  LDL.LU.64 R14, [R1+0x4f18] ;  /* 0x004f1800010e7983 */ /* 0x001ea20000300a00 */
[----:B------:R0:W-:Y:S02]  /*d4930*/  STL.64 [R1+0x4df8], R10 ;  /* 0x004df80a01007387 */ /* 0x0001e40000100a00 */
[----:B------:R-:W3:Y:S01]  /*d4940*/  LDL.LU.64 R8, [R1+0x550] ;  /* 0x0005500001087983 */ /* 0x000ee20000300a00 */
[----:B0-----:R-:W3:Y:S01]  /*d4950*/  LDL.LU.64 R10, [R1+0x558] ;  /* 0x00055800010a7983 */ /* 0x001ee20000300a00 */
[C---:B--2---:R-:W-:Y:S03]  /*d4960*/  HMMA.16816.F32 R16, R4.reuse, R14, R16 ;  /* 0x0000000e0410723c */ /* 0x044fe60000001810 */
[----:B---3--:R-:W-:Y:S01]  /*d4970*/  STL.64 [R1+0x4ee8], R10 ;  /* 0x004ee80a01007387 */ /* 0x008fe20000100a00 */
[----:B------:R0:W-:Y:S03]  /*d4980*/  STL.64 [R1+0x4ee0], R8 ;  /* 0x004ee00801007387 */ /* 0x0001e60000100a00 */
[----:B0-----:R-:W2:Y:S01]  /*d4990*/  LDL.LU R8, [R1+0x1430] ;  /* 0x0014300001087983 */ /* 0x001ea20000300800 */
[----:B------:R-:W2:Y:S02]  /*d49a0*/  LDL.LU R9, [R1+0x1434] ;  /* 0x0014340001097983 */ /* 0x000ea40000300800 */
[----:B------:R-:W2:Y:S02]  /*d49b0*/  LDL.LU R10, [R1+0x1438] ;  /* 0x00143800010a7983 */ /* 0x000ea40000300800 */
[----:B------:R-:W2:Y:S11]  /*d49c0*/  LDL.LU R11, [R1+0x143c] ;  /* 0x00143c00010b7983 */ /* 0x000eb60000300800 */
        /* <DEDUP_REMOVED lines=8> */
[C---:B---3--:R-:W-:Y:S11]  /*d4a50*/  HMMA.16816.F32 R20, R4.reuse, R18, R20 ;  /* 0x000000120414723c */ /* 0x048ff60000001814 */
[----:B------:R-:W-:Y:S11]  /*d4a60*/  @!UPT UIADD3 URZ, URZ, URZ, URZ ;  /* 0x0000003f3f3ff290 */ /* 0x000ff6000fffe03f */
[----:B------:R-:W-:Y:S01]  /*d4a70*/  @!UPT UIADD3 URZ, URZ, URZ, URZ ;  /* 0x0000003f3f3ff290 */ /* 0x000fe2000fffe03f */
        /* <DEDUP_REMOVED lines=17> */
[----:B---3--:R-:W-:Y:S01]  /*d4b90*/  HMMA.16816.F32 R4, R4, R26, R8 ;  /* 0x0000001a0404723c */ /* 0x008fe20000001808 */
[----:B------:R-:W3:Y:S01]  /*d4ba0*/  LDL.LU.64 R10, [R1+0x4ee8] ;  /* 0x004ee800010a7983 */ /* 0x000ee20000300a00 */
[----:B------:R-:W3:Y:S11]  /*d4bb0*/  LDL.LU.64 R8, [R1+0x4ee0] ;  /* 0x004ee00001087983 */ /* 0x000ef60000300a00 */
[----:B------:R-:W-:Y:S10]  /*d4bc0*/  @!UPT UIADD3 URZ, URZ, URZ, URZ ;  /* 0x0000003f3f3ff290 */ /* 0x000ff4000fffe03f */
[----:B------:R-:W-:Y:S01]  /*d4bd0*/  STL.64 [R1+0xe40], R4 ;  /* 0x000e400401007387 */ /* 0x000fe20000100a00 */
[----:B------:R0:W-:Y:S03]  /*d4be0*/  STL.64 [R1+0xe48], R6 ;  /* 0x000e480601007387 */ /* 0x0001e60000100a00 */
[----:B0-----:R-:W3:Y:S01]  /*d4bf0*/  LDL.LU.64 R6, [R1+0x4ed8] ;  /* 0x004ed80001067983 */ /* 0x001ee20000300a00 */
[----:B------:R-:W-:Y:S01]  /*d4c00*/  STL.64 [R1+0x4dd8], R26 ;  /* 0x004dd81a01007387 */ /* 0x000fe20000100a00 */
[----:B---3--:R-:W-:Y:S02]  /*d4c10*/  HMMA.16816.F32 R4, R8, R6, R12 ;  /* 0x000000060804723c */ /* 0x008fe4000000180c */
[----:B------:R-:W3:Y:S11]  /*d4c20*/  LDL.LU.64 R14, [R1+0x4ed0] ;  /* 0x004ed000010e7983 */ /* 0x000ef60000300a00 */
[----:B------:R-:W-:Y:S10]  /*d4c30*/  @!UPT UIADD3 URZ, URZ, URZ, URZ ;  /* 0x0000003f3f3ff290 */ /* 0x000ff4000fffe03f */
[----:B------:R-:W-:Y:S01]  /*d4c40*/  STL.64 [R1+0x14a0], R4 ;  /* 0x0014a00401007387 */ /* 0x000fe20000100a00 */
[----:B------:R-:W-:Y:S02]  /*d4c50*/  IMAD.MOV.U32 R12, RZ, RZ, R6 ;  /* 0x000000ffff0c7224 */ /* 0x000fe400078e0006 */
[----:B------:R0:W-:Y:S02]  /*d4c60*/  STL.64 [R1+0x14a8], R6 ;  /* 0x0014a80601007387 */ /* 0x0001e40000100a00 */
[----:B0-----:R-:W2:Y:S01]  /*d4c70*/  LDL.LU.64 R6, [R1+0x4ec8] ;  /* 0x004ec80001067983 */ /* 0x001ea20000300a00 */
[----:B------:R-:W-:-:S05]  /*d4c80*/  IMAD.MOV.U32 R16, RZ, RZ, R4 ;  /* 0x000000ffff107224 */ /* 0x000fca00078e0004 */
[----:B------:R-:W-:Y:S01]  /*d4c90*/  STL [R1+0x3c18], R16 ;  /* 0x003c181001007387 */ /* 0x000fe20000100800 */
[----:B------:R-:W-:Y:S01]  /*d4ca0*/  STL [R1+0x3c14], R12 ;  /* 0x003c140c01007387 */ /* 0x000fe20000100800 */
[----:B--2---:R-:W-:Y:S02]  /*d4cb0*/  HMMA.16816.F32 R4, R8, R6, R20 ;  /* 0x000000060804723c */ /* 0x004fe40000001814 */
[----:B------:R-:W2:Y:S11]  /*d4cc0*/  LDL.LU.64 R20, [R1+0x4ec0] ;  /* 0x004ec00001147983 */ /* 0x000eb60000300a00 */
[----:B------:R-:W-:Y:S10]  /*d4cd0*/  @!UPT UIADD3 URZ, URZ, URZ, URZ ;  /* 0x0000003f3f3ff290 */ /* 0x000ff4000fffe03f */
[----:B------:R0:W-:Y:S01]  /*d4ce0*/  STL.64 [R1+0x1490], R4 ;  /* 0x0014900401007387 */ /* 0x0001e20000100a00 */
[----:B------:R1:W-:Y:S02]  /*d4cf0*/  STL.64 [R1+0x1498], R6 ;  /* 0x0014980601007387 */ /* 0x0003e40000100a00 */
[----:B------:R-:W-:Y:S02]  /*d4d00*/  IMAD.MOV.U32 R17, RZ, RZ, R4 ;  /* 0x000000ffff117224 */ /* 0x000fe400078e0004 */
[----:B0-----:R-:W4:Y:S01]  /*d4d10*/  LDL.LU.64 R4, [R1+0x4eb8] ;  /* 0x004eb80001047983 */ /* 0x001f220000300a00 */
[----:B------:R-:W-:Y:S02]  /*d4d20*/  IMAD.MOV.U32 R13, RZ, RZ, R6 ;  /* 0x000000ffff0d7224 */ /* 0x000fe400078e0006 */
[----:B-1----:R-:W-:Y:S02]  /*d4d30*/  IMAD.MOV.U32 R7, RZ, RZ, R3 ;  /* 0x000000ffff077224 */ /* 0x002fe400078e0003 */
[----:B--2---:R-:W-:-:S02]  /*d4d40*/  IMAD.MOV.U32 R6, RZ, RZ, R20 ;  /* 0x000000ffff067224 */ /* 0x004fc400078e0014 */
[----:B------:R-:W2:Y:S01]  /*d4d50*/  LDL.LU R20, [R1+0x4eb0] ;  /* 0x004eb00001147983 */ /* 0x000ea20000300800 */
[----:B------:R-:W2:Y:S02]  /*d4d60*/  LDL.LU R3, [R1+0x4eac] ;  /* 0x004eac0001037983 */ /* 0x000ea40000300800 */
[----:B------:R-:W-:Y:S02]  /*d4d70*/  STL.64 [R1+0x4e28], R6 ;  /* 0x004e280601007387 */ /* 0x000fe40000100a00 */
[----:B------:R-:W-:Y:S01]  /*d4d80*/  STL [R1+0x3c20], R17 ;  /* 0x003c201101007387 */ /* 0x000fe20000100800 */
[----:B------:R-:W-:Y:S01]  /*d4d90*/  STL.64 [R1+0x4de8], R18 ;  /* 0x004de81201007387 */ /* 0x000fe20000100a00 */
[----:B------:R0:W-:Y:S02]  /*d4da0*/  STL [R1+0x3c1c], R13 ;  /* 0x003c1c0d01007387 */ /* 0x0001e40000100800 */
[----:B---3--:R1:W-:Y:S02]  /*d4db0*/  STL.64 [R1+0x4df0], R14 ;  /* 0x004df00e01007387 */ /* 0x0083e40000100a00 */
[----:B------:R-:W3:Y:S01]  /*d4dc0*/  LDL.LU R12, [R1+0x1310] ;  /* 0x00131000010c7983 */ /* 0x000ee20000300800 */
[----:B0-----:R-:W3:Y:S01]  /*d4dd0*/  LDL.LU R13, [R1+0x1314] ;  /* 0x00131400010d7983 */ /* 0x001ee20000300800 */
[----:B-1----:R-:W3:Y:S02]  /*d4de0*/  LDL.LU R14, [R1+0x1318] ;  /* 0x00131800010e7983 */ /* 0x002ee40000300800 */
[----:B------:R-:W3:Y:S02]  /*d4df0*/  LDL.LU R15, [R1+0x131c] ;  /* 0x00131c00010f7983 */ /* 0x000ee40000300800 */
[----:B----4-:R-:W-:-:S02]  /*d4e00*/  IMAD.MOV.U32 R6, RZ, RZ, R4 ;  /* 0x000000ffff067224 */ /* 0x010fc400078e0004 */
[----:B------:R-:W4:Y:S01]  /*d4e10*/  LDL.LU R4, [R1+0x4ea8] ;  /* 0x004ea80001047983 */ /* 0x000f220000300800 */
[----:B------:R-:W-:Y:S02]  /*d4e20*/  IMAD.MOV.U32 R7, RZ, RZ, R0 ;  /* 0x000000ffff077224 */ /* 0x000fe400078e0000 */
[----:B------:R-:W4:Y:S03]  /*d4e30*/  LDL.LU R0, [R1+0x4ea4] ;  /* 0x004ea40001007983 */ /* 0x000f260000300800 */
[----:B------:R0:W-:Y:S01]  /*d4e40*/  STL.64 [R1+0x4e40], R6 ;  /* 0x004e400601007387 */ /* 0x0001e20000100a00 */
[----:B------:R-:W-:Y:S02]  /*d4e50*/  IMAD.MOV.U32 R26, RZ, RZ, R28 ;  /* 0x000000ffff1a7224 */ /* 0x000fe400078e001c */
[----:B------:R-:W-:Y:S02]  /*d4e60*/  IMAD.MOV.U32 R27, RZ, RZ, R25 ;  /* 0x000000ffff1b7224 */ /* 0x000fe400078e0019 */
[----:B0-----:R-:W-:-:S02]  /*d4e70*/  IMAD.MOV.U32 R6, RZ, RZ, R2 ;  /* 0x000000ffff067224 */ /* 0x001fc400078e0002 */
[----:B------:R-:W-:Y:S01]  /*d4e80*/  IMAD.MOV.U32 R7, RZ, RZ, R29 ;  /* 0x000000ffff077224 */ /* 0x000fe200078e001d */
[----:B------:R-:W4:Y:S04]  /*d4e90*/  LDL.LU R2, [R1+0x4ea0] ;  /* 0x004ea00001027983 */ /* 0x000f280000300800 */
[----:B------:R-:W-:Y:S01]  /*d4ea0*/  STL.64 [R1+0x4e58], R6 ;  /* 0x004e580601007387 */ /* 0x000fe20000100a00 */
[----:B------:R-:W-:Y:S02]  /*d4eb0*/  IMAD.MOV.U32 R23, RZ, RZ, R5 ;  /* 0x000000ffff177224 */ /* 0x000fe400078e0005 */
[----:B--2---:R-:W-:Y:S01]  /*d4ec0*/  IMAD.MOV.U32 R22, RZ, RZ, R20 ;  /* 0x000000ffff167224 */ /* 0x004fe200078e0014 */
[----:B---3--:R-:W-:Y:S01]  /*d4ed0*/  STL.64 [R1+0x4e08], R14 ;  /* 0x004e080e01007387 */ /* 0x008fe20000100a00 */
[----:B------:R0:W-:Y:S03]  /*d4ee0*/  STL.64 [R1+0x4e00], R12 ;  /* 0x004e000c01007387 */ /* 0x0001e60000100a00 */
[----:B0-----:R-:W2:Y:S01]  /*d4ef0*/  LDL.LU R12, [R1+0x1330] ;  /* 0x00133000010c7983 */ /* 0x001ea20000300800 */
[----:B------:R-:W2:Y:S02]  /*d4f00*/  LDL.LU R13, [R1+0x1334] ;  /* 0x00133400010d7983 */ /* 0x000ea40000300800 */
[----:B------:R-:W3:Y:S02]  /*d4f10*/  LDL.LU R14, [R1+0x1338] ;  /* 0x00133800010e7983 */ /* 0x000ee40000300800 */
[----:B------:R-:W3:Y:S01]  /*d4f20*/  LDL.LU R15, [R1+0x133c] ;  /* 0x00133c00010f7983 */ /* 0x000ee20000300800 */
[----:B------:R0:W-:Y:S02]  /*d4f30*/  STL.64 [R1+0x4e60], R26 ;  /* 0x004e601a01007387 */ /* 0x0001e40000100a00 */
[----:B0-----:R-:W-:-:S02]  /*d4f40*/  IMAD.MOV.U32 R26, RZ, RZ, R24 ;  /* 0x000000ffff1a7224 */ /* 0x001fc400078e0018 */
[----:B------:R-:W-:-:S05]  /*d4f50*/  IMAD.MOV.U32 R27, RZ, RZ, R21 ;  /* 0x000000ffff1b7224 */ /* 0x000fca00078e0015 */
[----:B------:R4:W-:Y:S01]  /*d4f60*/  STL.64 [R1+0x4e78], R26 ;  /* 0x004e781a01007387 */ /* 0x0009e20000100a00 */
[----:B------:R0:W-:Y:S02]  /*d4f70*/  STL.64 [R1+0x4e80], R22 ;  /* 0x004e801601007387 */ /* 0x0001e40000100a00 */
[----:B----4-:R-:W-:Y:S02]  /*d4f80*/  IMAD.MOV.U32 R26, RZ, RZ, R4 ;  /* 0x000000ffff1a7224 */ /* 0x010fe400078e0004 */
[----:B------:R-:W-:-:S05]  /*d4f90*/  IMAD.MOV.U32 R27, RZ, RZ, R3 ;  /* 0x000000ffff1b7224 */ /* 0x000fca00078e0003 */
[----:B------:R-:W-:Y:S01]  /*d4fa0*/  STL.64 [R1+0x4e88], R26 ;  /* 0x004e881a01007387 */ /* 0x000fe20000100a00 */
[----:B------:R-:W4:Y:S02]  /*d4fb0*/  LDL.LU R20, [R1+0x13e0] ;  /* 0x0013e00001147983 */ /* 0x000f240000300800 */
[----:B------:R-:W4:Y:S02]  /*d4fc0*/  LDL.LU R21, [R1+0x13e4] ;  /* 0x0013e40001157983 */ /* 0x000f240000300800 */
[----:B0-----:R-:W2:Y:S01]  /*d4fd0*/  LDL.LU R22, [R1+0x13e8] ;  /* 0x0013e80001167983 */ /* 0x001ea20000300800 */
[----:B------:R-:W2:Y:S04]  /*d4fe0*/  LDL.LU R23, [R1+0x13ec] ;  /* 0x0013ec0001177983 */ /* 0x000ea80000300800 */
        /* <DEDUP_REMOVED lines=42> */
[----:B------:R-:W3:Y:S02]  /*d5290*/  LDL.LU.64 R20, [R1+0x4e90] ;  /* 0x004e900001147983 */ /* 0x000ee40000300a00 */
[----:B------:R-:W-:Y:S02]  /*d52a0*/  STL.64 [R1+0x1480], R24 ;  /* 0x0014801801007387 */ /* 0x000fe40000100a00 */
[----:B------:R0:W-:Y:S02]  /*d52b0*/  STL.64 [R1+0x1488], R26 ;  /* 0x0014881a01007387 */ /* 0x0001e40000100a00 */
[----:B0-----:R-:W3:Y:S02]  /*d52c0*/  LDL.LU.64 R26, [R1+0x4e88] ;  /* 0x004e8800011a7983 */ /* 0x001ee40000300a00 */
[C---:B---3--:R-:W-:Y:S02]  /*d52d0*/  HMMA.16816.F32 R24, R8.reuse, R26, R20 ;  /* 0x0000001a0818723c */ /* 0x048fe40000001814 */
[----:B------:R-:W4:Y:S11]  /*d52e0*/  LDL.LU.64 R22, [R1+0x4e80] ;  /* 0x004e800001167983 */ /* 0x000f360000300a00 */
[----:B------:R-:W-:Y:S10]  /*d52f0*/  @!UPT UIADD3 URZ, URZ, URZ, URZ ;  /* 0x0000003f3f3ff290 */ /* 0x000ff4000fffe03f */
[----:B------:R-:W-:Y:S01]  /*d5300*/  STL.64 [R1+0x1470], R24 ;  /* 0x0014701801007387 */ /* 0x000fe20000100a00 */
[----:B------:R0:W-:Y:S03]  /*d5310*/  STL.64 [R1+0x1478], R26 ;  /* 0x0014781a01007387 */ /* 0x0001e60000100a00 */
[----:B0-----:R-:W3:Y:S01]  /*d5320*/  LDL.LU.64 R26, [R1+0x4e78] ;  /* 0x004e7800011a7983 */ /* 0x001ee20000300a00 */
[C---:B----4-:R-:W-:Y:S03]  /*d5330*/  HMMA.16816.F32 R20, R8.reuse, R22, R16 ;  /* 0x000000160814723c */ /* 0x050fe60000001810 */
[----:B------:R-:W4:Y:S11]  /*d5340*/  LDL.LU R16, [R1+0x1300] ;  /* 0x0013000001107983 */ /* 0x000f360000300800 */
[----:B------:R-:W-:Y:S09]  /*d5350*/  @!UPT UIADD3 URZ, URZ, URZ, URZ ;  /* 0x0000003f3f3ff290 */ /* 0x000ff2000fffe03f */
[----:B------:R0:W-:Y:S01]  /*d5360*/  STL.64 [R1+0x13b0], R20 ;  /* 0x0013b01401007387 */ /* 0x0001e20000100a00 */
[C---:B---3--:R-:W-:Y:S03]  /*d5370*/  HMMA.16816.F32 R24, R8.reuse, R26, R4 ;  /* 0x0000001a0818723c */ /* 0x048fe60000001804 */
[----:B------:R1:W-:Y:S01]  /*d5380*/  STL.64 [R1+0x13b8], R22 ;  /* 0x0013b81601007387 */ /* 0x0003e20000100a00 */
[----:B------:R-:W4:Y:S02]  /*d5390*/  LDL.LU R17, [R1+0x1304] ;  /* 0x0013040001117983 */ /* 0x000f240000300800 */
[----:B------:R-:W4:Y:S02]  /*d53a0*/  LDL.LU R18, [R1+0x1308] ;  /* 0x0013080001127983 */ /* 0x000f240000300800 */
[----:B------:R-:W4:Y:S01]  /*d53b0*/  LDL.LU R19, [R1+0x130c] ;  /* 0x00130c0001137983 */ /* 0x000f220000300800 */
[----:B0-----:R-:W3:Y:S01]  /*d53c0*/  LDL.LU R20, [R1+0x12e0] ;  /* 0x0012e00001147983 */ /* 0x001ee20000300800 */
[----:B------:R-:W3:Y:S03]  /*d53d0*/  LDL.LU R21, [R1+0x12e4] ;  /* 0x0012e40001157983 */ /* 0x000ee60000300800 */
[----:B-1----:R-:W3:Y:S01]  /*d53e0*/  LDL.LU R22, [R1+0x12e8] ;  /* 0x0012e80001167983 */ /* 0x002ee20000300800 */
[----:B------:R-:W3:Y:S02]  /*d53f0*/  LDL.LU R23, [R1+0x12ec] ;  /* 0x0012ec0001177983 */ /* 0x000ee40000300800 */
[----:B------:R-:W2:Y:S02]  /*d5400*/  LDL.LU.64 R6, [R1+0x4e70] ;  /* 0x004e700001067983 */ /* 0x000ea40000300a00 */
[----:B------:R-:W2:Y:S05]  /*d5410*/  LDL.LU.64 R4, [R1+0x4e68] ;  /* 0x004e680001047983 */ /* 0x000eaa0000300a00 */
        /* <DEDUP_REMOVED lines=44> */
[----:B0-----:R-:W2:Y:S01]  /*d56e0*/  LDL.64 R6, [R1+0x98] ;  /* 0x0000980001067983 */ /* 0x001ea20000100a00 */
[----:B------:R-:W-:-:S02]  /*d56f0*/  IMAD.MOV.U32 R3, RZ, RZ, R9 ;  /* 0x000000ffff037224 */ /* 0x000fc400078e0009 */
[----:B------:R-:W-:Y:S02]  /*d5700*/  IMAD.MOV.U32 R4, RZ, RZ, R8 ;  /* 0x000000ffff047224 */ /* 0x000fe400078e0008 */
[----:B------:R-:W-:Y:S01]  /*d5710*/  IMAD.MOV.U32 R5, RZ, RZ, R3 ;  /* 0x000000ffff057224 */ /* 0x000fe200078e0003 */
[----:B--2---:R0:W-:Y:S02]  /*d5720*/  STL.64 [R1+0x4dc0], R6 ;  /* 0x004dc00601007387 */ /* 0x0041e40000100a00 */
[----:B0-----:R-:W-:Y:S02]  /*d5730*/  IMAD.MOV.U32 R6, RZ, RZ, R2 ;  /* 0x000000ffff067224 */ /* 0x001fe400078e0002 */
[----:B------:R-:W-:-:S07]  /*d5740*/  IMAD.MOV.U32 R7, RZ, RZ, R0 ;  /* 0x000000ffff077224 */ /* 0x000fce00078e0000 */
[C---:B------:R-:W-:Y:S11]  /*d5750*/  HMMA.16816.F32 R12, R4.reuse, R10, R12 ;  /* 0x0000000a040c723c */ /* 0x040ff6000000180c */
        /* <DEDUP_REMOVED lines=28> */
[----:B------:R-:W4:Y:S02]  /*d5920*/  LDL R16, [R1+0x400] ;  /* 0x0004000001107983 */ /* 0x000f240000100800 */
[----:B------:R-:W4:Y:S01]  /*d5930*/  LDL R17, [R1+0x404] ;  /* 0x0004040001117983 */ /* 0x000f220000100800 */
[----:B0-----:R-:W4:Y:S04]  /*d5940*/  LDL R18, [R1+0x408] ;  /* 0x0004080001127983 */ /* 0x001f280000100800 */
[----:B------:R-:W4:Y:S01]  /*d5950*/  LDL R19, [R1+0x40c] ;  /* 0x00040c0001137983 */ /* 0x000f220000100800 */
        /* <DEDUP_REMOVED lines=11> */
[----:B--2---:R-:W-:Y:S02]  /*d5a10*/  HMMA.16816.F32 R4, R4, R26, R8 ;  /* 0x0000001a0404723c */ /* 0x004fe40000001808 */
[----:B---3--:R-:W-:Y:S01]  /*d5a20*/  STL.64 [R1+0x4da0], R22 ;  /* 0x004da01601007387 */ /* 0x008fe20000100a00 */
[----:B------:R0:W-:Y:S03]  /*d5a30*/  STL.64 [R1+0x4d98], R20 ;  /* 0x004d981401007387 */ /* 0x0001e60000100a00 */
[----:B0-----:R-:W2:Y:S01]  /*d5a40*/  LDL.LU R20, [R1+0x1280] ;  /* 0x0012800001147983 */ /* 0x001ea20000300800 */
[----:B------:R-:W2:Y:S02]  /*d5a50*/  LDL.LU R21, [R1+0x1284] ;  /* 0x0012840001157983 */ /* 0x000ea40000300800 */
[----:B------:R-:W2:Y:S02]  /*d5a60*/  LDL.LU R22, [R1+0x1288] ;  /* 0x0012880001167983 */ /* 0x000ea40000300800 */
[----:B------:R-:W2:Y:S01]  /*d5a70*/  LDL.LU R23, [R1+0x128c] ;  /* 0x00128c0001177983 */ /* 0x000ea20000300800 */
[----:B------:R-:W4:Y:S01]  /*d5a80*/  LDL.LU.64 R10, [R1+0x4dd0] ;  /* 0x004dd000010a7983 */ /* 0x000f220000300a00 */
[----:B------:R-:W4:Y:S10]  /*d5a90*/  LDL.LU.64 R8, [R1+0x4dc8] ;  /* 0x004dc80001087983 */ /* 0x000f340000300a00 */
[----:B------:R-:W-:Y:S02]  /*d5aa0*/  STL.64 [R1+0x1100], R4 ;  /* 0x0011000401007387 */ /* 0x000fe40000100a00 */
[----:B------:R0:W-:Y:S02]  /*d5ab0*/  STL.64 [R1+0x1108], R6 ;  /* 0x0011080601007387 */ /* 0x0001e40000100a00 */
[----:B0-----:R-:W4:Y:S01]  /*d5ac0*/  LDL.LU.64 R6, [R1+0x4dc0] ;  /* 0x004dc00001067983 */ /* 0x001f220000300a00 */
[----:B------:R0:W-:Y:S03]  /*d5ad0*/  STL.64 [R1+0x4cd0], R26 ;  /* 0x004cd01a01007387 */ /* 0x0001e60000100a00 */
[----:B0-----:R-:W3:Y:S01]  /*d5ae0*/  LDL.64 R26, [R1+0x68] ;  /* 0x00006800011a7983 */ /* 0x001ee20000100a00 */
[----:B----4-:R-:W-:Y:S03]  /*d5af0*/  HMMA.16816.F32 R8, R16, R6, R8 ;  /* 0x000000061008723c */ /* 0x010fe60000001808 */
[----:B---3--:R0:W-:Y:S04]  /*d5b00*/  STL.64 [R1+0x4da8], R26 ;  /* 0x004da81a01007387 */ /* 0x0081e80000100a00 */
[----:B0-----:R-:W2:Y:S01]  /*d5b10*/  LDL.64 R26, [R1+0x88] ;  /* 0x00008800011a7983 */ /* 0x001ea20000100a00 */
[----:B------:R-:W-:-:S02]  /*d5b20*/  IMAD.MOV.U32 R12, RZ, RZ, R6 ;  /* 0x000000ffff0c7224 */ /* 0x000fc400078e0006 */
[----:B------:R-:W-:Y:S02]  /*d5b30*/  IMAD.MOV.U32 R5, RZ, RZ, R7 ;  /* 0x000000ffff057224 */ /* 0x000fe400078e0007 */
[----:B------:R-:W3:Y:S11]  /*d5b40*/  LDL.LU.64 R6, [R1+0x4db8] ;  /* 0x004db80001067983 */ /* 0x000ef60000300a00 */
[----:B------:R-:W-:Y:S02]  /*d5b50*/  STL.64 [R1+0x1620], R8 ;  /* 0x0016200801007387 */ /* 0x000fe40000100a00 */
[----:B------:R0:W-:Y:S02]  /*d5b60*/  STL.64 [R1+0x1628], R10 ;  /* 0x0016280a01007387 */ /* 0x0001e40000100a00 */
[----:B0-----:R-:W4:Y:S01]  /*d5b70*/  LDL.LU.64 R10, [R1+0x4db0] ;  /* 0x004db000010a7983 */ /* 0x001f220000300a00 */
[----:B--2---:R-:W-:Y:S01]  /*d5b80*/  HMMA.16816.F32 R20, R16, R26, R20 ;  /* 0x0000001a1014723c */ /* 0x004fe20000001814 */
[----:B------:R-:W-:-:S02]  /*d5b90*/  IMAD.MOV.U32 R13, RZ, RZ, R27 ;  /* 0x000000ffff0d7224 */ /* 0x000fc400078e001b */
[----:B---3--:R0:W-:Y:S01]  /*d5ba0*/  STL.64 [R1+0x4d20], R6 ;  /* 0x004d200601007387 */ /* 0x0081e20000100a00 */
[----:B------:R-:W-:Y:S03]  /*d5bb0*/  STL [R1+0x4d18], R5 ;  /* 0x004d180501007387 */ /* 0x000fe60000100800 */
[----:B------:R-:W-:Y:S01]  /*d5bc0*/  IMAD.MOV.U32 R16, RZ, RZ, R26 ;  /* 0x000000ffff107224 */ /* 0x000fe200078e001a */
[----:B0-----:R-:W2:Y:S01]  /*d5bd0*/  LDL.64 R6, [R1+0x78] ;  /* 0x0000780001067983 */ /* 0x001ea20000100a00 */
[----:B------:R-:W-:Y:S02]  /*d5be0*/  STL [R1+0x3c24], R8 ;  /* 0x003c240801007387 */ /* 0x000fe40000100800 */
[----:B------:R-:W3:Y:S11]  /*d5bf0*/  LDL.LU.64 R26, [R1+0x4da8] ;  /* 0x004da800011a7983 */ /* 0x000ef60000300a00 */
[----:B------:R-:W-:Y:S01]  /*d5c00*/  @!UPT UIADD3 URZ, URZ, URZ, URZ ;  /* 0x0000003f3f3ff290 */ /* 0x000fe2000fffe03f */
[----:B------:R-:W-:Y:S01]  /*d5c10*/  STL.64 [R1+0x1610], R20 ;  /* 0x0016101401007387 */ /* 0x000fe20000100a00 */
[----:B------:R0:W-:Y:S02]  /*d5c20*/  STL.64 [R1+0x1618], R22 ;  /* 0x0016181601007387 */ /* 0x0001e40000100a00 */
[----:B------:R-:W-:Y:S01]  /*d5c30*/  IMAD.MOV.U32 R9, RZ, RZ, R20 ;  /* 0x000000ffff097224 */ /* 0x000fe200078e0014 */
[----:B0-----:R-:W3:Y:S01]  /*d5c40*/  LDL.LU.64 R22, [R1+0x4da0] ;  /* 0x004da00001167983 */ /* 0x001ee20000300a00 */
[----:B------:R-:W3:Y:S02]  /*d5c50*/  LDL.LU.64 R20, [R1+0x4d98] ;  /* 0x004d980001147983 */ /* 0x000ee40000300a00 */
[----:B------:R-:W-:Y:S02]  /*d5c60*/  STL.64 [R1+0x4cf0], R14 ;  /* 0x004cf00e01007387 */ /* 0x000fe40000100a00 */
[----:B------:R0:W-:Y:S02]  /*d5c70*/  STL.64 [R1+0x4ce8], R12 ;  /* 0x004ce80c01007387 */ /* 0x0001e40000100a00 */
[----:B0-----:R-:W3:Y:S01]  /*d5c80*/  LDL.LU.64 R12, [R1+0x400] ;  /* 0x00040000010c7983 */ /* 0x001ee20000300a00 */
[----:B------:R-:W3:Y:S02]  /*d5c90*/  LDL.LU.64 R14, [R1+0x408] ;  /* 0x00040800010e7983 */ /* 0x000ee40000300a00 */
[----:B------:R0:W-:Y:S02]  /*d5ca0*/  STL [R1+0x3c28], R9 ;  /* 0x003c280901007387 */ /* 0x0001e40000100800 */
[----:B----4-:R1:W-:Y:S01]  /*d5cb0*/  STL.64 [R1+0x4d40], R10 ;  /* 0x004d400a01007387 */ /* 0x0103e20000100a00 */
[----:B------:R-:W3:Y:S04]  /*d5cc0*/  LDL.LU R8, [R1+0x1250] ;  /* 0x0012500001087983 */ /* 0x000ee80000300800 */
[----:B0-----:R-:W3:Y:S01]  /*d5cd0*/  LDL.LU R9, [R1+0x1254] ;  /* 0x0012540001097983 */ /* 0x001ee20000300800 */
[----:B-1----:R-:W3:Y:S02]  /*d5ce0*/  LDL.LU R10, [R1+0x1258] ;  /* 0x00125800010a7983 */ /* 0x002ee40000300800 */
[----:B------:R-:W3:Y:S02]  /*d5cf0*/  LDL.LU R11, [R1+0x125c] ;  /* 0x00125c00010b7983 */ /* 0x000ee40000300800 */
[----:B--2---:R-:W-:-:S02]  /*d5d00*/  IMAD.MOV.U32 R18, RZ, RZ, R6 ;  /* 0x000000ffff127224 */ /* 0x004fc400078e0006 */
[----:B------:R-:W-:Y:S01]  /*d5d10*/  IMAD.MOV.U32 R17, RZ, RZ, R7 ;  /* 0x000000ffff117224 */ /* 0x000fe200078e0007 */
[C---:B---3--:R-:W-:Y:S11]  /*d5d20*/  HMMA.16816.F32 R8, R12.reuse, R6, R8 ;  /* 0x000000060c08723c */ /* 0x048ff60000001808 */
[----:B------:R-:W-:Y:S11]  /*d5d30*/  @!UPT UIADD3 URZ, URZ, URZ, URZ ;  /* 0x0000003f3f3ff290 */ /* 0x000ff6000fffe03f */
[----:B------:R-:W-:Y:S01]  /*d5d40*/  @!UPT UIADD3 URZ, URZ, URZ, URZ ;  /* 0x0000003f3f3ff290 */ /* 0x000fe2000fffe03f */
[----:B------:R-:W-:Y:S01]  /*d5d50*/  STL.64 [R1+0x1600], R8 ;  /* 0x0016000801007387 */ /* 0x000fe20000100a00 */
[----:B------:R-:W-:Y:S02]  /*d5d60*/  STL.64 [R1+0x1608], R10 ;  /* 0x0016080a01007387 */ /* 0x000fe40000100a00 */
[----:B------:R-:W2:Y:S02]  /*d5d70*/  LDL.64 R6, [R1+0x8] ;  /* 0x0000080001067983 */ /* 0x000ea40000100a00 */
[----:B------:R-:W-:Y:S01]  /*d5d80*/  IMAD.MOV.U32 R19, RZ, RZ, R27 ;  /* 0x000000ffff137224 */ /* 0x000fe200078e001b */
[----:B--2---:R0:W-:Y:S02]  /*d5d90*/  STL.64 [R1+0x4d38], R6 ;  /* 0x004d380601007387 */ /* 0x0041e40000100a00 */
[C---:B0-----:R-:W-:Y:S07]  /*d5da0*/  HMMA.16816.F32 R4, R12.reuse, R26, R20 ;  /* 0x0000001a0c04723c */ /* 0x041fee0000001814 */
[----:B------:R-:W-:Y:S11]  /*d5db0*/  IMAD.MOV.U32 R20, RZ, RZ, R26 ;  /* 0x000000ffff147224 */ /* 0x000ff600078e001a */
[----:B------:R-:W-:Y:S05]  /*d5dc0*/  @!UPT UIADD3 URZ, URZ, URZ, URZ ;  /* 0x0000003f3f3ff290 */ /* 0x000fea000fffe03f */
[----:B------:R-:W-:Y:S01]  /*d5dd0*/  STL.64 [R1+0x15f0], R4 ;  /* 0x0015f00401007387 */ /* 0x000fe20000100a00 */
[----:B------:R-:W-:Y:S02]  /*d5de0*/  STL.64 [R1+0x15f8], R6 ;  /* 0x0015f80601007387 */ /* 0x000fe40000100a00 */
[----:B------:R0:W-:Y:S02]  /*d5df0*/  STL [R1+0x4d90], R20 ;  /* 0x004d901401007387 */ /* 0x0001e40000100800 */
[----:B------:R-:W2:Y:S01]  /*d5e00*/  LDL.LU R8, [R1+0x11d0] ;  /* 0x0011d00001087983 */ /* 0x000ea20000300800 */
[----:B------:R-:W2:Y:S01]  /*d5e10*/  LDL.LU R9, [R1+0x11d4] ;  /* 0x0011d40001097983 */ /* 0x000ea20000300800 */
[----:B------:R-:W3:Y:S02]  /*d5e20*/  LDL.LU R10, [R1+0x11d8] ;  /* 0x0011d800010a7983 */ /* 0x000ee40000300800 */
[----:B------:R-:W3:Y:S02]  /*d5e30*/  LDL.LU R11, [R1+0x11dc] ;  /* 0x0011dc00010b7983 */ /* 0x000ee40000300800 */
[----:B------:R-:W4:Y:S01]  /*d5e40*/  LDL.LU R24, [R1+0x1210] ;  /* 0x0012100001187983 */ /* 0x000f220000300800 */
[----:B------:R-:W4:Y:S01]  /*d5e50*/  LDL.LU R25, [R1+0x1214] ;  /* 0x0012140001197983 */ /* 0x000f220000300800 */
[----:B------:R-:W2:Y:S02]  /*d5e60*/  LDL.LU R26, [R1+0x1218] ;  /* 0x00121800011a7983 */ /* 0x000ea40000300800 */
[----:B------:R-:W2:Y:S01]  /*d5e70*/  LDL.LU R27, [R1+0x121c] ;  /* 0x00121c00011b7983 */ /* 0x000ea20000300800 */
[----:B0-----:R-:W3:Y:S01]  /*d5e80*/  LDL.LU R20, [R1+0x1220] ;  /* 0x0012200001147983 */ /* 0x001ee20000300800 */
[----:B------:R-:W3:Y:S02]  /*d5e90*/  LDL.LU R21, [R1+0x1224] ;  /* 0x0012240001157983 */ /* 0x000ee40000300800 */
[----:B------:R-:W3:Y:S02]  /*d5ea0*/  LDL.LU R22, [R1+0x1228] ;  /* 0x0012280001167983 */ /* 0x000ee40000300800 */
[----:B------:R-:W3:Y:S01]  /*d5eb0*/  LDL.LU R23, [R1+0x122c] ;  /* 0x00122c0001177983 */ /* 0x000ee20000300800 */
[----:B--2---:R0:W-:Y:S01]  /*d5ec0*/  STL.64 [R1+0x4d88], R26 ;  /* 0x004d881a01007387 */ /* 0x0041e20000100a00 */
[----:B----4-:R-:W-:Y:S03]  /*d5ed0*/  STL.64 [R1+0x4d80], R24 ;  /* 0x004d801801007387 */ /* 0x010fe60000100a00 */
[----:B0-----:R-:W2:Y:S01]  /*d5ee0*/  LDL.64 R26, [R1+0x58] ;  /* 0x00005800011a7983 */ /* 0x001ea20000100a00 */
[----:B---3--:R0:W-:Y:S02]  /*d5ef0*/  STL.64 [R1+0x4d50], R10 ;  /* 0x004d500a01007387 */ /* 0x0081e40000100a00 */
[----:B------:R-:W-:Y:S01]  /*d5f00*/  STL.64 [R1+0x4d48], R8 ;  /* 0x004d480801007387 */ /* 0x000fe20000100a00 */
[----:B0-----:R-:W3:Y:S04]  /*d5f10*/  LDL.64 R10, [R1+0x28] ;  /* 0x00002800010a7983 */ /* 0x001ee80000100a00 */
[----:B---3--:R0:W-:Y:S04]  /*d5f20*/  STL.64 [R1+0x4d60], R10 ;  /* 0x004d600a01007387 */ /* 0x0081e80000100a00 */
[----:B0-----:R-:W3:Y:S04]  /*d5f30*/  LDL.64 R10, [R1+0x38] ;  /* 0x00003800010a7983 */ /* 0x001ee80000100a00 */
[----:B---3--:R0:W-:Y:S01]  /*d5f40*/  STL.64 [R1+0x4d78], R10 ;  /* 0x004d780a01007387 */ /* 0x0081e20000100a00 */
[----:B------:R-:W3:Y:S03]  /*d5f50*/  LDL.64 R6, [R1+0x18] ;  /* 0x0000180001067983 */ /* 0x000ee60000100a00 */
[----:B0-----:R-:W4:Y:S04]  /*d5f60*/  LDL.64 R10, [R1+0x48] ;  /* 0x00004800010a7983 */ /* 0x001f280000100a00 */
[----:B---3--:R0:W-:Y:S01]  /*d5f70*/  STL.64 [R1+0x4d58], R6 ;  /* 0x004d580601007387 */ /* 0x0081e20000100a00 */
[----:B------:R-:W3:Y:S02]  /*d5f80*/  LDL.LU R4, [R1+0x11e0] ;  /* 0x0011e00001047983 */ /* 0x000ee40000300800 */
[----:B------:R-:W3:Y:S01]  /*d5f90*/  LDL.LU R5, [R1+0x11e4] ;  /* 0x0011e40001057983 */ /* 0x000ee20000300800 */
[----:B0-----:R-:W2:Y:S01]  /*d5fa0*/  LDL.LU R6, [R1+0x11e8] ;  /* 0x0011e80001067983 */ /* 0x001ea20000300800 */
[----:B------:R-:W2:Y:S03]  /*d5fb0*/  LDL.LU R7, [R1+0x11ec] ;  /* 0x0011ec0001077983 */ /* 0x000ea60000300800 */
[----:B--2---:R-:W-:Y:S01]  /*d5fc0*/  STL.64 [R1+0x4d70], R6 ;  /* 0x004d700601007387 */ /* 0x004fe20000100a00 */
[----:B---3--:R0:W-:Y:S03]  /*d5fd0*/  STL.64 [R1+0x4d68], R4 ;  /* 0x004d680401007387 */ /* 0x0081e60000100a00 */
        /* <DEDUP_REMOVED lines=25> */
[----:B0-----:R-:W3:Y:S01]  /*d6170*/  LDL.LU R20, [R1+0x4d90] ;  /* 0x004d900001147983 */ /* 0x001ee20000300800 */
[----:B-1----:R-:W-:-:S02]  /*d6180*/  IMAD.MOV.U32 R22, RZ, RZ, R26 ;  /* 0x000000ffff167224 */ /* 0x002fc400078e001a */
[----:B------:R-:W-:Y:S02]  /*d6190*/  IMAD.MOV.U32 R21, RZ, RZ, R27 ;  /* 0x000000ffff157224 */ /* 0x000fe400078e001b */
[----:B------:R-:W2:Y:S01]  /*d61a0*/  LDL.LU.64 R26, [R1+0x4d88] ;  /* 0x004d8800011a7983 */ /* 0x000ea20000300a00 */
[----:B------:R-:W2:Y:S02]  /*d61b0*/  LDL.LU.64 R24, [R1+0x4d80] ;  /* 0x004d800001187983 */ /* 0x000ea40000300a00 */
[----:B----4-:R-:W-:Y:S01]  /*d61c0*/  IMAD.MOV.U32 R23, RZ, RZ, R11 ;  /* 0x000000ffff177224 */ /* 0x010fe200078e000b */
[C---:B--2---:R-:W-:Y:S11]  /*d61d0*/  HMMA.16816.F32 R24, R12.reuse, R10, R24 ;  /* 0x0000000a0c18723c */ /* 0x044ff60000001818 */
[----:B------:R-:W-:Y:S11]  /*d61e0*/  @!UPT UIADD3 URZ, URZ, URZ, URZ ;  /* 0x0000003f3f3ff290 */ /* 0x000ff6000fffe03f */
[----:B------:R-:W-:Y:S01]  /*d61f0*/  @!UPT UIADD3 URZ, URZ, URZ, URZ ;  /* 0x0000003f3f3ff290 */ /* 0x000fe2000fffe03f */
        /* <DEDUP_REMOVED lines=40> */
[----:B------:R-:W2:Y:S01]  /*d6480*/  LDL.LU R5, [R1+0x4d18] ;  /* 0x004d180001057983 */ /* 0x000ea20000300800 */
[----:B----4-:R-:W-:Y:S11]  /*d6490*/  HMMA.16816.F32 R16, R12, R6, R16 ;  /* 0x000000060c10723c */ /* 0x010ff60000001810 */
[----:B------:R-:W-:Y:S11]  /*d64a0*/  @!UPT UIADD3 URZ, URZ, URZ, URZ ;  /* 0x0000003f3f3ff290 */ /* 0x000ff6000fffe03f */
[----:B------:R-:W-:Y:S01]  /*d64b0*/  @!UPT UIADD3 URZ, URZ, URZ, URZ ;  /* 0x0000003f3f3ff290 */ /* 0x000fe2000fffe03f */
[----:B------:R-:W-:Y:S01]  /*d64c0*/  STL.64 [R1+0x1440], R16 ;  /* 0x0014401001007387 */ /* 0x000fe20000100a00 */
[----:B------:R0:W-:Y:S03]  /*d64d0*/  STL.64 [R1+0x1448], R18 ;  /* 0x0014481201007387 */ /* 0x0001e60000100a00 */
[----:B0-----:R-:W2:Y:S01]  /*d64e0*/  LDL.LU.64 R18, [R1+0x4d10] ;  /* 0x004d100001127983 */ /* 0x001ea20000300a00 */
[----:B------:R-:W2:Y:S02]  /*d64f0*/  LDL.LU.64 R16, [R1+0x4d08] ;  /* 0x004d080001107983 */ /* 0x000ea40000300a00 */
[----:B------:R0:W-:Y:S02]  /*d6500*/  STL.64 [R1+0x4bd0], R6 ;  /* 0x004bd00601007387 */ /* 0x0001e40000100a00 */
[----:B------:R-:W-:Y:S02]  /*d6510*/  IMAD.MOV.U32 R4, RZ, RZ, R12 ;  /* 0x000000ffff047224 */ /* 0x000fe400078e000c */
[----:B------:R-:W-:-:S02]  /*d6520*/  IMAD.MOV.U32 R3, RZ, RZ, R13 ;  /* 0x000000ffff037224 */ /* 0x000fc400078e000d */
[----:B0-----:R-:W-:Y:S02]  /*d6530*/  IMAD.MOV.U32 R6, RZ, RZ, R2 ;  /* 0x000000ffff067224 */ /* 0x001fe400078e0002 */
[----:B------:R-:W-:Y:S02]  /*d6540*/  IMAD.MOV.U32 R7, RZ, RZ, R0 ;  /* 0x000000ffff077224 */ /* 0x000fe400078e0000 */
[----:B------:R-:W-:-:S03]  /*d6550*/  IMAD.MOV.U32 R2, RZ, RZ, R14 ;  /* 0x000000ffff027224 */ /* 0x000fc600078e000e */
[----:B------:R0:W-:Y:S01]  /*d6560*/  STL.64 [R1+0x4be0], R6 ;  /* 0x004be00601007387 */ /* 0x0001e20000100a00 */
[----:B------:R-:W-:Y:S02]  /*d6570*/  IMAD.MOV.U32 R0, RZ, RZ, R15 ;  /* 0x000000ffff007224 */ /* 0x000fe400078e000f */
[----:B0-----:R-:W-:Y:S02]  /*d6580*/  IMAD.MOV.U32 R6, RZ, RZ, R9 ;  /* 0x000000ffff067224 */ /* 0x001fe400078e0009 */
        /* <DEDUP_REMOVED lines=9> */
[----:B------:R-:W2:Y:S01]  /*d6620*/  LDL.LU.64 R12, [R1+0x4ce8] ;  /* 0x004ce800010c7983 */ /* 0x000ea20000300a00 */
[----:B------:R-:W-:Y:S01]  /*d6630*/  STL.64 [R1+0x4bf8], R6 ;  /* 0x004bf80601007387 */ /* 0x000fe20000100a00 */
[----:B------:R0:W-:Y:S02]  /*d6640*/  STL.64 [R1+0x4bd8], R10 ;  /* 0x004bd80a01007387 */ /* 0x0001e40000100a00 */
[----:B------:R-:W2:Y:S02]  /*d6650*/  LDL.LU R8, [R1+0x1000] ;  /* 0x0010000001087983 */ /* 0x000ea40000300800 */
[----:B------:R-:W2:Y:S01]  /*d6660*/  LDL.LU R9, [R1+0x1004] ;  /* 0x0010040001097983 */ /* 0x000ea20000300800 */
[----:B0-----:R-:W2:Y:S01]  /*d6670*/  LDL.LU R10, [R1+0x1008] ;  /* 0x00100800010a7983 */ /* 0x001ea20000300800 */
        /* <DEDUP_REMOVED lines=41> */
[----:B----4-:R-:W-:-:S05]  /*d6910*/  IMAD.MOV.U32 R7, RZ, RZ, R17 ;  /* 0x000000ffff077224 */ /* 0x010fca00078e0011 */
[----:B------:R0:W-:Y:S02]  /*d6920*/  STL.64 [R1+0x4c88], R6 ;  /* 0x004c880601007387 */ /* 0x0001e40000100a00 */
[----:B0-----:R-:W-:Y:S02]  /*d6930*/  IMAD.MOV.U32 R6, RZ, RZ, R16 ;  /* 0x000000ffff067224 */ /* 0x001fe400078e0010 */
[----:B---3--:R-:W-:Y:S01]  /*d6940*/  STL.64 [R1+0x4c50], R10 ;  /* 0x004c500a01007387 */ /* 0x008fe20000100a00 */
[----:B--2---:R0:W-:Y:S03]  /*d6950*/  STL.64 [R1+0x4c48], R8 ;  /* 0x004c480801007387 */ /* 0x0041e60000100a00 */
[----:B0-----:R-:W2:Y:S01]  /*d6960*/  LDL.LU R8, [R1+0x1080] ;  /* 0x0010800001087983 */ /* 0x001ea20000300800 */
[----:B------:R-:W2:Y:S02]  /*d6970*/  LDL.LU R9, [R1+0x1084] ;  /* 0x0010840001097983 */ /* 0x000ea40000300800 */
[----:B------:R-:W3:Y:S02]  /*d6980*/  LDL.LU R10, [R1+0x1088] ;  /* 0x00108800010a7983 */ /* 0x000ee40000300800 */
[----:B------:R-:W3:Y:S02]  /*d6990*/  LDL.LU R11, [R1+0x108c] ;  /* 0x00108c00010b7983 */ /* 0x000ee40000300800 */
[----:B------:R-:W-:-:S05]  /*d69a0*/  IMAD.MOV.U32 R7, RZ, RZ, R13 ;  /* 0x000000ffff077224 */ /* 0x000fca00078e000d */
[----:B------:R0:W-:Y:S02]  /*d69b0*/  STL.64 [R1+0x4ca0], R6 ;  /* 0x004ca00601007387 */ /* 0x0001e40000100a00 */
[----:B0-----:R-:W-:Y:S02]  /*d69c0*/  IMAD.MOV.U32 R6, RZ, RZ, R12 ;  /* 0x000000ffff067224 */ /* 0x001fe400078e000c */
[----:B------:R-:W-:-:S05]  /*d69d0*/  IMAD.MOV.U32 R7, RZ, RZ, R5 ;  /* 0x000000ffff077224 */ /* 0x000fca00078e0005 */
[----:B------:R-:W-:Y:S01]  /*d69e0*/  STL.64 [R1+0x4cb8], R6 ;  /* 0x004cb80601007387 */ /* 0x000fe20000100a00 */
        /* <DEDUP_REMOVED lines=30> */
[----:B------:R-:W-:-:S02]  /*d6bd0*/  IMAD.MOV.U32 R5, RZ, RZ, R3 ;  /* 0x000000ffff057224 */ /* 0x000fc400078e0003 */
[----:B------:R-:W-:Y:S02]  /*d6be0*/  IMAD.MOV.U32 R6, RZ, RZ, R2 ;  /* 0x000000ffff067224 */ /* 0x000fe400078e0002 */
        /* <DEDUP_REMOVED lines=24> */
[----:B------:R-:W4:Y:S01]  /*d6d70*/  LDL.LU.64 R16, [R1+0x2b0] ;  /* 0x0002b00001107983 */ /* 0x000f220000300a00 */
[----:B0-----:R-:W4:Y:S01]  /*d6d80*/  LDL.LU.64 R18, [R1+0x2b8] ;  /* 0x0002b80001127983 */ /* 0x001f220000300a00 */
        /* <DEDUP_REMOVED lines=12> */
[----:B------:R-:W4:Y:S01]  /*d6e50*/  LDL.LU.64 R10, [R1+0x4cc8] ;  /* 0x004cc800010a7983 */ /* 0x000f220000300a00 */
[----:B------:R-:W4:Y:S11]  /*d6e60*/  LDL.LU.64 R8, [R1+0x4cc0] ;  /* 0x004cc00001087983 */ /* 0x000f360000300a00 */
[----:B------:R-:W-:Y:S09]  /*d6e70*/  @!UPT UIADD3 URZ, URZ, URZ, URZ ;  /* 0x0000003f3f3ff290 */ /* 0x000ff2000fffe03f */
        /* <DEDUP_REMOVED lines=72> */
[----:B------:R-:W3:Y:S11]  /*d7300*/  LDL.LU.64 R10, [R1+0x4bd8] ;  /* 0x004bd800010a7983 */ /* 0x000ef60000300a00 */
[----:B------:R-:W-:Y:S10]  /*d7310*/  @!UPT UIADD3 URZ, URZ, URZ, URZ ;  /* 0x0000003f3f3ff290 */ /* 0x000ff4000fffe03f */
[----:B------:R-:W-:Y:S01]  /*d7320*/  STL.64 [R1+0x15d0], R4 ;  /* 0x0015d00401007387 */ /* 0x000fe20000100a00 */
[----:B------:R0:W-:Y:S03]  /*d7330*/  STL.64 [R1+0x15d8], R6 ;  /* 0x0015d80601007387 */ /* 0x0001e60000100a00 */
[----:B0-----:R-:W2:Y:S02]  /*d7340*/  LDL.LU.64 R6, [R1+0x4bd0] ;  /* 0x004bd00001067983 */ /* 0x001ea40000300a00 */
[C---:B--2---:R-:W-:Y:S02]  /*d7350*/  HMMA.16816.F32 R24, R16.reuse, R6, R24 ;  /* 0x000000061018723c */ /* 0x044fe40000001818 */
[----:B------:R3:W-:Y:S06]  /*d7360*/  STL.64 [R1+0x4b80], R6 ;  /* 0x004b800601007387 */ /* 0x0007ec0000100a00 */
[----:B---3--:R-:W-:Y:S11]  /*d7370*/  HMMA.16816.F32 R4, R16, R10, R20 ;  /* 0x0000000a1004723c */ /* 0x008ff60000001814 */
[----:B------:R-:W-:Y:S04]  /*d7380*/  @!UPT UIADD3 URZ, URZ, URZ, URZ ;  /* 0x0000003f3f3ff290 */ /* 0x000fe8000fffe03f */
[----:B------:R-:W-:Y:S01]  /*d7390*/  STL.64 [R1+0x15c0], R24 ;  /* 0x0015c01801007387 */ /* 0x000fe20000100a00 */
[----:B------:R-:W-:Y:S07]  /*d73a0*/  STL.64 [R1+0x15c8], R26 ;  /* 0x0015c81a01007387 */ /* 0x000fee0000100a00 */
        /* <DEDUP_REMOVED lines=8> */
[----:B------:R-:W4:Y:S01]  /*d7430*/  LDL.LU R16, [R1+0xfc0] ;  /* 0x000fc00001107983 */ /* 0x000f220000300800 */
[----:B------:R-:W-:Y:S02]  /*d7440*/  IMAD.MOV.U32 R2, RZ, RZ, R18 ;  /* 0x000000ffff027224 */ /* 0x000fe400078e0012 */
[----:B------:R-:W4:Y:S02]  /*d7450*/  LDL.LU R17, [R1+0xfc4] ;  /* 0x000fc40001117983 */ /* 0x000f240000300800 */
[----:B------:R-:W-:Y:S01]  /*d7460*/  IMAD.MOV.U32 R0, RZ, RZ, R19 ;  /* 0x000000ffff007224 */ /* 0x000fe200078e0013 */
[----:B------:R-:W4:Y:S01]  /*d7470*/  LDL.LU R18, [R1+0xfc8] ;  /* 0x000fc80001127983 */ /* 0x000f220000300800 */
[----:B------:R-:W4:Y:S02]  /*d7480*/  LDL.LU R19, [R1+0xfcc] ;  /* 0x000fcc0001137983 */ /* 0x000f240000300800 */
[----:B------:R-:W4:Y:S02]  /*d7490*/  LDL.LU R20, [R1+0xfa0] ;  /* 0x000fa00001147983 */ /* 0x000f240000300800 */
[----:B------:R-:W4:Y:S01]  /*d74a0*/  LDL.LU R21, [R1+0xfa4] ;  /* 0x000fa40001157983 */ /* 0x000f220000300800 */
[----:B------:R-:W4:Y:S01]  /*d74b0*/  LDL.LU R22, [R1+0xfa8] ;  /* 0x000fa80001167983 */ /* 0x000f220000300800 */
[----:B------:R-:W4:Y:S03]  /*d74c0*/  LDL.LU R23, [R1+0xfac] ;  /* 0x000fac0001177983 */ /* 0x000f260000300800 */
[----:B---3--:R0:W-:Y:S01]  /*d74d0*/  STL.64 [R1+0x4b90], R6 ;  /* 0x004b900601007387 */ /* 0x0081e20000100a00 */
[----:B--2---:R-:W-:Y:S03]  /*d74e0*/  STL.64 [R1+0x4b88], R4 ;  /* 0x004b880401007387 */ /* 0x004fe60000100a00 */
[----:B0-----:R-:W2:Y:S04]  /*d74f0*/  LDL.64 R6, [R1+0x98] ;  /* 0x0000980001067983 */ /* 0x001ea80000100a00 */
[----:B--2---:R-:W-:Y:S01]  /*d7500*/  STL.64 [R1+0x4ba0], R6 ;  /* 0x004ba00601007387 */ /* 0x004fe20000100a00 */
[----:B------:R-:W2:Y:S02]  /*d7510*/  LDL.LU R24, [R1+0xf80] ;  /* 0x000f800001187983 */ /* 0x000ea40000300800 */
[----:B------:R-:W2:Y:S02]  /*d7520*/  LDL.LU R25, [R1+0xf84] ;  /* 0x000f840001197983 */ /* 0x000ea40000300800 */
[----:B------:R-:W2:Y:S01]  /*d7530*/  LDL.LU R26, [R1+0xf88] ;  /* 0x000f8800011a7983 */ /* 0x000ea20000300800 */
[----:B------:R-:W2:Y:S01]  /*d7540*/  LDL.LU R27, [R1+0xf8c] ;  /* 0x000f8c00011b7983 */ /* 0x000ea20000300800 */
[----:B------:R0:W-:Y:S03]  /*d7550*/  STL.64 [R1+0x4af0], R10 ;  /* 0x004af00a01007387 */ /* 0x0001e60000100a00 */
[----:B0-----:R-:W3:Y:S04]  /*d7560*/  LDL.64 R10, [R1+0x58] ;  /* 0x00005800010a7983 */ /* 0x001ee80000100a00 */
[----:B---3--:R0:W-:Y:S04]  /*d7570*/  STL.64 [R1+0x4b70], R10 ;  /* 0x004b700a01007387 */ /* 0x0081e80000100a00 */
[----:B0-----:R-:W3:Y:S04]  /*d7580*/  LDL.64 R10, [R1+0x78] ;  /* 0x00007800010a7983 */ /* 0x001ee80000100a00 */
[----:B---3--:R0:W-:Y:S04]  /*d7590*/  STL.64 [R1+0x4b78], R10 ;  /* 0x004b780a01007387 */ /* 0x0081e80000100a00 */
[----:B0-----:R-:W3:Y:S01]  /*d75a0*/  LDL.64 R10, [R1+0x88] ;  /* 0x00008800010a7983 */ /* 0x001ee20000100a00 */
[----:B------:R-:W-:-:S02]  /*d75b0*/  IMAD.MOV.U32 R4, RZ, RZ, R8 ;  /* 0x000000ffff047224 */ /* 0x000fc400078e0008 */
[----:B------:R-:W-:Y:S02]  /*d75c0*/  IMAD.MOV.U32 R5, RZ, RZ, R3 ;  /* 0x000000ffff057224 */ /* 0x000fe400078e0003 */
[----:B------:R-:W-:Y:S02]  /*d75d0*/  IMAD.MOV.U32 R6, RZ, RZ, R2 ;  /* 0x000000ffff067224 */ /* 0x000fe400078e0002 */
[----:B------:R-:W-:-:S07]  /*d75e0*/  IMAD.MOV.U32 R7, RZ, RZ, R0 ;  /* 0x000000ffff077224 */ /* 0x000fce00078e0000 */
[C---:B----4-:R-:W-:Y:S01]  /*d75f0*/  HMMA.16816.F32 R16, R4.reuse, R14, R16 ;  /* 0x0000000e0410723c */ /* 0x050fe20000001810 */
[----:B---3--:R0:W-:Y:S01]  /*d7600*/  STL.64 [R1+0x4b98], R10 ;  /* 0x004b980a01007387 */ /* 0x0081e20000100a00 */
[----:B------:R-:W3:Y:S02]  /*d7610*/  LDL.LU R8, [R1+0xf30] ;  /* 0x000f300001087983 */ /* 0x000ee40000300800 */
[----:B------:R-:W3:Y:S01]  /*d7620*/  LDL.LU R9, [R1+0xf34] ;  /* 0x000f340001097983 */ /* 0x000ee20000300800 */
[----:B0-----:R-:W4:Y:S01]  /*d7630*/  LDL.LU R10, [R1+0xf38] ;  /* 0x000f3800010a7983 */ /* 0x001f220000300800 */
[----:B------:R-:W4:Y:S03]  /*d7640*/  LDL.LU R11, [R1+0xf3c] ;  /* 0x000f3c00010b7983 */ /* 0x000f260000300800 */
[----:B----4-:R-:W-:Y:S01]  /*d7650*/  STL.64 [R1+0x4bb0], R10 ;  /* 0x004bb00a01007387 */ /* 0x010fe20000100a00 */
[----:B---3--:R0:W-:Y:S03]  /*d7660*/  STL.64 [R1+0x4ba8], R8 ;  /* 0x004ba80801007387 */ /* 0x0081e60000100a00 */
[----:B0-----:R-:W3:Y:S01]  /*d7670*/  LDL.LU R8, [R1+0xf60] ;  /* 0x000f600001087983 */ /* 0x001ee20000300800 */
[----:B------:R-:W3:Y:S02]  /*d7680*/  LDL.LU R9, [R1+0xf64] ;  /* 0x000f640001097983 */ /* 0x000ee40000300800 */
[----:B------:R-:W3:Y:S02]  /*d7690*/  LDL.LU R10, [R1+0xf68] ;  /* 0x000f6800010a7983 */ /* 0x000ee40000300800 */
[----:B------:R-:W3:Y:S05]  /*d76a0*/  LDL.LU R11, [R1+0xf6c] ;  /* 0x000f6c00010b7983 */ /* 0x000eea0000300800 */
        /* <DEDUP_REMOVED lines=8> */
[C---:B----4-:R-:W-:Y:S11]  /*d7730*/  HMMA.16816.F32 R20, R4.reuse, R18, R20 ;  /* 0x000000120414723c */ /* 0x050ff60000001814 */
[----:B------:R-:W-:Y:S11]  /*d7740*/  @!UPT UIADD3 URZ, URZ, URZ, URZ ;  /* 0x0000003f3f3ff290 */ /* 0x000ff6000fffe03f */
[----:B------:R-:W-:Y:S01]  /*d7750*/  @!UPT UIADD3 URZ, URZ, URZ, URZ ;  /* 0x0000003f3f3ff290 */ /* 0x000fe2000fffe03f */
[----:B------:R-:W-:Y:S01]  /*d7760*/  STL.64 [R1+0x1590], R20 ;  /* 0x0015901401007387 */ /* 0x000fe20000100a00 */
[----:B------:R0:W-:Y:S03]  /*d7770*/  STL.64 [R1+0x1598], R22 ;  /* 0x0015981601007387 */ /* 0x0001e60000100a00 */
[----:B0-----:R-:W2:Y:S01]  /*d7780*/  LDL.LU.64 R22, [R1+0x4bc0] ;  /* 0x004bc00001167983 */ /* 0x001ea20000300a00 */
[----:B------:R0:W-:Y:S02]  /*d7790*/  STL [R1+0x4ac8], R18 ;  /* 0x004ac81201007387 */ /* 0x0001e40000100800 */
[----:B------:R1:W-:Y:S02]  /*d77a0*/  STL [R1+0x4ab0], R19 ;  /* 0x004ab01301007387 */ /* 0x0003e40000100800 */
[----:B------:R-:W4:Y:S01]  /*d77b0*/  LDL.LU R16, [R1+0xf10] ;  /* 0x000f100001107983 */ /* 0x000f220000300800 */
[----:B------:R-:W4:Y:S04]  /*d77c0*/  LDL.LU R17, [R1+0xf14] ;  /* 0x000f140001117983 */ /* 0x000f280000300800 */
[----:B0-----:R-:W4:Y:S01]  /*d77d0*/  LDL.LU R18, [R1+0xf18] ;  /* 0x000f180001127983 */ /* 0x001f220000300800 */
[----:B-1----:R-:W4:Y:S01]  /*d77e0*/  LDL.LU R19, [R1+0xf1c] ;  /* 0x000f1c0001137983 */ /* 0x002f220000300800 */
        /* <DEDUP_REMOVED lines=19> */
[----:B------:R-:W3:Y:S02]  /*d7920*/  LDL R24, [R1+0x650] ;  /* 0x0006500001187983 */ /* 0x000ee40000100800 */
[----:B------:R-:W3:Y:S01]  /*d7930*/  LDL R25, [R1+0x654] ;  /* 0x0006540001197983 */ /* 0x000ee20000100800 */
[----:B0-----:R-:W3:Y:S04]  /*d7940*/  LDL R26, [R1+0x658] ;  /* 0x00065800011a7983 */ /* 0x001ee80000100800 */
[----:B------:R-:W3:Y:S02]  /*d7950*/  LDL R27, [R1+0x65c] ;  /* 0x00065c00011b7983 */ /* 0x000ee40000100800 */
        /* <DEDUP_REMOVED lines=11> */
[----:B------:R-:W-:Y:S11]  /*d7a10*/  IMAD.MOV.U32 R3, RZ, RZ, R11 ;  /* 0x000000ffff037224 */ /* 0x000ff600078e000b */
[----:B------:R-:W-:Y:S11]  /*d7a20*/  @!UPT UIADD3 URZ, URZ, URZ, URZ ;  /* 0x0000003f3f3ff290 */ /* 0x000ff6000fffe03f */
[----:B------:R0:W-:Y:S01]  /*d7a30*/  STL.64 [R1+0xf20], R4 ;  /* 0x000f200401007387 */ /* 0x0001e20000100a00 */
[----:B------:R1:W-:Y:S02]  /*d7a40*/  STL.64 [R1+0xf28], R6 ;  /* 0x000f280601007387 */ /* 0x0003e40000100a00 */
[----:B0-----:R-:W-:Y:S01]  /*d7a50*/  IMAD.MOV.U32 R4, RZ, RZ, R10 ;  /* 0x000000ffff047224 */ /* 0x001fe200078e000a */
[----:B-1----:R-:W3:Y:S01]  /*d7a60*/  LDL.LU.64 R6, [R1+0x4b80] ;  /* 0x004b800001067983 */ /* 0x002ee20000300a00 */
[----:B------:R-:W4:Y:S02]  /*d7a70*/  LDL.LU.64 R10, [R1+0x4b78] ;  /* 0x004b7800010a7983 */ /* 0x000f240000300a00 */
[C---:B----4-:R-:W-:Y:S01]  /*d7a80*/  HMMA.16816.F32 R16, R24.reuse, R10, R16 ;  /* 0x0000000a1810723c */ /* 0x050fe20000001810 */
[----:B------:R-:W-:Y:S11]  /*d7a90*/  IMAD.MOV.U32 R5, RZ, RZ, R11 ;  /* 0x000000ffff057224 */ /* 0x000ff600078e000b */
[----:B------:R-:W-:Y:S11]  /*d7aa0*/  @!UPT UIADD3 URZ, URZ, URZ, URZ ;  /* 0x0000003f3f3ff290 */ /* 0x000ff6000fffe03f */
[----:B------:R0:W-:Y:S01]  /*d7ab0*/  STL.64 [R1+0xf10], R16 ;  /* 0x000f101001007387 */ /* 0x0001e20000100a00 */
[----:B------:R-:W-:Y:S02]  /*d7ac0*/  STL.64 [R1+0xf18], R18 ;  /* 0x000f181201007387 */ /* 0x000fe40000100a00 */
[----:B0-----:R-:W-:Y:S02]  /*d7ad0*/  IMAD.MOV.U32 R16, RZ, RZ, R10 ;  /* 0x000000ffff107224 */ /* 0x001fe400078e000a */
[----:B------:R-:W4:Y:S01]  /*d7ae0*/  LDL.LU.64 R10, [R1+0x4b70] ;  /* 0x004b7000010a7983 */ /* 0x000f220000300a00 */
[----:B---3--:R0:W-:Y:S02]  /*d7af0*/  STL.64 [R1+0x4b00], R6 ;  /* 0x004b000601007387 */ /* 0x0081e40000100a00 */
[----:B------:R-:W-:Y:S01]  /*d7b00*/  STL.64 [R1+0x4af8], R4 ;  /* 0x004af80401007387 */ /* 0x000fe20000100a00 */
[----:B0-----:R-:W2:Y:S02]  /*d7b10*/  LDL.64 R6, [R1+0x68] ;  /* 0x0000680001067983 */ /* 0x001ea40000100a00 */
[C---:B--2---:R-:W-:Y:S01]  /*d7b20*/  HMMA.16816.F32 R20, R24.reuse, R6, R20 ;  /* 0x000000061814723c */ /* 0x044fe20000001814 */
[----:B------:R-:W-:Y:S11]  /*d7b30*/  IMAD.MOV.U32 R17, RZ, RZ, R7 ;  /* 0x000000ffff117224 */ /* 0x000ff600078e0007 */
[----:B------:R-:W-:Y:S11]  /*d7b40*/  @!UPT UIADD3 URZ, URZ, URZ, URZ ;  /* 0x0000003f3f3ff290 */ /* 0x000ff6000fffe03f */
[----:B------:R0:W-:Y:S02]  /*d7b50*/  STL.64 [R1+0xef0], R20 ;  /* 0x000ef01401007387 */ /* 0x0001e40000100a00 */
[----:B0-----:R-:W-:Y:S02]  /*d7b60*/  IMAD.MOV.U32 R20, RZ, RZ, R6 ;  /* 0x000000ffff147224 */ /* 0x001fe400078e0006 */
[C---:B----4-:R-:W-:Y:S01]  /*d7b70*/  HMMA.16816.F32 R4, R24.reuse, R10, R12 ;  /* 0x0000000a1804723c */ /* 0x050fe2000000180c */
[----:B------:R0:W-:Y:S01]  /*d7b80*/  STL.64 [R1+0xef8], R22 ;  /* 0x000ef81601007387 */ /* 0x0001e20000100a00 */
[----:B------:R-:W-:Y:S02]  /*d7b90*/  IMAD.MOV.U32 R21, RZ, RZ, R11 ;  /* 0x000000ffff157224 */ /* 0x000fe400078e000b */
[----:B------:R-:W-:Y:S02]  /*d7ba0*/  STL.64 [R1+0x4b20], R16 ;  /* 0x004b201001007387 */ /* 0x000fe40000100a00 */
[----:B0-----:R-:W-:Y:S11]  /*d7bb0*/  IMAD.MOV.U32 R22, RZ, RZ, R10 ;  /* 0x000000ffff167224 */ /* 0x001ff600078e000a */
[----:B------:R-:W-:Y:S06]  /*d7bc0*/  @!UPT UIADD3 URZ, URZ, URZ, URZ ;  /* 0x0000003f3f3ff290 */ /* 0x000fec000fffe03f */
[----:B------:R-:W-:Y:S01]  /*d7bd0*/  STL.64 [R1+0xe30], R4 ;  /* 0x000e300401007387 */ /* 0x000fe20000100a00 */
[----:B------:R-:W-:Y:S02]  /*d7be0*/  STL.64 [R1+0xe38], R6 ;  /* 0x000e380601007387 */ /* 0x000fe40000100a00 */
[----:B------:R0:W-:Y:S02]  /*d7bf0*/  STL [R1+0x4b60], R22 ;  /* 0x004b601601007387 */ /* 0x0001e40000100800 */
[----:B------:R-:W-:Y:S01]  /*d7c00*/  STL.64 [R1+0x4b58], R20 ;  /* 0x004b581401007387 */ /* 0x000fe20000100a00 */
[----:B0-----:R-:W2:Y:S01]  /*d7c10*/  LDL.64 R22, [R1+0x48] ;  /* 0x0000480001167983 */ /* 0x001ea20000100a00 */
[----:B------:R-:W3:Y:S02]  /*d7c20*/  LDL.LU R12, [R1+0xe60] ;  /* 0x000e6000010c7983 */ /* 0x000ee40000300800 */
[----:B------:R-:W3:Y:S02]  /*d7c30*/  LDL.LU R13, [R1+0xe64] ;  /* 0x000e6400010d7983 */ /* 0x000ee40000300800 */
[----:B------:R-:W4:Y:S01]  /*d7c40*/  LDL.LU R14, [R1+0xe68] ;  /* 0x000e6800010e7983 */ /* 0x000f220000300800 */
[----:B------:R-:W4:Y:S01]  /*d7c50*/  LDL.LU R15, [R1+0xe6c] ;  /* 0x000e6c00010f7983 */ /* 0x000f220000300800 */
[----:B------:R-:W2:Y:S02]  /*d7c60*/  LDL.LU R16, [R1+0xe70] ;  /* 0x000e700001107983 */ /* 0x000ea40000300800 */
[----:B------:R-:W2:Y:S02]  /*d7c70*/  LDL.LU R17, [R1+0xe74] ;  /* 0x000e740001117983 */ /* 0x000ea40000300800 */
[----:B------:R-:W2:Y:S01]  /*d7c80*/  LDL.LU R18, [R1+0xe78] ;  /* 0x000e780001127983 */ /* 0x000ea20000300800 */
[----:B------:R-:W2:Y:S04]  /*d7c90*/  LDL.LU R19, [R1+0xe7c] ;  /* 0x000e7c0001137983 */ /* 0x000ea80000300800 */
[----:B--2---:R0:W-:Y:S01]  /*d7ca0*/  STL.64 [R1+0x4b30], R18 ;  /* 0x004b301201007387 */ /* 0x0041e20000100a00 */
[----:B------:R-:W-:Y:S03]  /*d7cb0*/  STL.64 [R1+0x4b28], R16 ;  /* 0x004b281001007387 */ /* 0x000fe60000100a00 */
        /* <DEDUP_REMOVED lines=8> */
[----:B----4-:R0:W-:Y:S02]  /*d7d40*/  STL.64 [R1+0x4b18], R14 ;  /* 0x004b180e01007387 */ /* 0x0101e40000100a00 */
[----:B---3--:R1:W-:Y:S01]  /*d7d50*/  STL.64 [R1+0x4b10], R12 ;  /* 0x004b100c01007387 */ /* 0x0083e20000100a00 */
[----:B0-----:R-:W3:Y:S04]  /*d7d60*/  LDL.64 R14, [R1+0x18] ;  /* 0x00001800010e7983 */ /* 0x001ee80000100a00 */
        /* <DEDUP_REMOVED lines=12> */
[----:B------:R-:W3:Y:S01]  /*d7e30*/  LDL.64 R6, [R1+0x8] ;  /* 0x0000080001067983 */ /* 0x000ee20000100a00 */
[----:B------:R-:W4:Y:S02]  /*d7e40*/  LDL.LU R8, [R1+0xe50] ;  /* 0x000e500001087983 */ /* 0x000f240000300800 */
[----:B------:R-:W4:Y:S02]  /*d7e50*/  LDL.LU R9, [R1+0xe54] ;  /* 0x000e540001097983 */ /* 0x000f240000300800 */
[----:B------:R-:W4:Y:S01]  /*d7e60*/  LDL.LU R10, [R1+0xe58] ;  /* 0x000e5800010a7983 */ /* 0x000f220000300800 */
[----:B------:R-:W4:Y:S01]  /*d7e70*/  LDL.LU R11, [R1+0xe5c] ;  /* 0x000e5c00010b7983 */ /* 0x000f220000300800 */
[----:B------:R-:W2:Y:S04]  /*d7e80*/  LDL.LU.64 R18, [R1+0x4b68] ;  /* 0x004b680001127983 */ /* 0x000ea80000300a00 */
[----:B------:R0:W-:Y:S02]  /*d7e90*/  STL.64 [R1+0xcd0], R24 ;  /* 0x000cd01801007387 */ /* 0x0001e40000100a00 */
[----:B------:R-:W-:Y:S02]  /*d7ea0*/  STL.64 [R1+0xcd8], R26 ;  /* 0x000cd81a01007387 */ /* 0x000fe40000100a00 */
[----:B0-----:R-:W-:-:S02]  /*d7eb0*/  IMAD.MOV.U32 R24, RZ, RZ, R22 ;  /* 0x000000ffff187224 */ /* 0x001fc400078e0016 */
[----:B------:R-:W2:Y:S01]  /*d7ec0*/  LDL.LU R22, [R1+0x4b60] ;  /* 0x004b600001167983 */ /* 0x000ea20000300800 */
[----:B------:R-:W3:Y:S03]  /*d7ed0*/  LDL.LU.64 R20, [R1+0x4b58] ;  /* 0x004b580001147983 */ /* 0x000ee60000300a00 */
        /* <DEDUP_REMOVED lines=8> */
[----:B0-----:R-:W2:Y:S01]  /*d7f60*/  LDL.LU.64 R20, [R1+0x650] ;  /* 0x0006500001147983 */ /* 0x001ea20000300a00 */
[----:B------:R-:W2:Y:S02]  /*d7f70*/  LDL.LU.64 R22, [R1+0x658] ;  /* 0x0006580001167983 */ /* 0x000ea40000300a00 */
[----:B------:R-:W-:-:S02]  /*d7f80*/  IMAD.MOV.U32 R26, RZ, RZ, R18 ;  /* 0x000000ffff1a7224 */ /* 0x000fc400078e0012 */
        /* <DEDUP_REMOVED lines=25> */
[----:B------:R-:W-:Y:S11]  /*d8120*/  IMAD.MOV.U32 R29, RZ, RZ, R15 ;  /* 0x000000ffff1d7224 */ /* 0x000ff600078e000f */
[----:B------:R-:W-:Y:S11]  /*d8130*/  @!UPT UIADD3 URZ, URZ, URZ, URZ ;  /* 0x0000003f3f3ff290 */ /* 0x000ff6000fffe03f */
[----:B------:R0:W-:Y:S01]  /*d8140*/  STL.64 [R1+0xcb0], R16 ;  /* 0x000cb01001007387 */ /* 0x0001e20000100a00 */
[----:B------:R1:W-:Y:S03]  /*d8150*/  STL.64 [R1+0xcb8], R18 ;  /* 0x000cb81201007387 */ /* 0x0003e60000100a00 */
[----:B0-----:R-:W2:Y:S01]  /*d8160*/  LDL.LU.64 R16, [R1+0x4b20] ;  /* 0x004b200001107983 */ /* 0x001ea20000300a00 */
[----:B-1----:R-:W-:Y:S02]  /*d8170*/  IMAD.MOV.U32 R19, RZ, RZ, R14 ;  /* 0x000000ffff137224 */ /* 0x002fe400078e000e */
        /* <DEDUP_REMOVED lines=11> */
[----:B------:R-:W2:Y:S01]  /*d8230*/  LDL.LU.64 R4, [R1+0x4af8] ;  /* 0x004af80001047983 */ /* 0x000ea20000300a00 */
[----:B----4-:R-:W-:Y:S11]  /*d8240*/  HMMA.16816.F32 R8, R20, R6, R8 ;  /* 0x000000061408723c */ /* 0x010ff60000001808 */
[----:B------:R-:W-:Y:S11]  /*d8250*/  @!UPT UIADD3 URZ, URZ, URZ, URZ ;  /* 0x0000003f3f3ff290 */ /* 0x000ff6000fffe03f */
[----:B------:R-:W-:Y:S01]  /*d8260*/  @!UPT UIADD3 URZ, URZ, URZ, URZ ;  /* 0x0000003f3f3ff290 */ /* 0x000fe2000fffe03f */
[----:B------:R-:W-:Y:S01]  /*d8270*/  STL.64 [R1+0xb80], R8 ;  /* 0x000b800801007387 */ /* 0x000fe20000100a00 */
[----:B------:R0:W-:Y:S03]  /*d8280*/  STL.64 [R1+0xb88], R10 ;  /* 0x000b880a01007387 */ /* 0x0001e60000100a00 */
[----:B0-----:R-:W3:Y:S01]  /*d8290*/  LDL.LU.64 R10, [R1+0x4af0] ;  /* 0x004af000010a7983 */ /* 0x001ee20000300a00 */
[----:B------:R0:W-:Y:S02]  /*d82a0*/  STL.64 [R1+0x4998], R6 ;  /* 0x0049980601007387 */ /* 0x0001e40000100a00 */
[----:B------:R-:W-:Y:S02]  /*d82b0*/  IMAD.MOV.U32 R2, RZ, RZ, R20 ;  /* 0x000000ffff027224 */ /* 0x000fe400078e0014 */
[----:B------:R-:W-:Y:S02]  /*d82c0*/  IMAD.MOV.U32 R18, RZ, RZ, R21 ;  /* 0x000000ffff127224 */ /* 0x000fe400078e0015 */
[----:B0-----:R-:W-:-:S02]  /*d82d0*/  IMAD.MOV.U32 R7, RZ, RZ, R22 ;  /* 0x000000ffff077224 */ /* 0x001fc400078e0016 */
[----:B------:R-:W-:Y:S01]  /*d82e0*/  IMAD.MOV.U32 R6, RZ, RZ, R23 ;  /* 0x000000ffff067224 */ /* 0x000fe200078e0017 */
[----:B---3--:R-:W-:Y:S11]  /*d82f0*/  HMMA.16816.F32 R24, R20, R10, R24 ;  /* 0x0000000a1418723c */ /* 0x008ff60000001818 */
[----:B------:R-:W-:Y:S11]  /*d8300*/  @!UPT UIADD3 URZ, URZ, URZ, URZ ;  /* 0x0000003f3f3ff290 */ /* 0x000ff6000fffe03f */
[----:B------:R-:W-:Y:S01]  /*d8310*/  @!UPT UIADD3 URZ, URZ, URZ, URZ ;  /* 0x0000003f3f3ff290 */ /* 0x000fe2000fffe03f */
[----:B------:R-:W-:Y:S01]  /*d8320*/  STL.64 [R1+0xb40], R24 ;  /* 0x000b401801007387 */ /* 0x000fe20000100a00 */
[----:B------:R0:W-:Y:S03]  /*d8330*/  STL.64 [R1+0xb48], R26 ;  /* 0x000b481a01007387 */ /* 0x0001e60000100a00 */
[----:B0-----:R-:W3:Y:S01]  /*d8340*/  LDL.LU.64 R26, [R1+0x4ae8] ;  /* 0x004ae800011a7983 */ /* 0x001ee20000300a00 */
[----:B------:R-:W4:Y:S02]  /*d8350*/  LDL.LU.64 R24, [R1+0x4ae0] ;  /* 0x004ae00001187983 */ /* 0x000f240000300a00 */
[----:B------:R-:W2:Y:S02]  /*d8360*/  LDL.LU.64 R22, [R1+0x4ad8] ;  /* 0x004ad80001167983 */ /* 0x000ea40000300a00 */
[----:B------:R-:W2:Y:S01]  /*d8370*/  LDL.LU.64 R20, [R1+0x4ad0] ;  /* 0x004ad00001147983 */ /* 0x000ea20000300a00 */
[----:B------:R0:W-:Y:S01]  /*d8380*/  STL.64 [R1+0x4980], R10 ;  /* 0x0049800a01007387 */ /* 0x0001e20000100a00 */
[----:B------:R-:W2:Y:S03]  /*d8390*/  LDL.LU.64 R8, [R1+0x500] ;  /* 0x0005000001087983 */ /* 0x000ea60000300a00 */
[----:B0-----:R-:W2:Y:S04]  /*d83a0*/  LDL.LU.64 R10, [R1+0x508] ;  /* 0x00050800010a7983 */ /* 0x001ea80000300a00 */
[----:B--2---:R0:W-:Y:S01]  /*d83b0*/  STL.64 [R1+0x4a90], R10 ;  /* 0x004a900a01007387 */ /* 0x0041e20000100a00 */
[----:B------:R1:W-:Y:S02]  /*d83c0*/  STL.64 [R1+0x4a88], R8 ;  /* 0x004a880801007387 */ /* 0x0003e40000100a00 */
[----:B0-----:R-:W-:-:S02]  /*d83d0*/  IMAD.MOV.U32 R10, RZ, RZ, R7 ;  /* 0x000000ffff0a7224 */ /* 0x001fc400078e0007 */
[----:B-1----:R-:W-:Y:S02]  /*d83e0*/  IMAD.MOV.U32 R8, RZ, RZ, R2 ;  /* 0x000000ffff087224 */ /* 0x002fe400078e0002 */
[----:B------:R-:W-:Y:S02]  /*d83f0*/  IMAD.MOV.U32 R9, RZ, RZ, R18 ;  /* 0x000000ffff097224 */ /* 0x000fe400078e0012 */
[----:B------:R-:W-:Y:S01]  /*d8400*/  IMAD.MOV.U32 R11, RZ, RZ, R6 ;  /* 0x000000ffff0b7224 */ /* 0x000fe200078e0006 */
[----:B------:R-:W2:Y:S01]  /*d8410*/  LDL.LU R2, [R1+0x4acc] ;  /* 0x004acc0001027983 */ /* 0x000ea20000300800 */
[----:B------:R-:W2:Y:S05]  /*d8420*/  LDL.LU R18, [R1+0x4ac8] ;  /* 0x004ac80001127983 */ /* 0x000eaa0000300800 */
[----:B------:R-:W-:Y:S01]  /*d8430*/  HMMA.16816.F32 R20, R8, R14, R20 ;  /* 0x0000000e0814723c */ /* 0x000fe20000001814 */
[----:B------:R-:W-:-:S02]  /*d8440*/  IMAD.MOV.U32 R6, RZ, RZ, R13 ;  /* 0x000000ffff067224 */ /* 0x000fc400078e000d */
[----:B------:R-:W-:Y:S11]  /*d8450*/  IMAD.MOV.U32 R7, RZ, RZ, R12 ;  /* 0x000000ffff077224 */ /* 0x000ff600078e000c */
[----:B------:R-:W-:Y:S09]  /*d8460*/  @!UPT UIADD3 URZ, URZ, URZ, URZ ;  /* 0x0000003f3f3ff290 */ /* 0x000ff2000fffe03f */
[----:B------:R-:W-:Y:S01]  /*d8470*/  STL.64 [R1+0xb20], R20 ;  /* 0x000b201401007387 */ /* 0x000fe20000100a00 */
[----:B------:R0:W-:Y:S03]  /*d8480*/  STL.64 [R1+0xb28], R22 ;  /* 0x000b281601007387 */ /* 0x0001e60000100a00 */
[----:B0-----:R-:W2:Y:S01]  /*d8490*/  LDL.LU.64 R22, [R1+0x4ac0] ;  /* 0x004ac00001167983 */ /* 0x001ea20000300a00 */
        /* <DEDUP_REMOVED lines=77> */
[----:B------:R-:W-:-:S02]  /*d8970*/  IMAD.MOV.U32 R6, RZ, RZ, R2 ;  /* 0x000000ffff067224 */ /* 0x000fc400078e0002 */
        /* <DEDUP_REMOVED lines=56> */
[----:B------:R-:W2:Y:S11]  /*d8d00*/  LDL.LU.64 R6, [R1+0x4a98] ;  /* 0x004a980001067983 */ /* 0x000eb60000300a00 */
[----:B------:R-:W-:Y:S10]  /*d8d10*/  @!UPT UIADD3 URZ, URZ, URZ, URZ ;  /* 0x0000003f3f3ff290 */ /* 0x000ff4000fffe03f */
[----:B------:R-:W-:Y:S01]  /*d8d20*/  STL.64 [R1+0xa20], R8 ;  /* 0x000a200801007387 */ /* 0x000fe20000100a00 */
[----:B------:R0:W-:Y:S03]  /*d8d30*/  STL.64 [R1+0xa28], R10 ;  /* 0x000a280a01007387 */ /* 0x0001e60000100a00 */
[----:B0-----:R-:W2:Y:S01]  /*d8d40*/  LDL.LU.64 R10, [R1+0x4a90] ;  /* 0x004a9000010a7983 */ /* 0x001ea20000300a00 */
        /* <DEDUP_REMOVED lines=81> */
[----:B------:R-:W-:Y:S01]  /*d9260*/  IMAD.MOV.U32 R3, RZ, RZ, R9 ;  /* 0x000000ffff037224 */ /* 0x000fe200078e0009 */
[----:B------:R0:W-:Y:S01]  /*d9270*/  STL.64 [R1+0x4918], R6 ;  /* 0x0049180601007387 */ /* 0x0001e20000100a00 */
[----:B------:R-:W-:-:S02]  /*d9280*/  IMAD.MOV.U32 R4, RZ, RZ, R8 ;  /* 0x000000ffff047224 */ /* 0x000fc400078e0008 */
[----:B------:R-:W-:Y:S02]  /*d9290*/  IMAD.MOV.U32 R5, RZ, RZ, R3 ;  /* 0x000000ffff057224 */ /* 0x000fe400078e0003 */
[----:B0-----:R-:W-:Y:S02]  /*d92a0*/  IMAD.MOV.U32 R6, RZ, RZ, R2 ;  /* 0x000000ffff067224 */ /* 0x001fe400078e0002 */
[----:B------:R-:W-:-:S07]  /*d92b0*/  IMAD.MOV.U32 R7, RZ, RZ, R0 ;  /* 0x000000ffff077224 */ /* 0x000fce00078e0000 */
[C---:B--2---:R-:W-:Y:S11]  /*d92c0*/  HMMA.16816.F32 R12, R4.reuse, R10, R12 ;  /* 0x0000000a040c723c */ /* 0x044ff6000000180c */
        /* <DEDUP_REMOVED lines=26> */
[----:B0-----:R-:W4:Y:S01]  /*d9470*/  LDL.LU.64 R22, [R1+0x4968] ;  /* 0x0049680001167983 */ /* 0x001f220000300a00 */
[----:B------:R0:W-:Y:S02]  /*d9480*/  STL.64 [R1+0x4960], R18 ;  /* 0x0049601201007387 */ /* 0x0001e40000100a00 */
[----:B------:R-:W3:Y:S01]  /*d9490*/  LDL.LU R16, [R1+0xc80] ;  /* 0x000c800001107983 */ /* 0x000ee20000300800 */
[C---:B----4-:R-:W-:Y:S11]  /*d94a0*/  HMMA.16816.F32 R12, R4.reuse, R22, R12 ;  /* 0x00000016040c723c */ /* 0x050ff6000000180c */
[----:B------:R-:W-:Y:S11]  /*d94b0*/  @!UPT UIADD3 URZ, URZ, URZ, URZ ;  /* 0x0000003f3f3ff290 */ /* 0x000ff6000fffe03f */
[----:B------:R-:W-:Y:S01]  /*d94c0*/  @!UPT UIADD3 URZ, URZ, URZ, URZ ;  /* 0x0000003f3f3ff290 */ /* 0x000fe2000fffe03f */
[----:B------:R-:W-:Y:S01]  /*d94d0*/  STL.64 [R1+0xd40], R12 ;  /* 0x000d400c01007387 */ /* 0x000fe20000100a00 */
[----:B------:R-:W-:Y:S02]  /*d94e0*/  STL.64 [R1+0xd48], R14 ;  /* 0x000d480e01007387 */ /* 0x000fe40000100a00 */
[----:B------:R-:W3:Y:S02]  /*d94f0*/  LDL.LU R17, [R1+0xc84] ;  /* 0x000c840001117983 */ /* 0x000ee40000300800 */
[----:B0-----:R-:W3:Y:S01]  /*d9500*/  LDL.LU R18, [R1+0xc88] ;  /* 0x000c880001127983 */ /* 0x001ee20000300800 */
[----:B------:R-:W3:Y:S01]  /*d9510*/  LDL.LU R19, [R1+0xc8c] ;  /* 0x000c8c0001137983 */ /* 0x000ee20000300800 */
[----:B------:R0:W-:Y:S02]  /*d9520*/  STL.64 [R1+0x4948], R22 ;  /* 0x0049481601007387 */ /* 0x0001e40000100a00 */
[----:B------:R-:W4:Y:S02]  /*d9530*/  LDL.LU R20, [R1+0xc70] ;  /* 0x000c700001147983 */ /* 0x000f240000300800 */
[----:B------:R-:W4:Y:S01]  /*d9540*/  LDL.LU R21, [R1+0xc74] ;  /* 0x000c740001157983 */ /* 0x000f220000300800 */
[----:B0-----:R-:W3:Y:S01]  /*d9550*/  LDL.LU R22, [R1+0xc78] ;  /* 0x000c780001167983 */ /* 0x001ee20000300800 */
[----:B------:R-:W3:Y:S01]  /*d9560*/  LDL.LU R23, [R1+0xc7c] ;  /* 0x000c7c0001177983 */ /* 0x000ee20000300800 */
[----:B--2---:R-:W-:Y:S02]  /*d9570*/  HMMA.16816.F32 R8, R4, R26, R8 ;  /* 0x0000001a0408723c */ /* 0x004fe40000001808 */
[----:B---3--:R0:W-:Y:S01]  /*d9580*/  STL.64 [R1+0x4958], R22 ;  /* 0x0049581601007387 */ /* 0x0081e20000100a00 */
[----:B----4-:R-:W-:Y:S03]  /*d9590*/  STL.64 [R1+0x4950], R20 ;  /* 0x0049501401007387 */ /* 0x010fe60000100a00 */
[----:B0-----:R-:W2:Y:S01]  /*d95a0*/  LDL.64 R22, [R1+0x98] ;  /* 0x0000980001167983 */ /* 0x001ea20000100a00 */
[----:B------:R-:W3:Y:S11]  /*d95b0*/  LDL.LU R4, [R1+0xc50] ;  /* 0x000c500001047983 */ /* 0x000ef60000300800 */
[----:B------:R-:W-:Y:S05]  /*d95c0*/  @!UPT UIADD3 URZ, URZ, URZ, URZ ;  /* 0x0000003f3f3ff290 */ /* 0x000fea000fffe03f */
[----:B------:R-:W-:Y:S02]  /*d95d0*/  STL.64 [R1+0xd20], R8 ;  /* 0x000d200801007387 */ /* 0x000fe40000100a00 */
[----:B------:R-:W-:Y:S01]  /*d95e0*/  STL.64 [R1+0xd28], R10 ;  /* 0x000d280a01007387 */ /* 0x000fe20000100a00 */
[----:B------:R-:W3:Y:S01]  /*d95f0*/  LDL.LU R5, [R1+0xc54] ;  /* 0x000c540001057983 */ /* 0x000ee20000300800 */
[----:B------:R-:W4:Y:S02]  /*d9600*/  LDL.LU R6, [R1+0xc58] ;  /* 0x000c580001067983 */ /* 0x000f240000300800 */
[----:B------:R-:W4:Y:S02]  /*d9610*/  LDL.LU R7, [R1+0xc5c] ;  /* 0x000c5c0001077983 */ /* 0x000f240000300800 */
[----:B----4-:R0:W-:Y:S01]  /*d9620*/  STL.64 [R1+0x4928], R6 ;  /* 0x0049280601007387 */ /* 0x0101e20000100a00 */
[----:B---3--:R-:W-:Y:S03]  /*d9630*/  STL.64 [R1+0x4920], R4 ;  /* 0x0049200401007387 */ /* 0x008fe60000100a00 */
[----:B0-----:R-:W3:Y:S04]  /*d9640*/  LDL.64 R6, [R1+0x78] ;  /* 0x0000780001067983 */ /* 0x001ee80000100a00 */
[----:B---3--:R0:W-:Y:S04]  /*d9650*/  STL.64 [R1+0x4940], R6 ;  /* 0x0049400601007387 */ /* 0x0081e80000100a00 */
[----:B0-----:R-:W3:Y:S01]  /*d9660*/  LDL.64 R6, [R1+0x88] ;  /* 0x0000880001067983 */ /* 0x001ee20000100a00 */
        /* <DEDUP_REMOVED lines=8> */
[----:B------:R-:W2:Y:S02]  /*d96f0*/  LDL.LU R14, [R1+0xc68] ;  /* 0x000c6800010e7983 */ /* 0x000ea40000300800 */
[----:B------:R-:W2:Y:S01]  /*d9700*/  LDL.LU R15, [R1+0xc6c] ;  /* 0x000c6c00010f7983 */ /* 0x000ea20000300800 */
[----:B------:R-:W4:Y:S01]  /*d9710*/  LDL.64 R10, [R1+0x48] ;  /* 0x00004800010a7983 */ /* 0x000f220000100a00 */
[----:B------:R-:W-:Y:S02]  /*d9720*/  STL [R1+0x484c], R26 ;  /* 0x00484c1a01007387 */ /* 0x000fe40000100800 */
[----:B------:R0:W-:Y:S02]  /*d9730*/  STL [R1+0x4848], R27 ;  /* 0x0048481b01007387 */ /* 0x0001e40000100800 */
[----:B------:R-:W2:Y:S01]  /*d9740*/  LDL.64 R24, [R1+0x3b0] ;  /* 0x0003b00001187983 */ /* 0x000ea20000100a00 */
[----:B0-----:R-:W2:Y:S01]  /*d9750*/  LDL.64 R26, [R1+0x3b8] ;  /* 0x0003b800011a7983 */ /* 0x001ea20000100a00 */
[----:B------:R-:W-:Y:S01]  /*d9760*/  IMAD.MOV.U32 R3, RZ, RZ, R23 ;  /* 0x000000ffff037224 */ /* 0x000fe200078e0017 */
[C---:B--2---:R-:W-:Y:S11]  /*d9770*/  HMMA.16816.F32 R16, R24.reuse, R22, R16 ;  /* 0x000000161810723c */ /* 0x044ff60000001810 */
[----:B------:R-:W-:Y:S11]  /*d9780*/  @!UPT UIADD3 URZ, URZ, URZ, URZ ;  /* 0x0000003f3f3ff290 */ /* 0x000ff6000fffe03f */
[----:B------:R-:W-:Y:S01]  /*d9790*/  @!UPT UIADD3 URZ, URZ, URZ, URZ ;  /* 0x0000003f3f3ff290 */ /* 0x000fe2000fffe03f */
[----:B------:R0:W-:Y:S01]  /*d97a0*/  STL.64 [R1+0x1310], R16 ;  /* 0x0013101001007387 */ /* 0x0001e20000100a00 */
[----:B------:R1:W-:Y:S02]  /*d97b0*/  STL.64 [R1+0x1318], R18 ;  /* 0x0013181201007387 */ /* 0x0003e40000100a00 */
[----:B0-----:R-:W-:Y:S01]  /*d97c0*/  IMAD.MOV.U32 R16, RZ, RZ, R22 ;  /* 0x000000ffff107224 */ /* 0x001fe200078e0016 */
[----:B-1----:R-:W2:Y:S01]  /*d97d0*/  LDL.LU.64 R18, [R1+0x4960] ;  /* 0x0049600001127983 */ /* 0x002ea20000300a00 */
[----:B------:R-:W2:Y:S02]  /*d97e0*/  LDL.LU.64 R22, [R1+0x4958] ;  /* 0x0049580001167983 */ /* 0x000ea40000300a00 */
[----:B------:R-:W2:Y:S02]  /*d97f0*/  LDL.LU.64 R20, [R1+0x4950] ;  /* 0x0049500001147983 */ /* 0x000ea40000300a00 */
[----:B------:R-:W-:Y:S01]  /*d9800*/  STL [R1+0x4854], R3 ;  /* 0x0048540301007387 */ /* 0x000fe20000100800 */
[----:B------:R-:W-:Y:S01]  /*d9810*/  STL [R1+0x4850], R16 ;  /* 0x0048501001007387 */ /* 0x000fe20000100800 */
[----:B---3--:R-:W-:Y:S01]  /*d9820*/  IMAD.MOV.U32 R17, RZ, RZ, R7 ;  /* 0x000000ffff117224 */ /* 0x008fe200078e0007 */
[----:B--2---:R-:W-:Y:S11]  /*d9830*/  HMMA.16816.F32 R20, R24, R6, R20 ;  /* 0x000000061814723c */ /* 0x004ff60000001814 */
[----:B------:R-:W-:Y:S11]  /*d9840*/  @!UPT UIADD3 URZ, URZ, URZ, URZ ;  /* 0x0000003f3f3ff290 */ /* 0x000ff6000fffe03f */
[----:B------:R-:W-:Y:S01]  /*d9850*/  @!UPT UIADD3 URZ, URZ, URZ, URZ ;  /* 0x0000003f3f3ff290 */ /* 0x000fe2000fffe03f */
[----:B------:R0:W-:Y:S01]  /*d9860*/  STL.64 [R1+0x1300], R20 ;  /* 0x0013001401007387 */ /* 0x0001e20000100a00 */
[----:B------:R1:W-:Y:S02]  /*d9870*/  STL.64 [R1+0x1308], R22 ;  /* 0x0013081601007387 */ /* 0x0003e40000100a00 */
[----:B0-----:R-:W-:Y:S01]  /*d9880*/  IMAD.MOV.U32 R20, RZ, RZ, R6 ;  /* 0x000000ffff147224 */ /* 0x001fe200078e0006 */
[----:B-1----:R-:W2:Y:S01]  /*d9890*/  LDL.LU.64 R22, [R1+0x4948] ;  /* 0x0049480001167983 */ /* 0x002ea20000300a00 */
[----:B------:R-:W3:Y:S02]  /*d98a0*/  LDL.LU.64 R6, [R1+0x4940] ;  /* 0x0049400001067983 */ /* 0x000ee40000300a00 */
[----:B------:R-:W-:Y:S02]  /*d98b0*/  STL [R1+0x485c], R17 ;  /* 0x00485c1101007387 */ /* 0x000fe40000100800 */
[----:B------:R0:W-:Y:S02]  /*d98c0*/  STL.64 [R1+0x48f8], R18 ;  /* 0x0048f81201007387 */ /* 0x0001e40000100a00 */
[----:B------:R-:W-:-:S02]  /*d98d0*/  IMAD.MOV.U32 R8, RZ, RZ, R24 ;  /* 0x000000ffff087224 */ /* 0x000fc400078e0018 */
[----:B------:R-:W-:Y:S01]  /*d98e0*/  IMAD.MOV.U32 R2, RZ, RZ, R26 ;  /* 0x000000ffff027224 */ /* 0x000fe200078e001a */
[----:B0-----:R-:W2:Y:S01]  /*d98f0*/  LDL.64 R18, [R1+0x58] ;  /* 0x0000580001127983 */ /* 0x001ea20000100a00 */
[----:B------:R-:W-:Y:S02]  /*d9900*/  STL [R1+0x4858], R20 ;  /* 0x0048581401007387 */ /* 0x000fe40000100800 */
[----:B------:R-:W-:Y:S01]  /*d9910*/  IMAD.MOV.U32 R0, RZ, RZ, R27 ;  /* 0x000000ffff007224 */ /* 0x000fe200078e001b */
[----:B---3--:R-:W-:Y:S01]  /*d9920*/  HMMA.16816.F32 R12, R24, R6, R12 ;  /* 0x00000006180c723c */ /* 0x008fe2000000180c */
[----:B------:R-:W-:-:S06]  /*d9930*/  IMAD.MOV.U32 R21, RZ, RZ, R7 ;  /* 0x000000ffff157224 */ /* 0x000fcc00078e0007 */
[----:B------:R-:W-:Y:S11]  /*d9940*/  IMAD.MOV.U32 R24, RZ, RZ, R6 ;  /* 0x000000ffff187224 */ /* 0x000ff600078e0006 */
[----:B------:R-:W-:Y:S05]  /*d9950*/  @!UPT UIADD3 URZ, URZ, URZ, URZ ;  /* 0x0000003f3f3ff290 */ /* 0x000fea000fffe03f */
[----:B------:R-:W-:Y:S01]  /*d9960*/  STL.64 [R1+0x12e0], R12 ;  /* 0x0012e00c01007387 */ /* 0x000fe20000100a00 */
[----:B------:R0:W-:Y:S03]  /*d9970*/  STL.64 [R1+0x12e8], R14 ;  /* 0x0012e80e01007387 */ /* 0x0001e60000100a00 */
[----:B0-----:R-:W4:Y:S01]  /*d9980*/  LDL.LU.64 R14, [R1+0x4938] ;  /* 0x00493800010e7983 */ /* 0x001f220000300a00 */
[----:B------:R-:W4:Y:S02]  /*d9990*/  LDL.LU.64 R12, [R1+0x4930] ;  /* 0x00493000010c7983 */ /* 0x000f240000300a00 */
[----:B------:R-:W3:Y:S02]  /*d99a0*/  LDL.LU.64 R6, [R1+0x4928] ;  /* 0x0049280001067983 */ /* 0x000ee40000300a00 */
[----:B------:R-:W3:Y:S01]  /*d99b0*/  LDL.LU.64 R4, [R1+0x4920] ;  /* 0x0049200001047983 */ /* 0x000ee20000300a00 */
[----:B--2---:R-:W-:Y:S01]  /*d99c0*/  STL.64 [R1+0x48d8], R22 ;  /* 0x0048d81601007387 */ /* 0x004fe20000100a00 */
[----:B------:R0:W-:Y:S02]  /*d99d0*/  STL [R1+0x48d0], R21 ;  /* 0x0048d01501007387 */ /* 0x0001e40000100800 */
[----:B------:R-:W-:Y:S02]  /*d99e0*/  STL [R1+0x4860], R24 ;  /* 0x0048601801007387 */ /* 0x000fe40000100800 */
[----:B------:R-:W3:Y:S02]  /*d99f0*/  LDL.64 R26, [R1+0x68] ;  /* 0x00006800011a7983 */ /* 0x000ee40000100a00 */
[----:B------:R-:W-:-:S02]  /*d9a00*/  IMAD.MOV.U32 R3, RZ, RZ, R25 ;  /* 0x000000ffff037224 */ /* 0x000fc400078e0019 */
[----:B------:R-:W-:Y:S02]  /*d9a10*/  IMAD.MOV.U32 R20, RZ, RZ, R8 ;  /* 0x000000ffff147224 */ /* 0x000fe400078e0008 */
[----:B0-----:R-:W-:Y:S02]  /*d9a20*/  IMAD.MOV.U32 R21, RZ, RZ, R3 ;  /* 0x000000ffff157224 */ /* 0x001fe400078e0003 */
[----:B------:R-:W-:Y:S02]  /*d9a30*/  IMAD.MOV.U32 R22, RZ, RZ, R2 ;  /* 0x000000ffff167224 */ /* 0x000fe400078e0002 */
[----:B------:R-:W-:-:S07]  /*d9a40*/  IMAD.MOV.U32 R23, RZ, RZ, R0 ;  /* 0x000000ffff177224 */ /* 0x000fce00078e0000 */
[C---:B---3--:R-:W-:Y:S01]  /*d9a50*/  HMMA.16816.F32 R4, R20.reuse, R26, R4 ;  /* 0x0000001a1404723c */ /* 0x048fe20000001804 */
[----:B------:R-:W-:Y:S02]  /*d9a60*/  IMAD.MOV.U32 R25, RZ, RZ, R27 ;  /* 0x000000ffff197224 */ /* 0x000fe400078e001b */
[----:B------:R-:W-:Y:S11]  /*d9a70*/  IMAD.MOV.U32 R28, RZ, RZ, R26 ;  /* 0x000000ffff1c7224 */ /* 0x000ff600078e001a */
[----:B------:R-:W-:Y:S09]  /*d9a80*/  @!UPT UIADD3 URZ, URZ, URZ, URZ ;  /* 0x0000003f3f3ff290 */ /* 0x000ff2000fffe03f */
[----:B------:R-:W-:Y:S01]  /*d9a90*/  STL.64 [R1+0x12d0], R4 ;  /* 0x0012d00401007387 */ /* 0x000fe20000100a00 */
[----:B------:R0:W-:Y:S03]  /*d9aa0*/  STL.64 [R1+0x12d8], R6 ;  /* 0x0012d80601007387 */ /* 0x0001e60000100a00 */
[----:B0-----:R-:W2:Y:S01]  /*d9ab0*/  LDL.LU.64 R6, [R1+0x4918] ;  /* 0x0049180001067983 */ /* 0x001ea20000300a00 */
[----:B------:R0:W-:Y:S02]  /*d9ac0*/  STL [R1+0x4910], R25 ;  /* 0x0049101901007387 */ /* 0x0001e40000100800 */
[----:B------:R-:W3:Y:S01]  /*d9ad0*/  LDL.LU R24, [R1+0xc40] ;  /* 0x000c400001187983 */ /* 0x000ee20000300800 */
[----:B0-----:R-:W3:Y:S01]  /*d9ae0*/  LDL.LU R25, [R1+0xc44] ;  /* 0x000c440001197983 */ /* 0x001ee20000300800 */
[----:B------:R-:W3:Y:S02]  /*d9af0*/  LDL.LU R26, [R1+0xc48] ;  /* 0x000c4800011a7983 */ /* 0x000ee40000300800 */
[----:B------:R-:W3:Y:S01]  /*d9b00*/  LDL.LU R27, [R1+0xc4c] ;  /* 0x000c4c00011b7983 */ /* 0x000ee20000300800 */
[----:B----4-:R-:W-:Y:S01]  /*d9b10*/  HMMA.16816.F32 R12, R20, R10, R12 ;  /* 0x0000000a140c723c */ /* 0x010fe2000000180c */
[----:B------:R-:W-:-:S02]  /*d9b20*/  IMAD.MOV.U32 R2, RZ, RZ, R18 ;  /* 0x000000ffff027224 */ /* 0x000fc400078e0012 */
[----:B------:R-:W-:-:S05]  /*d9b30*/  IMAD.MOV.U32 R0, RZ, RZ, R19 ;  /* 0x000000ffff007224 */ /* 0x000fca00078e0013 */
[----:B---3--:R-:W-:Y:S11]  /*d9b40*/  HMMA.16816.F32 R24, R20, R18, R24 ;  /* 0x000000121418723c */ /* 0x008ff60000001818 */
[----:B------:R-:W-:Y:S11]  /*d9b50*/  @!UPT UIADD3 URZ, URZ, URZ, URZ ;  /* 0x0000003f3f3ff290 */ /* 0x000ff6000fffe03f */
[----:B------:R-:W-:Y:S01]  /*d9b60*/  @!UPT UIADD3 URZ, URZ, URZ, URZ ;  /* 0x0000003f3f3ff290 */ /* 0x000fe2000fffe03f */
[----:B------:R0:W-:Y:S01]  /*d9b70*/  STL.64 [R1+0x11f0], R24 ;  /* 0x0011f01801007387 */ /* 0x0001e20000100a00 */
[----:B------:R1:W-:Y:S02]  /*d9b80*/  STL.64 [R1+0x11f8], R26 ;  /* 0x0011f81a01007387 */ /* 0x0003e40000100a00 */
[----:B------:R-:W-:Y:S02]  /*d9b90*/  STL.64 [R1+0x1150], R12 ;  /* 0x0011500c01007387 */ /* 0x000fe40000100a00 */
[----:B------:R-:W-:Y:S01]  /*d9ba0*/  STL.64 [R1+0x1158], R14 ;  /* 0x0011580e01007387 */ /* 0x000fe20000100a00 */
[----:B------:R-:W3:Y:S01]  /*d9bb0*/  LDL.LU R16, [R1+0xc10] ;  /* 0x000c100001107983 */ /* 0x000ee20000300800 */
[----:B------:R-:W3:Y:S02]  /*d9bc0*/  LDL.LU R17, [R1+0xc14] ;  /* 0x000c140001117983 */ /* 0x000ee40000300800 */
[----:B------:R-:W4:Y:S02]  /*d9bd0*/  LDL.LU R18, [R1+0xc18] ;  /* 0x000c180001127983 */ /* 0x000f240000300800 */
[----:B------:R-:W4:Y:S02]  /*d9be0*/  LDL.LU R19, [R1+0xc1c] ;  /* 0x000c1c0001137983 */ /* 0x000f240000300800 */
[----:B------:R-:W-:-:S02]  /*d9bf0*/  IMAD.MOV.U32 R5, RZ, RZ, R10 ;  /* 0x000000ffff057224 */ /* 0x000fc400078e000a */
[----:B------:R-:W-:Y:S01]  /*d9c00*/  IMAD.MOV.U32 R4, RZ, RZ, R11 ;  /* 0x000000ffff047224 */ /* 0x000fe200078e000b */
[----:B0-----:R-:W2:Y:S01]  /*d9c10*/  LDL.LU R24, [R1+0xc20] ;  /* 0x000c200001187983 */ /* 0x001ea20000300800 */
[----:B------:R-:W2:Y:S02]  /*d9c20*/  LDL.LU R25, [R1+0xc24] ;  /* 0x000c240001197983 */ /* 0x000ea40000300800 */
[----:B-1----:R-:W2:Y:S02]  /*d9c30*/  LDL.LU R26, [R1+0xc28] ;  /* 0x000c2800011a7983 */ /* 0x002ea40000300800 */
[----:B------:R-:W2:Y:S01]  /*d9c40*/  LDL.LU R27, [R1+0xc2c] ;  /* 0x000c2c00011b7983 */ /* 0x000ea20000300800 */
[----:B----4-:R0:W-:Y:S01]  /*d9c50*/  STL.64 [R1+0x4908], R18 ;  /* 0x0049081201007387 */ /* 0x0101e20000100a00 */
[----:B---3--:R-:W-:Y:S03]  /*d9c60*/  STL.64 [R1+0x4900], R16 ;  /* 0x0049001001007387 */ /* 0x008fe60000100a00 */
[----:B0-----:R-:W3:Y:S01]  /*d9c70*/  LDL.64 R18, [R1+0x38] ;  /* 0x0000380001127983 */ /* 0x001ee20000100a00 */
[----:B--2---:R0:W-:Y:S02]  /*d9c80*/  STL.64 [R1+0x48b0], R6 ;  /* 0x0048b00601007387 */ /* 0x0041e40000100a00 */
[----:B------:R-:W-:Y:S01]  /*d9c90*/  STL.64 [R1+0x48a8], R4 ;  /* 0x0048a80401007387 */ /* 0x000fe20000100a00 */
[----:B0-----:R-:W2:Y:S04]  /*d9ca0*/  LDL.64 R6, [R1+0x8] ;  /* 0x0000080001067983 */ /* 0x001ea80000100a00 */
[----:B--2---:R0:W-:Y:S04]  /*d9cb0*/  STL.64 [R1+0x48c8], R6 ;  /* 0x0048c80601007387 */ /* 0x0041e80000100a00 */
[----:B0-----:R-:W2:Y:S04]  /*d9cc0*/  LDL.64 R6, [R1+0x18] ;  /* 0x0000180001067983 */ /* 0x001ea80000100a00 */
[----:B--2---:R0:W-:Y:S04]  /*d9cd0*/  STL.64 [R1+0x48f0], R6 ;  /* 0x0048f00601007387 */ /* 0x0041e80000100a00 */
[----:B0-----:R-:W2:Y:S01]  /*d9ce0*/  LDL.64 R6, [R1+0x28] ;  /* 0x0000280001067983 */ /* 0x001ea20000100a00 */
[----:B------:R-:W4:Y:S02]  /*d9cf0*/  LDL.LU R8, [R1+0xbe0] ;  /* 0x000be00001087983 */ /* 0x000f240000300800 */
[----:B------:R-:W4:Y:S02]  /*d9d00*/  LDL.LU R9, [R1+0xbe4] ;  /* 0x000be40001097983 */ /* 0x000f240000300800 */
[----:B------:R-:W2:Y:S01]  /*d9d10*/  LDL.LU R10, [R1+0xbe8] ;  /* 0x000be800010a7983 */ /* 0x000ea20000300800 */
[----:B------:R-:W2:Y:S01]  /*d9d20*/  LDL.LU R11, [R1+0xbec] ;  /* 0x000bec00010b7983 */ /* 0x000ea20000300800 */
[----:B---3--:R-:W-:Y:S03]  /*d9d30*/  HMMA.16816.F32 R24, R20, R18, R24 ;  /* 0x000000121418723c */ /* 0x008fe60000001818 */
[----:B--2---:R-:W-:Y:S01]  /*d9d40*/  STL.64 [R1+0x48c0], R10 ;  /* 0x0048c00a01007387 */ /* 0x004fe20000100a00 */
[----:B----4-:R0:W-:Y:S03]  /*d9d50*/  STL.64 [R1+0x48b8], R8 ;  /* 0x0048b80801007387 */ /* 0x0101e60000100a00 */
        /* <DEDUP_REMOVED lines=20> */
[----:B------:R-:W2:Y:S02]  /*d9ea0*/  LDL.LU.64 R16, [R1+0x4900] ;  /* 0x0049000001107983 */ /* 0x000ea40000300a00 */
        /* <DEDUP_REMOVED lines=9> */
[----:B--2---:R-:W-:Y:S01]  /*d9f40*/  HMMA.16816.F32 R20, R20, R6, R8 ;  /* 0x000000061414723c */ /* 0x004fe20000001808 */
[----:B------:R-:W2:Y:S01]  /*d9f50*/  LDL.LU.64 R10, [R1+0x48e8] ;  /* 0x0048e800010a7983 */ /* 0x000ea20000300a00 */
[----:B------:R-:W2:Y:S11]  /*d9f60*/  LDL.LU.64 R8, [R1+0x48e0] ;  /* 0x0048e00001087983 */ /* 0x000eb60000300a00 */
[----:B------:R-:W-:Y:S10]  /*d9f70*/  @!UPT UIADD3 URZ, URZ, URZ, URZ ;  /* 0x0000003f3f3ff290 */ /* 0x000ff4000fffe03f */
[----:B------:R-:W-:Y:S01]  /*d9f80*/  STL.64 [R1+0x1120], R20 ;  /* 0x0011201401007387 */ /* 0x000fe20000100a00 */
[----:B------:R0:W-:Y:S03]  /*d9f90*/  STL.64 [R1+0x1128], R22 ;  /* 0x0011281601007387 */ /* 0x0001e60000100a00 */
[----:B0-----:R-:W2:Y:S01]  /*d9fa0*/  LDL.LU.64 R22, [R1+0x48d8] ;  /* 0x0048d80001167983 */ /* 0x001ea20000300a00 */
[----:B------:R-:W3:Y:S02]  /*d9fb0*/  LDL.LU R21, [R1+0x48d0] ;  /* 0x0048d00001157983 */ /* 0x000ee40000300800 */
[----:B------:R-:W-:Y:S02]  /*d9fc0*/  IMAD.MOV.U32 R20, RZ, RZ, R6 ;  /* 0x000000ffff147224 */ /* 0x000fe400078e0006 */
[----:B------:R-:W-:Y:S02]  /*d9fd0*/  IMAD.MOV.U32 R3, RZ, RZ, R7 ;  /* 0x000000ffff037224 */ /* 0x000fe400078e0007 */
[----:B------:R-:W4:Y:S04]  /*d9fe0*/  LDL.LU.64 R6, [R1+0x48c8] ;  /* 0x0048c80001067983 */ /* 0x000f280000300a00 */
        /* <DEDUP_REMOVED lines=16> */
[----:B----4-:R-:W-:-:S02]  /*da0f0*/  IMAD.MOV.U32 R24, RZ, RZ, R6 ;  /* 0x000000ffff187224 */ /* 0x010fc400078e0006 */
        /* <DEDUP_REMOVED lines=9> */
[----:B------:R-:W3:Y:S01]  /*da190*/  LDL.LU.64 R4, [R1+0x48a8] ;  /* 0x0048a80001047983 */ /* 0x000ee20000300a00 */
[C---:B--2---:R-:W-:Y:S11]  /*da1a0*/  HMMA.16816.F32 R8, R20.reuse, R6, R8 ;  /* 0x000000061408723c */ /* 0x044ff60000001808 */
[----:B------:R-:W-:Y:S11]  /*da1b0*/  @!UPT UIADD3 URZ, URZ, URZ, URZ ;  /* 0x0000003f3f3ff290 */ /* 0x000ff6000fffe03f */
[----:B------:R-:W-:Y:S01]  /*da1c0*/  @!UPT UIADD3 URZ, URZ, URZ, URZ ;  /* 0x0000003f3f3ff290 */ /* 0x000fe2000fffe03f */
[----:B------:R-:W-:Y:S01]  /*da1d0*/  STL.64 [R1+0x10c0], R8 ;  /* 0x0010c00801007387 */ /* 0x000fe20000100a00 */
[----:B------:R0:W-:Y:S03]  /*da1e0*/  STL.64 [R1+0x10c8], R10 ;  /* 0x0010c80a01007387 */ /* 0x0001e60000100a00 */
[----:B0-----:R-:W2:Y:S01]  /*da1f0*/  LDL.LU.64 R10, [R1+0x48a0] ;  /* 0x0048a000010a7983 */ /* 0x001ea20000300a00 */
[----:B------:R0:W-:Y:S02]  /*da200*/  STL.64 [R1+0x4768], R6 ;  /* 0x0047680601007387 */ /* 0x0001e40000100a00 */
[----:B0-----:R-:W-:Y:S02]  /*da210*/  IMAD.MOV.U32 R7, RZ, RZ, R22 ;  /* 0x000000ffff077224 */ /* 0x001fe400078e0016 */
        /* <DEDUP_REMOVED lines=12> */
[----:B------:R-:W4:Y:S03]  /*da2e0*/  LDL.LU.64 R8, [R1+0x260] ;  /* 0x0002600001087983 */ /* 0x000f260000300a00 */
[----:B0-----:R-:W2:Y:S04]  /*da2f0*/  LDL.LU.64 R10, [R1+0x268] ;  /* 0x00026800010a7983 */ /* 0x001ea80000300a00 */
[----:B--2---:R0:W-:Y:S01]  /*da300*/  STL.64 [R1+0x4838], R10 ;  /* 0x0048380a01007387 */ /* 0x0041e20000100a00 */
[----:B----4-:R1:W-:Y:S02]  /*da310*/  STL.64 [R1+0x4830], R8 ;  /* 0x0048300801007387 */ /* 0x0103e40000100a00 */
        /* <DEDUP_REMOVED lines=10> */
[----:B------:R-:W2:Y:S02]  /*da3c0*/  LDL.LU.64 R20, [R1+0x4878] ;  /* 0x0048780001147983 */ /* 0x000ea40000300a00 */
[----:B------:R0:W-:Y:S02]  /*da3d0*/  STL.64 [R1+0x4748], R14 ;  /* 0x0047480e01007387 */ /* 0x0001e40000100a00 */
[----:B------:R-:W4:Y:S01]  /*da3e0*/  LDL.LU R12, [R1+0xb90] ;  /* 0x000b9000010c7983 */ /* 0x000f220000300800 */
[----:B------:R-:W4:Y:S04]  /*da3f0*/  LDL.LU R13, [R1+0xb94] ;  /* 0x000b9400010d7983 */ /* 0x000f280000300800 */
[----:B0-----:R-:W4:Y:S01]  /*da400*/  LDL.LU R14, [R1+0xb98] ;  /* 0x000b9800010e7983 */ /* 0x001f220000300800 */
[----:B------:R-:W4:Y:S01]  /*da410*/  LDL.LU R15, [R1+0xb9c] ;  /* 0x000b9c00010f7983 */ /* 0x000f220000300800 */
[C---:B--2---:R-:W-:Y:S11]  /*da420*/  HMMA.16816.F32 R20, R8.reuse, R18, R20 ;  /* 0x000000120814723c */ /* 0x044ff60000001814 */
[----:B------:R-:W-:Y:S11]  /*da430*/  @!UPT UIADD3 URZ, URZ, URZ, URZ ;  /* 0x0000003f3f3ff290 */ /* 0x000ff6000fffe03f */
[----:B------:R-:W-:Y:S01]  /*da440*/  @!UPT UIADD3 URZ, URZ, URZ, URZ ;  /* 0x0000003f3f3ff290 */ /* 0x000fe2000fffe03f */
[----:B------:R-:W-:Y:S01]  /*da450*/  STL.64 [R1+0xbf0], R20 ;  /* 0x000bf01401007387 */ /* 0x000fe20000100a00 */
[----:B------:R0:W-:Y:S03]  /*da460*/  STL.64 [R1+0xbf8], R22 ;  /* 0x000bf81601007387 */ /* 0x0001e60000100a00 */
[----:B0-----:R-:W4:Y:S01]  /*da470*/  LDL.LU.64 R22, [R1+0x4870] ;  /* 0x0048700001167983 */ /* 0x001f220000300a00 */
[----:B------:R-:W2:Y:S02]  /*da480*/  LDL.LU.64 R20, [R1+0x4868] ;  /* 0x0048680001147983 */ /* 0x000ea40000300a00 */
        /* <DEDUP_REMOVED lines=8> */
[----:B-1----:R-:W3:Y:S02]  /*da510*/  LDL.LU R14, [R1+0xa58] ;  /* 0x000a5800010e7983 */ /* 0x002ee40000300800 */
[----:B------:R-:W3:Y:S02]  /*da520*/  LDL.LU R15, [R1+0xa5c] ;  /* 0x000a5c00010f7983 */ /* 0x000ee40000300800 */
[----:B------:R-:W-:-:S02]  /*da530*/  IMAD.MOV.U32 R6, RZ, RZ, R24 ;  /* 0x000000ffff067224 */ /* 0x000fc400078e0018 */
[----:B------:R-:W-:Y:S01]  /*da540*/  IMAD.MOV.U32 R7, RZ, RZ, R17 ;  /* 0x000000ffff077224 */ /* 0x000fe200078e0011 */
[----:B------:R-:W4:Y:S01]  /*da550*/  LDL.LU R24, [R1+0x4860] ;  /* 0x0048600001187983 */ /* 0x000f220000300800 */
[----:B------:R-:W4:Y:S03]  /*da560*/  LDL.LU R17, [R1+0x485c] ;  /* 0x00485c0001117983 */ /* 0x000f260000300800 */
[----:B------:R2:W-:Y:S02]  /*da570*/  STL.64 [R1+0x4780], R6 ;  /* 0x0047800601007387 */ /* 0x0005e40000100a00 */
[----:B--2---:R-:W-:Y:S02]  /*da580*/  IMAD.MOV.U32 R6, RZ, RZ, R20 ;  /* 0x000000ffff067224 */ /* 0x004fe400078e0014 */
[----:B------:R-:W-:Y:S01]  /*da590*/  IMAD.MOV.U32 R7, RZ, RZ, R3 ;  /* 0x000000ffff077224 */ /* 0x000fe200078e0003 */
[----:B------:R-:W2:Y:S01]  /*da5a0*/  LDL.LU R20, [R1+0x4858] ;  /* 0x0048580001147983 */ /* 0x000ea20000300800 */
[----:B------:R-:W2:Y:S03]  /*da5b0*/  LDL.LU R3, [R1+0x4854] ;  /* 0x0048540001037983 */ /* 0x000ea60000300800 */
[----:B------:R-:W-:Y:S04]  /*da5c0*/  STL.64 [R1+0x4798], R6 ;  /* 0x0047980601007387 */ /* 0x000fe80000100a00 */
[----:B---3--:R-:W-:Y:S01]  /*da5d0*/  STL.64 [R1+0x4760], R14 ;  /* 0x0047600e01007387 */ /* 0x008fe20000100a00 */
[----:B----4-:R0:W-:Y:S03]  /*da5e0*/  STL.64 [R1+0x4758], R12 ;  /* 0x0047580c01007387 */ /* 0x0101e60000100a00 */
[----:B0-----:R-:W3:Y:S01]  /*da5f0*/  LDL.LU R12, [R1+0xa60] ;  /* 0x000a6000010c7983 */ /* 0x001ee20000300800 */
[----:B------:R-:W3:Y:S02]  /*da600*/  LDL.LU R13, [R1+0xa64] ;  /* 0x000a6400010d7983 */ /* 0x000ee40000300800 */
[----:B------:R-:W4:Y:S02]  /*da610*/  LDL.LU R14, [R1+0xa68] ;  /* 0x000a6800010e7983 */ /* 0x000f240000300800 */
[----:B------:R-:W4:Y:S02]  /*da620*/  LDL.LU R15, [R1+0xa6c] ;  /* 0x000a6c00010f7983 */ /* 0x000f240000300800 */
[----:B------:R-:W-:-:S02]  /*da630*/  IMAD.MOV.U32 R6, RZ, RZ, R16 ;  /* 0x000000ffff067224 */ /* 0x000fc400078e0010 */
[----:B------:R-:W-:Y:S01]  /*da640*/  IMAD.MOV.U32 R7, RZ, RZ, R26 ;  /* 0x000000ffff077224 */ /* 0x000fe200078e001a */
[----:B------:R-:W2:Y:S01]  /*da650*/  LDL.LU R16, [R1+0x4850] ;  /* 0x0048500001107983 */ /* 0x000ea20000300800 */
[----:B------:R-:W2:Y:S03]  /*da660*/  LDL.LU R26, [R1+0x484c] ;  /* 0x00484c00011a7983 */ /* 0x000ea60000300800 */
[----:B------:R-:W-:Y:S04]  /*da670*/  STL.64 [R1+0x47b0], R6 ;  /* 0x0047b00601007387 */ /* 0x000fe80000100a00 */
        /* <DEDUP_REMOVED lines=8> */
[----:B------:R-:W2:Y:S04]  /*da700*/  LDL.LU R27, [R1+0x4848] ;  /* 0x00484800011b7983 */ /* 0x000ea80000300800 */
[----:B------:R0:W-:Y:S02]  /*da710*/  STL.64 [R1+0x47c8], R6 ;  /* 0x0047c80601007387 */ /* 0x0001e40000100a00 */
[----:B0-----:R-:W-:Y:S02]  /*da720*/  IMAD.MOV.U32 R6, RZ, RZ, R5 ;  /* 0x000000ffff067224 */ /* 0x001fe400078e0005 */
[----:B------:R-:W-:Y:S01]  /*da730*/  IMAD.MOV.U32 R7, RZ, RZ, R4 ;  /* 0x000000ffff077224 */ /* 0x000fe200078e0004 */
[----:B----4-:R-:W-:Y:S01]  /*da740*/  STL.64 [R1+0x4790], R14 ;  /* 0x0047900e01007387 */ /* 0x010fe20000100a00 */
[----:B---3--:R0:W-:Y:S03]  /*da750*/  STL.64 [R1+0x4788], R12 ;  /* 0x0047880c01007387 */ /* 0x0081e60000100a00 */
[----:B0-----:R-:W3:Y:S01]  /*da760*/  LDL.LU R12, [R1+0xa80] ;  /* 0x000a8000010c7983 */ /* 0x001ee20000300800 */
[----:B------:R-:W3:Y:S02]  /*da770*/  LDL.LU R13, [R1+0xa84] ;  /* 0x000a8400010d7983 */ /* 0x000ee40000300800 */
[----:B------:R-:W4:Y:S02]  /*da780*/  LDL.LU R14, [R1+0xa88] ;  /* 0x000a8800010e7983 */ /* 0x000f240000300800 */
[----:B------:R-:W4:Y:S01]  /*da790*/  LDL.LU R15, [R1+0xa8c] ;  /* 0x000a8c00010f7983 */ /* 0x000f220000300800 */
[----:B------:R0:W-:Y:S01]  /*da7a0*/  STL.64 [R1+0x47e0], R6 ;  /* 0x0047e00601007387 */ /* 0x0001e20000100a00 */
[----:B------:R-:W3:Y:S02]  /*da7b0*/  LDL.LU R4, [R1+0xae0] ;  /* 0x000ae00001047983 */ /* 0x000ee40000300800 */
[----:B------:R-:W3:Y:S01]  /*da7c0*/  LDL.LU R5, [R1+0xae4] ;  /* 0x000ae40001057983 */ /* 0x000ee20000300800 */
[----:B0-----:R-:W3:Y:S01]  /*da7d0*/  LDL.LU R6, [R1+0xae8] ;  /* 0x000ae80001067983 */ /* 0x001ee20000300800 */
[----:B------:R-:W3:Y:S02]  /*da7e0*/  LDL.LU R7, [R1+0xaec] ;  /* 0x000aec0001077983 */ /* 0x000ee40000300800 */
[----:B--2---:R-:W-:-:S02]  /*da7f0*/  IMAD.MOV.U32 R18, RZ, RZ, R20 ;  /* 0x000000ffff127224 */ /* 0x004fc400078e0014 */
[----:B------:R-:W-:Y:S01]  /*da800*/  IMAD.MOV.U32 R19, RZ, RZ, R17 ;  /* 0x000000ffff137224 */ /* 0x000fe200078e0011 */
[----:B---3--:R0:W-:Y:S01]  /*da810*/  STL.64 [R1+0x47f0], R6 ;  /* 0x0047f00601007387 */ /* 0x0081e20000100a00 */
[----:B------:R-:W-:Y:S02]  /*da820*/  STL.64 [R1+0x47e8], R4 ;  /* 0x0047e80401007387 */ /* 0x000fe40000100a00 */
[----:B0-----:R-:W-:Y:S02]  /*da830*/  IMAD.MOV.U32 R6, RZ, RZ, R28 ;  /* 0x000000ffff067224 */ /* 0x001fe400078e001c */
[----:B------:R-:W-:-:S05]  /*da840*/  IMAD.MOV.U32 R7, RZ, RZ, R25 ;  /* 0x000000ffff077224 */ /* 0x000fca00078e0019 */
[----:B------:R-:W-:Y:S01]  /*da850*/  STL.64 [R1+0x4808], R6 ;  /* 0x0048080601007387 */ /* 0x000fe20000100a00 */
[----:B----4-:R-:W-:Y:S02]  /*da860*/  STL.64 [R1+0x47a8], R14 ;  /* 0x0047a80e01007387 */ /* 0x010fe40000100a00 */
[----:B------:R0:W-:Y:S02]  /*da870*/  STL.64 [R1+0x47a0], R12 ;  /* 0x0047a00c01007387 */ /* 0x0001e40000100a00 */
[----:B0-----:R-:W2:Y:S01]  /*da880*/  LDL.LU R12, [R1+0xaa0] ;  /* 0x000aa000010c7983 */ /* 0x001ea20000300800 */
[----:B------:R-:W2:Y:S02]  /*da890*/  LDL.LU R13, [R1+0xaa4] ;  /* 0x000aa400010d7983 */ /* 0x000ea40000300800 */
[----:B------:R-:W3:Y:S02]  /*da8a0*/  LDL.LU R14, [R1+0xaa8] ;  /* 0x000aa800010e7983 */ /* 0x000ee40000300800 */
[----:B------:R-:W3:Y:S02]  /*da8b0*/  LDL.LU R15, [R1+0xaac] ;  /* 0x000aac00010f7983 */ /* 0x000ee40000300800 */
[----:B------:R-:W-:-:S02]  /*da8c0*/  IMAD.MOV.U32 R6, RZ, RZ, R24 ;  /* 0x000000ffff067224 */ /* 0x000fc400078e0018 */
[----:B------:R-:W-:-:S05]  /*da8d0*/  IMAD.MOV.U32 R7, RZ, RZ, R21 ;  /* 0x000000ffff077224 */ /* 0x000fca00078e0015 */
[----:B------:R0:W-:Y:S01]  /*da8e0*/  STL.64 [R1+0x4820], R6 ;  /* 0x0048200601007387 */ /* 0x0001e20000100a00 */
[----:B------:R-:W-:Y:S02]  /*da8f0*/  STL.64 [R1+0x4828], R18 ;  /* 0x0048281201007387 */ /* 0x000fe40000100a00 */
[----:B0-----:R-:W-:Y:S02]  /*da900*/  IMAD.MOV.U32 R6, RZ, RZ, R16 ;  /* 0x000000ffff067224 */ /* 0x001fe400078e0010 */
[----:B------:R-:W-:-:S05]  /*da910*/  IMAD.MOV.U32 R7, RZ, RZ, R3 ;  /* 0x000000ffff077224 */ /* 0x000fca00078e0003 */
[----:B------:R0:W-:Y:S01]  /*da920*/  STL.64 [R1+0x4840], R6 ;  /* 0x0048400601007387 */ /* 0x0001e20000100a00 */
[----:B------:R-:W4:Y:S02]  /*da930*/  LDL.LU R4, [R1+0xb70] ;  /* 0x000b700001047983 */ /* 0x000f240000300800 */
[----:B------:R-:W4:Y:S01]  /*da940*/  LDL.LU R5, [R1+0xb74] ;  /* 0x000b740001057983 */ /* 0x000f220000300800 */
[----:B0-----:R-:W4:Y:S01]  /*da950*/  LDL.LU R6, [R1+0xb78] ;  /* 0x000b780001067983 */ /* 0x001f220000300800 */
[----:B------:R-:W4:Y:S02]  /*da960*/  LDL.LU R7, [R1+0xb7c] ;  /* 0x000b7c0001077983 */ /* 0x000f240000300800 */
[----:B------:R-:W4:Y:S02]  /*da970*/  LDL.LU R16, [R1+0xb60] ;  /* 0x000b600001107983 */ /* 0x000f240000300800 */
[----:B------:R-:W4:Y:S01]  /*da980*/  LDL.LU R17, [R1+0xb64] ;  /* 0x000b640001117983 */ /* 0x000f220000300800 */
[----:B------:R-:W4:Y:S01]  /*da990*/  LDL.LU R18, [R1+0xb68] ;  /* 0x000b680001127983 */ /* 0x000f220000300800 */
        /* <DEDUP_REMOVED lines=31> */
[----:B------:R-:W4:Y:S02]  /*dab90*/  LDL.LU.64 R6, [R1+0x4840] ;  /* 0x0048400001067983 */ /* 0x000f240000300a00 */
[----:B------:R-:W-:Y:S01]  /*daba0*/  STL.64 [R1+0xc10], R8 ;  /* 0x000c100801007387 */ /* 0x000fe20000100a00 */
[----:B------:R0:W-:Y:S04]  /*dabb0*/  STL.64 [R1+0xc18], R10 ;  /* 0x000c180a01007387 */ /* 0x0001e80000100a00 */
[----:B0-----:R-:W4:Y:S01]  /*dabc0*/  LDL.LU.64 R10, [R1+0x4838] ;  /* 0x00483800010a7983 */ /* 0x001f220000300a00 */
[----:B------:R-:W4:Y:S02]  /*dabd0*/  LDL.LU.64 R8, [R1+0x4830] ;  /* 0x0048300001087983 */ /* 0x000f240000300a00 */
[----:B------:R-:W-:Y:S01]  /*dabe0*/  STL.64 [R1+0x4730], R26 ;  /* 0x0047301a01007387 */ /* 0x000fe20000100a00 */
[C---:B----4-:R-:W-:Y:S01]  /*dabf0*/  HMMA.16816.F32 R4, R8.reuse, R6, R16 ;  /* 0x000000060804723c */ /* 0x050fe20000001810 */
[----:B------:R-:W3:Y:S11]  /*dac00*/  LDL.LU.64 R18, [R1+0x4828] ;  /* 0x0048280001127983 */ /* 0x000ef60000300a00 */
[----:B------:R-:W-:Y:S11]  /*dac10*/  @!UPT UIADD3 URZ, URZ, URZ, URZ ;  /* 0x0000003f3f3ff290 */ /* 0x000ff6000fffe03f */
[----:B------:R-:W-:Y:S01]  /*dac20*/  STL.64 [R1+0x1560], R4 ;  /* 0x0015600401007387 */ /* 0x000fe20000100a00 */
[----:B------:R0:W-:Y:S03]  /*dac30*/  STL.64 [R1+0x1568], R6 ;  /* 0x0015680601007387 */ /* 0x0001e60000100a00 */
[----:B0-----:R-:W2:Y:S01]  /*dac40*/  LDL.LU.64 R6, [R1+0x4820] ;  /* 0x0048200001067983 */ /* 0x001ea20000300a00 */
[----:B------:R-:W4:Y:S01]  /*dac50*/  LDL.LU R16, [R1+0xa30] ;  /* 0x000a300001107983 */ /* 0x000f220000300800 */
[C---:B---3--:R-:W-:Y:S11]  /*dac60*/  HMMA.16816.F32 R20, R8.reuse, R18, R20 ;  /* 0x000000120814723c */ /* 0x048ff60000001814 */
[----:B------:R-:W-:Y:S11]  /*dac70*/  @!UPT UIADD3 URZ, URZ, URZ, URZ ;  /* 0x0000003f3f3ff290 */ /* 0x000ff6000fffe03f */
[----:B------:R-:W-:Y:S01]  /*dac80*/  @!UPT UIADD3 URZ, URZ, URZ, URZ ;  /* 0x0000003f3f3ff290 */ /* 0x000fe2000fffe03f */
[----:B------:R0:W-:Y:S01]  /*dac90*/  STL.64 [R1+0x1550], R20 ;  /* 0x0015501401007387 */ /* 0x0001e20000100a00 */
[C---:B--2---:R-:W-:Y:S03]  /*daca0*/  HMMA.16816.F32 R4, R8.reuse, R6, R12 ;  /* 0x000000060804723c */ /* 0x044fe6000000180c */
[----:B------:R1:W-:Y:S01]  /*dacb0*/  STL.64 [R1+0x1558], R22 ;  /* 0x0015581601007387 */ /* 0x0003e20000100a00 */
[----:B------:R-:W4:Y:S02]  /*dacc0*/  LDL.LU R17, [R1+0xa34] ;  /* 0x000a340001117983 */ /* 0x000f240000300800 */
[----:B------:R-:W4:Y:S02]  /*dacd0*/  LDL.LU R18, [R1+0xa38] ;  /* 0x000a380001127983 */ /* 0x000f240000300800 */
[----:B------:R-:W4:Y:S01]  /*dace0*/  LDL.LU R19, [R1+0xa3c] ;  /* 0x000a3c0001137983 */ /* 0x000f220000300800 */
[----:B0-----:R-:W2:Y:S01]  /*dacf0*/  LDL.LU R20, [R1+0xa10] ;  /* 0x000a100001147983 */ /* 0x001ea20000300800 */
[----:B------:R-:W2:Y:S03]  /*dad00*/  LDL.LU R21, [R1+0xa14] ;  /* 0x000a140001157983 */ /* 0x000ea60000300800 */
[----:B-1----:R-:W2:Y:S01]  /*dad10*/  LDL.LU R22, [R1+0xa18] ;  /* 0x000a180001167983 */ /* 0x002ea20000300800 */
[----:B------:R-:W2:Y:S02]  /*dad20*/  LDL.LU R23, [R1+0xa1c] ;  /* 0x000a1c0001177983 */ /* 0x000ea40000300800 */
[----:B------:R-:W3:Y:S02]  /*dad30*/  LDL.LU.64 R14, [R1+0x4818] ;  /* 0x00481800010e7983 */ /* 0x000ee40000300a00 */
[----:B------:R-:W3:Y:S05]  /*dad40*/  LDL.LU.64 R12, [R1+0x4810] ;  /* 0x00481000010c7983 */ /* 0x000eea0000300a00 */
        /* <DEDUP_REMOVED lines=57> */
[----:B------:R-:W-:Y:S02]  /*db0e0*/  IMAD.MOV.U32 R2, RZ, RZ, R10 ;  /* 0x000000ffff027224 */ /* 0x000fe400078e000a */
[----:B------:R-:W-:Y:S01]  /*db0f0*/  IMAD.MOV.U32 R0, RZ, RZ, R11 ;  /* 0x000000ffff007224 */ /* 0x000fe200078e000b */
        /* <DEDUP_REMOVED lines=8> */
[----:B------:R-:W-:Y:S01]  /*db180*/  IMAD.MOV.U32 R3, RZ, RZ, R9 ;  /* 0x000000ffff037224 */ /* 0x000fe200078e0009 */
[----:B------:R0:W-:Y:S01]  /*db190*/  STL.64 [R1+0x4720], R6 ;  /* 0x0047200601007387 */ /* 0x0001e20000100a00 */
[----:B------:R-:W-:-:S02]  /*db1a0*/  IMAD.MOV.U32 R4, RZ, RZ, R8 ;  /* 0x000000ffff047224 */ /* 0x000fc400078e0008 */
[----:B------:R-:W-:Y:S02]  /*db1b0*/  IMAD.MOV.U32 R5, RZ, RZ, R3 ;  /* 0x000000ffff057224 */ /* 0x000fe400078e0003 */
[----:B0-----:R-:W-:Y:S02]  /*db1c0*/  IMAD.MOV.U32 R6, RZ, RZ, R2 ;  /* 0x000000ffff067224 */ /* 0x001fe400078e0002 */
[----:B------:R-:W-:-:S07]  /*db1d0*/  IMAD.MOV.U32 R7, RZ, RZ, R0 ;  /* 0x000000ffff077224 */ /* 0x000fce00078e0000 */
        /* <DEDUP_REMOVED lines=9> */
[----:B---3--:R0:W-:Y:S01]  /*db270*/  STL.64 [R1+0x4728], R10 ;  /* 0x0047280a01007387 */ /* 0x0081e20000100a00 */
[----:B------:R-:W3:Y:S02]  /*db280*/  LDL.LU R8, [R1+0x9f0] ;  /* 0x0009f00001087983 */ /* 0x000ee40000300800 */
[----:B------:R-:W3:Y:S01]  /*db290*/  LDL.LU R9, [R1+0x9f4] ;  /* 0x0009f40001097983 */ /* 0x000ee20000300800 */
[----:B0-----:R-:W3:Y:S01]  /*db2a0*/  LDL.LU R10, [R1+0x9f8] ;  /* 0x0009f800010a7983 */ /* 0x001ee20000300800 */
[----:B------:R-:W3:Y:S11]  /*db2b0*/  LDL.LU R11, [R1+0x9fc] ;  /* 0x0009fc00010b7983 */ /* 0x000ef60000300800 */
[----:B------:R-:W-:Y:S04]  /*db2c0*/  @!UPT UIADD3 URZ, URZ, URZ, URZ ;  /* 0x0000003f3f3ff290 */ /* 0x000fe8000fffe03f */
[----:B------:R-:W-:Y:S02]  /*db2d0*/  STL.64 [R1+0x13a0], R16 ;  /* 0x0013a01001007387 */ /* 0x000fe40000100a00 */
[----:B------:R0:W-:Y:S02]  /*db2e0*/  STL.64 [R1+0x13a8], R18 ;  /* 0x0013a81201007387 */ /* 0x0001e40000100a00 */
[----:B0-----:R-:W4:Y:S01]  /*db2f0*/  LDL.LU.64 R18, [R1+0x4740] ;  /* 0x0047400001127983 */ /* 0x001f220000300a00 */
[----:B------:R0:W-:Y:S02]  /*db300*/  STL.64 [R1+0x4660], R14 ;  /* 0x0046600e01007387 */ /* 0x0001e40000100a00 */
[----:B------:R-:W2:Y:S01]  /*db310*/  LDL.64 R12, [R1+0x600] ;  /* 0x00060000010c7983 */ /* 0x000ea20000100a00 */
[----:B0-----:R-:W2:Y:S01]  /*db320*/  LDL.64 R14, [R1+0x608] ;  /* 0x00060800010e7983 */ /* 0x001ea20000100a00 */
        /* <DEDUP_REMOVED lines=20> */
[----:B---3--:R-:W-:Y:S03]  /*db470*/  HMMA.16816.F32 R4, R4, R26, R8 ;  /* 0x0000001a0404723c */ /* 0x008fe60000001808 */
[----:B------:R-:W4:Y:S11]  /*db480*/  LDL.LU.64 R10, [R1+0x4728] ;  /* 0x00472800010a7983 */ /* 0x000f360000300a00 */
[----:B------:R-:W-:Y:S09]  /*db490*/  @!UPT UIADD3 URZ, URZ, URZ, URZ ;  /* 0x0000003f3f3ff290 */ /* 0x000ff2000fffe03f */
        /* <DEDUP_REMOVED lines=15> */
[----:B------:R-:W-:Y:S02]  /*db590*/  STL [R1+0x4644], R4 ;  /* 0x0046440401007387 */ /* 0x000fe40000100800 */
[----:B------:R-:W-:Y:S01]  /*db5a0*/  STL [R1+0x4640], R5 ;  /* 0x0046400501007387 */ /* 0x000fe20000100800 */
[----:B------:R4:W-:Y:S02]  /*db5b0*/  STL.64 [R1+0x46b0], R6 ;  /* 0x0046b00601007387 */ /* 0x0009e40000100a00 */
[----:B----4-:R-:W-:Y:S07]  /*db5c0*/  HMMA.16816.F32 R4, R12, R10, R16 ;  /* 0x0000000a0c04723c */ /* 0x010fee0000001810 */
[----:B------:R-:W-:-:S02]  /*db5d0*/  IMAD.MOV.U32 R17, RZ, RZ, R11 ;  /* 0x000000ffff117224 */ /* 0x000fc400078e000b */
[----:B------:R-:W-:Y:S11]  /*db5e0*/  IMAD.MOV.U32 R20, RZ, RZ, R10 ;  /* 0x000000ffff147224 */ /* 0x000ff600078e000a */
[----:B------:R-:W-:Y:S03]  /*db5f0*/  @!UPT UIADD3 URZ, URZ, URZ, URZ ;  /* 0x0000003f3f3ff290 */ /* 0x000fe6000fffe03f */
[----:B------:R-:W-:Y:S01]  /*db600*/  STL.64 [R1+0x9c0], R4 ;  /* 0x0009c00401007387 */ /* 0x000fe20000100a00 */
[----:B------:R-:W-:Y:S02]  /*db610*/  STL.64 [R1+0x9c8], R6 ;  /* 0x0009c80601007387 */ /* 0x000fe40000100a00 */
[----:B------:R-:W-:Y:S02]  /*db620*/  STL [R1+0x46c8], R17 ;  /* 0x0046c81101007387 */ /* 0x000fe40000100800 */
[----:B------:R-:W2:Y:S01]  /*db630*/  LDL.LU R8, [R1+0x930] ;  /* 0x0009300001087983 */ /* 0x000ea20000300800 */
[----:B------:R-:W2:Y:S01]  /*db640*/  LDL.LU R9, [R1+0x934] ;  /* 0x0009340001097983 */ /* 0x000ea20000300800 */
[----:B------:R-:W3:Y:S02]  /*db650*/  LDL.LU R10, [R1+0x938] ;  /* 0x00093800010a7983 */ /* 0x000ee40000300800 */
[----:B------:R-:W3:Y:S02]  /*db660*/  LDL.LU R11, [R1+0x93c] ;  /* 0x00093c00010b7983 */ /* 0x000ee40000300800 */
[----:B---3--:R0:W-:Y:S01]  /*db670*/  STL.64 [R1+0x4678], R10 ;  /* 0x0046780a01007387 */ /* 0x0081e20000100a00 */
[----:B--2---:R-:W-:Y:S03]  /*db680*/  STL.64 [R1+0x4670], R8 ;  /* 0x0046700801007387 */ /* 0x004fe60000100a00 */
[----:B0-----:R-:W2:Y:S04]  /*db690*/  LDL.64 R10, [R1+0x8] ;  /* 0x00000800010a7983 */ /* 0x001ea80000100a00 */
[----:B--2---:R0:W-:Y:S04]  /*db6a0*/  STL.64 [R1+0x4690], R10 ;  /* 0x0046900a01007387 */ /* 0x0041e80000100a00 */
[----:B0-----:R-:W2:Y:S01]  /*db6b0*/  LDL.64 R10, [R1+0x18] ;  /* 0x00001800010a7983 */ /* 0x001ea20000100a00 */
        /* <DEDUP_REMOVED lines=9> */
[----:B------:R-:W4:Y:S02]  /*db750*/  LDL.LU R4, [R1+0x960] ;  /* 0x0009600001047983 */ /* 0x000f240000300800 */
[----:B------:R-:W4:Y:S02]  /*db760*/  LDL.LU R5, [R1+0x964] ;  /* 0x0009640001057983 */ /* 0x000f240000300800 */
        /* <DEDUP_REMOVED lines=11> */
[----:B------:R-:W-:Y:S03]  /*db820*/  STL.64 [R1+0x4710], R24 ;  /* 0x0047101801007387 */ /* 0x000fe60000100a00 */
[----:B0-----:R-:W2:Y:S01]  /*db830*/  LDL.64 R26, [R1+0x78] ;  /* 0x00007800011a7983 */ /* 0x001ea20000100a00 */
[----:B------:R0:W-:Y:S02]  /*db840*/  STL.64 [R1+0x46d8], R18 ;  /* 0x0046d81201007387 */ /* 0x0001e40000100a00 */
[----:B------:R-:W-:Y:S01]  /*db850*/  STL.64 [R1+0x46d0], R16 ;  /* 0x0046d01001007387 */ /* 0x000fe20000100a00 */
        /* <DEDUP_REMOVED lines=8> */
[----:B----4-:R-:W-:Y:S01]  /*db8e0*/  STL.64 [R1+0x46e0], R6 ;  /* 0x0046e00601007387 */ /* 0x010fe20000100a00 */
[----:B------:R-:W4:Y:S03]  /*db8f0*/  LDL.64 R10, [R1+0x28] ;  /* 0x00002800010a7983 */ /* 0x000f260000100a00 */
        /* <DEDUP_REMOVED lines=24> */
[----:B------:R0:W-:Y:S04]  /*dba80*/  STL [R1+0x4648], R20 ;  /* 0x0046481401007387 */ /* 0x0001e80000100800 */
[----:B0-----:R-:W4:Y:S01]  /*dba90*/  LDL.LU R20, [R1+0x9b0] ;  /* 0x0009b00001147983 */ /* 0x001f220000300800 */
[----:B------:R-:W4:Y:S02]  /*dbaa0*/  LDL.LU R21, [R1+0x9b4] ;  /* 0x0009b40001157983 */ /* 0x000f240000300800 */
[----:B------:R-:W4:Y:S02]  /*dbab0*/  LDL.LU R22, [R1+0x9b8] ;  /* 0x0009b80001167983 */ /* 0x000f240000300800 */
[----:B------:R-:W4:Y:S02]  /*dbac0*/  LDL.LU R23, [R1+0x9bc] ;  /* 0x0009bc0001177983 */ /* 0x000f240000300800 */
[----:B------:R-:W-:-:S02]  /*dbad0*/  IMAD.MOV.U32 R5, RZ, RZ, R3 ;  /* 0x000000ffff057224 */ /* 0x000fc400078e0003 */
[----:B------:R-:W-:Y:S02]  /*dbae0*/  IMAD.MOV.U32 R6, RZ, RZ, R2 ;  /* 0x000000ffff067224 */ /* 0x000fe400078e0002 */
[----:B------:R-:W-:-:S07]  /*dbaf0*/  IMAD.MOV.U32 R7, RZ, RZ, R0 ;  /* 0x000000ffff077224 */ /* 0x000fce00078e0000 */
[C---:B----4-:R-:W-:Y:S11]  /*dbb00*/  HMMA.16816.F32 R20, R4.reuse, R26, R20 ;  /* 0x0000001a0414723c */ /* 0x050ff60000001814 */
[----:B------:R-:W-:Y:S11]  /*dbb10*/  @!UPT UIADD3 URZ, URZ, URZ, URZ ;  /* 0x0000003f3f3ff290 */ /* 0x000ff6000fffe03f */
[----:B------:R-:W-:Y:S01]  /*dbb20*/  @!UPT UIADD3 URZ, URZ, URZ, URZ ;  /* 0x0000003f3f3ff290 */ /* 0x000fe2000fffe03f */
[----:B------:R0:W-:Y:S01]  /*dbb30*/  STL.64 [R1+0x9b0], R20 ;  /* 0x0009b01401007387 */ /* 0x0001e20000100a00 */
[----:B------:R1:W-:Y:S02]  /*dbb40*/  STL.64 [R1+0x9b8], R22 ;  /* 0x0009b81601007387 */ /* 0x0003e40000100a00 */
[----:B0-----:R-:W-:Y:S02]  /*dbb50*/  IMAD.MOV.U32 R21, RZ, RZ, R27 ;  /* 0x000000ffff157224 */ /* 0x001fe400078e001b */
[----:B-1----:R-:W-:Y:S02]  /*dbb60*/  IMAD.MOV.U32 R22, RZ, RZ, R26 ;  /* 0x000000ffff167224 */ /* 0x002fe400078e001a */
[----:B------:R-:W4:Y:S01]  /*dbb70*/  LDL.LU.64 R26, [R1+0x4718] ;  /* 0x00471800011a7983 */ /* 0x000f220000300a00 */
[----:B------:R-:W4:Y:S02]  /*dbb80*/  LDL.LU.64 R24, [R1+0x4710] ;  /* 0x0047100001187983 */ /* 0x000f240000300a00 */
[----:B------:R-:W-:Y:S01]  /*dbb90*/  IMAD.MOV.U32 R23, RZ, RZ, R19 ;  /* 0x000000ffff177224 */ /* 0x000fe200078e0013 */
[C---:B----4-:R-:W-:Y:S11]  /*dbba0*/  HMMA.16816.F32 R24, R4.reuse, R18, R24 ;  /* 0x000000120418723c */ /* 0x050ff60000001818 */
        /* <DEDUP_REMOVED lines=20> */
[----:B------:R-:W-:Y:S01]  /*dbcf0*/  STL.64 [R1+0x1b0], R4 ;  /* 0x0001b00401007387 */ /* 0x000fe20000100a00 */
[----:B------:R0:W-:Y:S03]  /*dbd00*/  STL.64 [R1+0x1b8], R6 ;  /* 0x0001b80601007387 */ /* 0x0001e60000100a00 */
[----:B0-----:R-:W4:Y:S01]  /*dbd10*/  LDL.LU.64 R6, [R1+0x46e0] ;  /* 0x0046e00001067983 */ /* 0x001f220000300a00 */
[----:B------:R-:W4:Y:S02]  /*dbd20*/  LDL.LU.64 R18, [R1+0x46d8] ;  /* 0x0046d80001127983 */ /* 0x000f240000300a00 */
[----:B------:R-:W4:Y:S02]  /*dbd30*/  LDL.LU.64 R16, [R1+0x46d0] ;  /* 0x0046d00001107983 */ /* 0x000f240000300a00 */
[----:B------:R-:W-:Y:S01]  /*dbd40*/  STL.64 [R1+0x4658], R26 ;  /* 0x0046581a01007387 */ /* 0x000fe20000100a00 */
[----:B------:R0:W-:Y:S04]  /*dbd50*/  STL.64 [R1+0x4650], R24 ;  /* 0x0046501801007387 */ /* 0x0001e80000100a00 */
[----:B0-----:R-:W4:Y:S01]  /*dbd60*/  LDL.LU.64 R24, [R1+0x600] ;  /* 0x0006000001187983 */ /* 0x001f220000300a00 */
[----:B------:R-:W4:Y:S02]  /*dbd70*/  LDL.LU.64 R26, [R1+0x608] ;  /* 0x00060800011a7983 */ /* 0x000f240000300a00 */
[C---:B----4-:R-:W-:Y:S01]  /*dbd80*/  HMMA.16816.F32 R16, R24.reuse, R6, R16 ;  /* 0x000000061810723c */ /* 0x050fe20000001810 */
[----:B------:R-:W-:Y:S11]  /*dbd90*/  IMAD.MOV.U32 R29, RZ, RZ, R7 ;  /* 0x000000ffff1d7224 */ /* 0x000ff600078e0007 */
[----:B------:R-:W-:Y:S11]  /*dbda0*/  @!UPT UIADD3 URZ, URZ, URZ, URZ ;  /* 0x0000003f3f3ff290 */ /* 0x000ff6000fffe03f */
[----:B------:R0:W-:Y:S01]  /*dbdb0*/  STL.64 [R1+0x970], R16 ;  /* 0x0009701001007387 */ /* 0x0001e20000100a00 */
[----:B------:R1:W-:Y:S03]  /*dbdc0*/  STL.64 [R1+0x978], R18 ;  /* 0x0009781201007387 */ /* 0x0003e60000100a00 */
[----:B0-----:R-:W4:Y:S01]  /*dbdd0*/  LDL.LU R17, [R1+0x46c8] ;  /* 0x0046c80001117983 */ /* 0x001f220000300800 */
[----:B-1----:R-:W-:Y:S02]  /*dbde0*/  IMAD.MOV.U32 R19, RZ, RZ, R6 ;  /* 0x000000ffff137224 */ /* 0x002fe400078e0006 */
[----:B------:R-:W3:Y:S02]  /*dbdf0*/  LDL.LU.64 R6, [R1+0x46c0] ;  /* 0x0046c00001067983 */ /* 0x000ee40000300a00 */
[----:B------:R-:W3:Y:S02]  /*dbe00*/  LDL.LU.64 R4, [R1+0x46b8] ;  /* 0x0046b80001047983 */ /* 0x000ee40000300a00 */
[----:B--2---:R-:W-:Y:S01]  /*dbe10*/  IMAD.MOV.U32 R18, RZ, RZ, R11 ;  /* 0x000000ffff127224 */ /* 0x004fe200078e000b */
[C---:B---3--:R-:W-:Y:S11]  /*dbe20*/  HMMA.16816.F32 R4, R24.reuse, R10, R4 ;  /* 0x0000000a1804723c */ /* 0x048ff60000001804 */
[----:B------:R-:W-:Y:S11]  /*dbe30*/  @!UPT UIADD3 URZ, URZ, URZ, URZ ;  /* 0x0000003f3f3ff290 */ /* 0x000ff6000fffe03f */
[----:B------:R-:W-:Y:S01]  /*dbe40*/  @!UPT UIADD3 URZ, URZ, URZ, URZ ;  /* 0x0000003f3f3ff290 */ /* 0x000fe2000fffe03f */
[----:B------:R0:W-:Y:S01]  /*dbe50*/  STL.64 [R1+0x500], R4 ;  /* 0x0005000401007387 */ /* 0x0001e20000100a00 */
[----:B------:R1:W-:Y:S02]  /*dbe60*/  STL.64 [R1+0x508], R6 ;  /* 0x0005080601007387 */ /* 0x0003e40000100a00 */
[----:B0-----:R-:W-:Y:S01]  /*dbe70*/  IMAD.MOV.U32 R5, RZ, RZ, R10 ;  /* 0x000000ffff057224 */ /* 0x001fe200078e000a */
[----:B-1----:R-:W2:Y:S01]  /*dbe80*/  LDL.LU.64 R6, [R1+0x46b0] ;  /* 0x0046b00001067983 */ /* 0x002ea20000300a00 */
        /* <DEDUP_REMOVED lines=26> */
[----:B------:R-:W-:Y:S01]  /*dc030*/  STL.64 [R1+0x4548], R6 ;  /* 0x0045480601007387 */ /* 0x000fe20000100a00 */
[----:B---3--:R-:W-:Y:S11]  /*dc040*/  HMMA.16816.F32 R12, R24, R10, R12 ;  /* 0x0000000a180c723c */ /* 0x008ff6000000180c */
[----:B------:R-:W-:Y:S11]  /*dc050*/  @!UPT UIADD3 URZ, URZ, URZ, URZ ;  /* 0x0000003f3f3ff290 */ /* 0x000ff6000fffe03f */
[----:B------:R-:W-:Y:S01]  /*dc060*/  @!UPT UIADD3 URZ, URZ, URZ, URZ ;  /* 0x0000003f3f3ff290 */ /* 0x000fe2000fffe03f */
        /* <DEDUP_REMOVED lines=98> */
[----:B------:R0:W-:Y:S02]  /*dc690*/  STL.64 [R1+0x4620], R6 ;  /* 0x0046200601007387 */ /* 0x0001e40000100a00 */
        /* <DEDUP_REMOVED lines=22> */
[----:B------:R0:W-:Y:S02]  /*dc800*/  STL.64 [R1+0x4538], R14 ;  /* 0x0045380e01007387 */ /* 0x0001e40000100a00 */
[----:B0-----:R-:W-:-:S02]  /*dc810*/  IMAD.MOV.U32 R14, RZ, RZ, R16 ;  /* 0x000000ffff0e7224 */ /* 0x001fc400078e0010 */
[----:B------:R-:W-:-:S07]  /*dc820*/  IMAD.MOV.U32 R15, RZ, RZ, R3 ;  /* 0x000000ffff0f7224 */ /* 0x000fce00078e0003 */
[C---:B----4-:R-:W-:Y:S11]  /*dc830*/  HMMA.16816.F32 R20, R12.reuse, R18, R20 ;  /* 0x000000120c14723c */ /* 0x050ff60000001814 */
[----:B------:R-:W-:Y:S11]  /*dc840*/  @!UPT UIADD3 URZ, URZ, URZ, URZ ;  /* 0x0000003f3f3ff290 */ /* 0x000ff6000fffe03f */
[----:B------:R-:W-:Y:S01]  /*dc850*/  @!UPT UIADD3 URZ, URZ, URZ, URZ ;  /* 0x0000003f3f3ff290 */ /* 0x000fe2000fffe03f */
[----:B------:R-:W-:Y:S01]  /*dc860*/  STL.64 [R1+0x900], R20 ;  /* 0x0009001401007387 */ /* 0x000fe20000100a00 */
[----:B------:R0:W-:Y:S03]  /*dc870*/  STL.64 [R1+0x908], R22 ;  /* 0x0009081601007387 */ /* 0x0001e60000100a00 */
[----:B0-----:R-:W3:Y:S01]  /*dc880*/  LDL.LU.64 R22, [R1+0x4630] ;  /* 0x0046300001167983 */ /* 0x001ee20000300a00 */
[----:B------:R-:W-:Y:S01]  /*dc890*/  STL.64 [R1+0x4530], R18 ;  /* 0x0045301201007387 */ /* 0x000fe20000100a00 */
        /* <DEDUP_REMOVED lines=20> */
[----:B------:R0:W-:Y:S01]  /*dc9e0*/  STL.64 [R1+0x4520], R26 ;  /* 0x0045201a01007387 */ /* 0x0001e20000100a00 */
[----:B------:R-:W2:Y:S03]  /*dc9f0*/  LDL.LU.64 R24, [R1+0x4b0] ;  /* 0x0004b00001187983 */ /* 0x000ea60000300a00 */
        /* <DEDUP_REMOVED lines=58> */
[----:B------:R-:W-:Y:S02]  /*dcda0*/  IMAD.MOV.U32 R19, RZ, RZ, R0 ;  /* 0x000000ffff137224 */ /* 0x000fe400078e0000 */
[----:B------:R-:W3:Y:S05]  /*dcdb0*/  LDL.LU R16, [R1+0x810] ;  /* 0x0008100001107983 */ /* 0x000eea0000300800 */
[C---:B----4-:R-:W-:Y:S11]  /*dcdc0*/  HMMA.16816.F32 R20, R24.reuse, R18, R20 ;  /* 0x000000121814723c */ /* 0x050ff60000001814 */
        /* <DEDUP_REMOVED lines=18> */
[----:B------:R-:W-:Y:S02]  /*dcef0*/  IMAD.MOV.U32 R4, RZ, RZ, R24 ;  /* 0x000000ffff047224 */ /* 0x000fe400078e0018 */
[----:B------:R-:W-:Y:S02]  /*dcf00*/  IMAD.MOV.U32 R3, RZ, RZ, R25 ;  /* 0x000000ffff037224 */ /* 0x000fe400078e0019 */
[----:B------:R-:W-:Y:S02]  /*dcf10*/  IMAD.MOV.U32 R2, RZ, RZ, R26 ;  /* 0x000000ffff027224 */ /* 0x000fe400078e001a */
[----:B------:R-:W-:Y:S01]  /*dcf20*/  IMAD.MOV.U32 R0, RZ, RZ, R27 ;  /* 0x000000ffff007224 */ /* 0x000fe200078e001b */
[----:B--2---:R-:W-:Y:S11]  /*dcf30*/  HMMA.16816.F32 R8, R24, R6, R8 ;  /* 0x000000061808723c */ /* 0x004ff60000001808 */
[----:B------:R-:W-:Y:S11]  /*dcf40*/  @!UPT UIADD3 URZ, URZ, URZ, URZ ;  /* 0x0000003f3f3ff290 */ /* 0x000ff6000fffe03f */
[----:B------:R-:W-:Y:S01]  /*dcf50*/  @!UPT UIADD3 URZ, URZ, URZ, URZ ;  /* 0x0000003f3f3ff290 */ /* 0x000fe2000fffe03f */
[----:B------:R-:W-:Y:S01]  /*dcf60*/  STL.64 [R1+0xa10], R8 ;  /* 0x000a100801007387 */ /* 0x000fe20000100a00 */
[----:B------:R0:W-:Y:S03]  /*dcf70*/  STL.64 [R1+0xa18], R10 ;  /* 0x000a180a01007387 */ /* 0x0001e60000100a00 */
[----:B0-----:R-:W3:Y:S01]  /*dcf80*/  LDL.LU.64 R10, [R1+0x4540] ;  /* 0x00454000010a7983 */ /* 0x001ee20000300a00 */
[----:B------:R-:W2:Y:S02]  /*dcf90*/  LDL.LU R24, [R1+0x7f0] ;  /* 0x0007f00001187983 */ /* 0x000ea40000300800 */
[----:B------:R-:W2:Y:S02]  /*dcfa0*/  LDL.LU R25, [R1+0x7f4] ;  /* 0x0007f40001197983 */ /* 0x000ea40000300800 */
[----:B------:R-:W2:Y:S01]  /*dcfb0*/  LDL.LU R26, [R1+0x7f8] ;  /* 0x0007f800011a7983 */ /* 0x000ea20000300800 */
[----:B------:R-:W2:Y:S01]  /*dcfc0*/  LDL.LU R27, [R1+0x7fc] ;  /* 0x0007fc00011b7983 */ /* 0x000ea20000300800 */
[----:B------:R0:W-:Y:S03]  /*dcfd0*/  STL.64 [R1+0x44f8], R6 ;  /* 0x0044f80601007387 */ /* 0x0001e60000100a00 */
[----:B0-----:R-:W2:Y:S01]  /*dcfe0*/  LDL.64 R6, [R1+0x98] ;  /* 0x0000980001067983 */ /* 0x001ea20000100a00 */
[----:B------:R-:W-:-:S03]  /*dcff0*/  IMAD.MOV.U32 R5, RZ, RZ, R3 ;  /* 0x000000ffff057224 */ /* 0x000fc600078e0003 */
[----:B--2---:R0:W-:Y:S02]  /*dd000*/  STL.64 [R1+0x4508], R6 ;  /* 0x0045080601007387 */ /* 0x0041e40000100a00 */
        /* <DEDUP_REMOVED lines=9> */
[----:B0-----:R-:W2:Y:S04]  /*dd0a0*/  LDL.64 R10, [R1+0x68] ;  /* 0x00006800010a7983 */ /* 0x001ea80000100a00 */
[----:B--2---:R0:W-:Y:S04]  /*dd0b0*/  STL.64 [R1+0x44e0], R10 ;  /* 0x0044e00a01007387 */ /* 0x0041e80000100a00 */
[----:B0-----:R-:W2:Y:S01]  /*dd0c0*/  LDL.64 R10, [R1+0x88] ;  /* 0x00008800010a7983 */ /* 0x001ea20000100a00 */
[C---:B----4-:R-:W-:Y:S03]  /*dd0d0*/  HMMA.16816.F32 R16, R4.reuse, R14, R16 ;  /* 0x0000000e0410723c */ /* 0x050fe60000001810 */
        /* <DEDUP_REMOVED lines=50> */
[----:B----4-:R-:W-:Y:S01]  /*dd400*/  HMMA.16816.F32 R8, R16, R6, R8 ;  /* 0x000000061008723c */ /* 0x010fe20000001808 */
[----:B------:R-:W-:-:S02]  /*dd410*/  IMAD.MOV.U32 R12, RZ, RZ, R6 ;  /* 0x000000ffff0c7224 */ /* 0x000fc400078e0006 */
[----:B------:R-:W-:Y:S11]  /*dd420*/  IMAD.MOV.U32 R5, RZ, RZ, R7 ;  /* 0x000000ffff057224 */ /* 0x000ff600078e0007 */
[----:B------:R-:W-:Y:S09]  /*dd430*/  @!UPT UIADD3 URZ, URZ, URZ, URZ ;  /* 0x0000003f3f3ff290 */ /* 0x000ff2000fffe03f */
[----:B------:R-:W-:Y:S01]  /*dd440*/  STL.64 [R1+0xc40], R8 ;  /* 0x000c400801007387 */ /* 0x000fe20000100a00 */
[----:B------:R0:W-:Y:S03]  /*dd450*/  STL.64 [R1+0xc48], R10 ;  /* 0x000c480a01007387 */ /* 0x0001e60000100a00 */
[----:B0-----:R-:W2:Y:S01]  /*dd460*/  LDL.LU.64 R10, [R1+0x4500] ;  /* 0x00450000010a7983 */ /* 0x001ea20000300a00 */
[----:B------:R-:W4:Y:S01]  /*dd470*/  LDL.LU.64 R6, [R1+0x44f8] ;  /* 0x0044f80001067983 */ /* 0x000f220000300a00 */
[----:B--2---:R-:W-:Y:S02]  /*dd480*/  HMMA.16816.F32 R16, R16, R10, R20 ;  /* 0x0000000a1010723c */ /* 0x004fe40000001814 */
[----:B----4-:R-:W-:Y:S01]  /*dd490*/  STL.64 [R1+0x4468], R6 ;  /* 0x0044680601007387 */ /* 0x010fe20000100a00 */
[----:B------:R0:W-:Y:S02]  /*dd4a0*/  STL [R1+0x4460], R5 ;  /* 0x0044600501007387 */ /* 0x0001e40000100800 */
[----:B------:R-:W3:Y:S02]  /*dd4b0*/  LDL.LU R4, [R1+0x7b0] ;  /* 0x0007b00001047983 */ /* 0x000ee40000300800 */
[----:B------:R-:W-:Y:S01]  /*dd4c0*/  IMAD.MOV.U32 R13, RZ, RZ, R11 ;  /* 0x000000ffff0d7224 */ /* 0x000fe200078e000b */
[----:B0-----:R-:W3:Y:S01]  /*dd4d0*/  LDL.LU R5, [R1+0x7b4] ;  /* 0x0007b40001057983 */ /* 0x001ee20000300800 */
[----:B------:R-:W3:Y:S02]  /*dd4e0*/  LDL.LU R6, [R1+0x7b8] ;  /* 0x0007b80001067983 */ /* 0x000ee40000300800 */
[----:B------:R-:W3:Y:S02]  /*dd4f0*/  LDL.LU R7, [R1+0x7bc] ;  /* 0x0007bc0001077983 */ /* 0x000ee40000300800 */
[----:B------:R-:W2:Y:S01]  /*dd500*/  LDL.LU.64 R22, [R1+0x44f0] ;  /* 0x0044f00001167983 */ /* 0x000ea20000300a00 */
[----:B------:R-:W2:Y:S09]  /*dd510*/  LDL.LU.64 R20, [R1+0x44e8] ;  /* 0x0044e80001147983 */ /* 0x000eb20000300a00 */
[----:B------:R0:W-:Y:S01]  /*dd520*/  STL.64 [R1+0xc60], R16 ;  /* 0x000c601001007387 */ /* 0x0001e20000100a00 */
[----:B------:R-:W-:Y:S02]  /*dd530*/  STL.64 [R1+0xc68], R18 ;  /* 0x000c681201007387 */ /* 0x000fe40000100a00 */
[----:B0-----:R-:W-:-:S02]  /*dd540*/  IMAD.MOV.U32 R16, RZ, RZ, R10 ;  /* 0x000000ffff107224 */ /* 0x001fc400078e000a */
[----:B------:R-:W4:Y:S01]  /*dd550*/  LDL.LU.64 R10, [R1+0x44e0] ;  /* 0x0044e000010a7983 */ /* 0x000f220000300a00 */
[----:B------:R-:W-:Y:S02]  /*dd560*/  STL.64 [R1+0x4438], R14 ;  /* 0x0044380e01007387 */ /* 0x000fe40000100a00 */
[----:B------:R0:W-:Y:S02]  /*dd570*/  STL.64 [R1+0x4430], R12 ;  /* 0x0044300c01007387 */ /* 0x0001e40000100a00 */
[----:B0-----:R-:W3:Y:S01]  /*dd580*/  LDL.LU.64 R12, [R1+0x360] ;  /* 0x00036000010c7983 */ /* 0x001ee20000300a00 */
[----:B------:R-:W3:Y:S02]  /*dd590*/  LDL.LU.64 R14, [R1+0x368] ;  /* 0x00036800010e7983 */ /* 0x000ee40000300a00 */
[C---:B---3--:R-:W-:Y:S11]  /*dd5a0*/  HMMA.16816.F32 R4, R12.reuse, R26, R4 ;  /* 0x0000001a0c04723c */ /* 0x048ff60000001804 */
[----:B------:R-:W-:Y:S11]  /*dd5b0*/  @!UPT UIADD3 URZ, URZ, URZ, URZ ;  /* 0x0000003f3f3ff290 */ /* 0x000ff6000fffe03f */
[----:B------:R-:W-:Y:S01]  /*dd5c0*/  @!UPT UIADD3 URZ, URZ, URZ, URZ ;  /* 0x0000003f3f3ff290 */ /* 0x000fe2000fffe03f */
[----:B------:R-:W-:Y:S01]  /*dd5d0*/  STL.64 [R1+0xc80], R4 ;  /* 0x000c800401007387 */ /* 0x000fe20000100a00 */
[----:B------:R0:W-:Y:S03]  /*dd5e0*/  STL.64 [R1+0xc88], R6 ;  /* 0x000c880601007387 */ /* 0x0001e60000100a00 */
[----:B0-----:R-:W3:Y:S01]  /*dd5f0*/  LDL.64 R6, [R1+0x8] ;  /* 0x0000080001067983 */ /* 0x001ee20000100a00 */
[----:B----4-:R-:W-:Y:S02]  /*dd600*/  IMAD.MOV.U32 R19, RZ, RZ, R11 ;  /* 0x000000ffff137224 */ /* 0x010fe400078e000b */
[----:B------:R-:W-:Y:S02]  /*dd610*/  IMAD.MOV.U32 R18, RZ, RZ, R26 ;  /* 0x000000ffff127224 */ /* 0x000fe400078e001a */
[----:B------:R-:W-:Y:S01]  /*dd620*/  IMAD.MOV.U32 R17, RZ, RZ, R27 ;  /* 0x000000ffff117224 */ /* 0x000fe200078e001b */
[----:B---3--:R2:W-:Y:S02]  /*dd630*/  STL.64 [R1+0x4480], R6 ;  /* 0x0044800601007387 */ /* 0x0085e40000100a00 */
[C---:B--2---:R-:W-:Y:S07]  /*dd640*/  HMMA.16816.F32 R4, R12.reuse, R10, R20 ;  /* 0x0000000a0c04723c */ /* 0x044fee0000001814 */
        /* <DEDUP_REMOVED lines=266> */
[----:B--2---:R-:W-:Y:S03]  /*de6f0*/  HMMA.16816.F32 R4, R4, R26, R8 ;  /* 0x0000001a0404723c */ /* 0x004fe60000001808 */
[----:B------:R-:W3:Y:S01]  /*de700*/  LDL.LU.64 R10, [R1+0x4410] ;  /* 0x00441000010a7983 */ /* 0x000ee20000300a00 */
[----:B------:R-:W3:Y:S11]  /*de710*/  LDL.LU.64 R8, [R1+0x4408] ;  /* 0x0044080001087983 */ /* 0x000ef60000300a00 */
[----:B------:R-:W-:Y:S08]  /*de720*/  @!UPT UIADD3 URZ, URZ, URZ, URZ ;  /* 0x0000003f3f3ff290 */ /* 0x000ff0000fffe03f */
        /* <DEDUP_REMOVED lines=84> */
[----:B------:R0:W-:Y:S02]  /*dec70*/  STL.64 [R1+0x4230], R6 ;  /* 0x0042300601007387 */ /* 0x0001e40000100a00 */
[----:B------:R-:W3:Y:S02]  /*dec80*/  LDL.LU R4, [R1+0x5e0] ;  /* 0x0005e00001047983 */ /* 0x000ee40000300800 */
[----:B------:R-:W3:Y:S02]  /*dec90*/  LDL.LU R5, [R1+0x5e4] ;  /* 0x0005e40001057983 */ /* 0x000ee40000300800 */
[----:B------:R-:W-:-:S02]  /*deca0*/  IMAD.MOV.U32 R8, RZ, RZ, R20 ;  /* 0x000000ffff087224 */ /* 0x000fc400078e0014 */
[----:B------:R-:W-:Y:S02]  /*decb0*/  IMAD.MOV.U32 R3, RZ, RZ, R21 ;  /* 0x000000ffff037224 */ /* 0x000fe400078e0015 */
[----:B------:R-:W-:Y:S02]  /*decc0*/  IMAD.MOV.U32 R2, RZ, RZ, R22 ;  /* 0x000000ffff027224 */ /* 0x000fe400078e0016 */
[----:B------:R-:W-:Y:S01]  /*decd0*/  IMAD.MOV.U32 R0, RZ, RZ, R23 ;  /* 0x000000ffff007224 */ /* 0x000fe200078e0017 */
[----:B0-----:R-:W3:Y:S01]  /*dece0*/  LDL.LU R6, [R1+0x5e8] ;  /* 0x0005e80001067983 */ /* 0x001ee20000300800 */
[----:B------:R-:W3:Y:S01]  /*decf0*/  LDL.LU R7, [R1+0x5ec] ;  /* 0x0005ec0001077983 */ /* 0x000ee20000300800 */
[----:B--2---:R-:W-:Y:S11]  /*ded00*/  HMMA.16816.F32 R24, R20, R10, R24 ;  /* 0x0000000a1418723c */ /* 0x004ff60000001818 */
[----:B------:R-:W-:Y:S11]  /*ded10*/  @!UPT UIADD3 URZ, URZ, URZ, URZ ;  /* 0x0000003f3f3ff290 */ /* 0x000ff6000fffe03f */
[----:B------:R-:W-:Y:S01]  /*ded20*/  @!UPT UIADD3 URZ, URZ, URZ, URZ ;  /* 0x0000003f3f3ff290 */ /* 0x000fe2000fffe03f */
[----:B------:R0:W-:Y:S01]  /*ded30*/  STL.64 [R1+0x1140], R24 ;  /* 0x0011401801007387 */ /* 0x0001e20000100a00 */
[----:B------:R1:W-:Y:S02]  /*ded40*/  STL.64 [R1+0x1148], R26 ;  /* 0x0011481a01007387 */ /* 0x0003e40000100a00 */
[----:B------:R-:W2:Y:S02]  /*ded50*/  LDL.LU R20, [R1+0x5d0] ;  /* 0x0005d00001147983 */ /* 0x000ea40000300800 */
[----:B------:R-:W2:Y:S01]  /*ded60*/  LDL.LU R21, [R1+0x5d4] ;  /* 0x0005d40001157983 */ /* 0x000ea20000300800 */
[----:B------:R-:W2:Y:S01]  /*ded70*/  LDL.LU R22, [R1+0x5d8] ;  /* 0x0005d80001167983 */ /* 0x000ea20000300800 */
[----:B------:R-:W2:Y:S03]  /*ded80*/  LDL.LU R23, [R1+0x5dc] ;  /* 0x0005dc0001177983 */ /* 0x000ea60000300800 */
[----:B0-----:R-:W4:Y:S01]  /*ded90*/  LDL.LU R24, [R1+0x5c0] ;  /* 0x0005c00001187983 */ /* 0x001f220000300800 */
[----:B------:R-:W4:Y:S02]  /*deda0*/  LDL.LU R25, [R1+0x5c4] ;  /* 0x0005c40001197983 */ /* 0x000f240000300800 */
[----:B-1----:R-:W4:Y:S02]  /*dedb0*/  LDL.LU R26, [R1+0x5c8] ;  /* 0x0005c800011a7983 */ /* 0x002f240000300800 */
[----:B------:R-:W4:Y:S01]  /*dedc0*/  LDL.LU R27, [R1+0x5cc] ;  /* 0x0005cc00011b7983 */ /* 0x000f220000300800 */
[----:B------:R0:W-:Y:S04]  /*dedd0*/  STL.64 [R1+0x4228], R10 ;  /* 0x0042280a01007387 */ /* 0x0001e80000100a00 */
[----:B0-----:R-:W2:Y:S01]  /*dede0*/  LDL.64 R10, [R1+0x98] ;  /* 0x00009800010a7983 */ /* 0x001ea20000100a00 */
[----:B------:R-:W-:-:S03]  /*dedf0*/  IMAD.MOV.U32 R9, RZ, RZ, R3 ;  /* 0x000000ffff097224 */ /* 0x000fc600078e0003 */
[----:B--2---:R0:W-:Y:S02]  /*dee00*/  STL.64 [R1+0x42e0], R10 ;  /* 0x0042e00a01007387 */ /* 0x0041e40000100a00 */
[----:B0-----:R-:W-:Y:S02]  /*dee10*/  IMAD.MOV.U32 R10, RZ, RZ, R2 ;  /* 0x000000ffff0a7224 */ /* 0x001fe400078e0002 */
[----:B------:R-:W-:-:S07]  /*dee20*/  IMAD.MOV.U32 R11, RZ, RZ, R0 ;  /* 0x000000ffff0b7224 */ /* 0x000fce00078e0000 */
[C---:B---3--:R-:W-:Y:S01]  /*dee30*/  HMMA.16816.F32 R4, R8.reuse, R14, R4 ;  /* 0x0000000e0804723c */ /* 0x048fe20000001804 */
[----:B------:R0:W-:Y:S01]  /*dee40*/  STL.64 [R1+0x42d8], R14 ;  /* 0x0042d80e01007387 */ /* 0x0001e20000100a00 */
[----:B------:R-:W2:Y:S11]  /*dee50*/  LDL.LU R12, [R1+0x580] ;  /* 0x00058000010c7983 */ /* 0x000eb60000300800 */
[----:B------:R-:W-:Y:S10]  /*dee60*/  @!UPT UIADD3 URZ, URZ, URZ, URZ ;  /* 0x0000003f3f3ff290 */ /* 0x000ff4000fffe03f */
[----:B------:R-:W-:Y:S01]  /*dee70*/  STL.64 [R1+0x1110], R4 ;  /* 0x0011100401007387 */ /* 0x000fe20000100a00 */
[----:B------:R-:W-:Y:S02]  /*dee80*/  STL.64 [R1+0x1118], R6 ;  /* 0x0011180601007387 */ /* 0x000fe40000100a00 */
[----:B------:R-:W2:Y:S02]  /*dee90*/  LDL.LU R13, [R1+0x584] ;  /* 0x00058400010d7983 */ /* 0x000ea40000300800 */
[----:B0-----:R-:W3:Y:S01]  /*deea0*/  LDL.LU R14, [R1+0x588] ;  /* 0x00058800010e7983 */ /* 0x001ee20000300800 */
[----:B------:R-:W3:Y:S04]  /*deeb0*/  LDL.LU R15, [R1+0x58c] ;  /* 0x00058c00010f7983 */ /* 0x000ee80000300800 */
[----:B---3--:R-:W-:Y:S01]  /*deec0*/  STL.64 [R1+0x42f0], R14 ;  /* 0x0042f00e01007387 */ /* 0x008fe20000100a00 */
[----:B--2---:R0:W-:Y:S03]  /*deed0*/  STL.64 [R1+0x42e8], R12 ;  /* 0x0042e80c01007387 */ /* 0x0041e60000100a00 */
[----:B0-----:R-:W2:Y:S01]  /*deee0*/  LDL.LU R12, [R1+0x590] ;  /* 0x00059000010c7983 */ /* 0x001ea20000300800 */
[----:B------:R-:W2:Y:S02]  /*deef0*/  LDL.LU R13, [R1+0x594] ;  /* 0x00059400010d7983 */ /* 0x000ea40000300800 */
[----:B------:R-:W2:Y:S02]  /*def00*/  LDL.LU R14, [R1+0x598] ;  /* 0x00059800010e7983 */ /* 0x000ea40000300800 */
[----:B------:R-:W2:Y:S01]  /*def10*/  LDL.LU R15, [R1+0x59c] ;  /* 0x00059c00010f7983 */ /* 0x000ea20000300800 */
[----:B------:R-:W3:Y:S01]  /*def20*/  LDL.64 R6, [R1+0x68] ;  /* 0x0000680001067983 */ /* 0x000ee20000100a00 */
[C---:B------:R-:W-:Y:S03]  /*def30*/  HMMA.16816.F32 R20, R8.reuse, R18, R20 ;  /* 0x000000120814723c */ /* 0x040fe60000001814 */
[----:B---3--:R0:W-:Y:S01]  /*def40*/  STL.64 [R1+0x42b0], R6 ;  /* 0x0042b00601007387 */ /* 0x0081e20000100a00 */
[----:B------:R-:W3:Y:S02]  /*def50*/  LDL.LU R4, [R1+0x560] ;  /* 0x0005600001047983 */ /* 0x000ee40000300800 */
[----:B------:R-:W3:Y:S01]  /*def60*/  LDL.LU R5, [R1+0x564] ;  /* 0x0005640001057983 */ /* 0x000ee20000300800 */
[----:B0-----:R-:W2:Y:S01]  /*def70*/  LDL.LU R6, [R1+0x568] ;  /* 0x0005680001067983 */ /* 0x001ea20000300800 */
[----:B------:R-:W2:Y:S03]  /*def80*/  LDL.LU R7, [R1+0x56c] ;  /* 0x00056c0001077983 */ /* 0x000ea60000300800 */
[----:B--2---:R0:W-:Y:S01]  /*def90*/  STL.64 [R1+0x42c0], R6 ;  /* 0x0042c00601007387 */ /* 0x0041e20000100a00 */
[----:B---3--:R-:W-:Y:S03]  /*defa0*/  STL.64 [R1+0x42b8], R4 ;  /* 0x0042b80401007387 */ /* 0x008fe60000100a00 */
[----:B0-----:R-:W2:Y:S08]  /*defb0*/  LDL.64 R6, [R1+0x88] ;  /* 0x0000880001067983 */ /* 0x001eb00000100a00 */
[----:B------:R-:W-:Y:S02]  /*defc0*/  STL.64 [R1+0x10e0], R20 ;  /* 0x0010e01401007387 */ /* 0x000fe40000100a00 */
[----:B------:R0:W-:Y:S02]  /*defd0*/  STL.64 [R1+0x10e8], R22 ;  /* 0x0010e81601007387 */ /* 0x0001e40000100a00 */
[----:B0-----:R-:W4:Y:S01]  /*defe0*/  LDL.LU.64 R22, [R1+0x4300] ;  /* 0x0043000001167983 */ /* 0x001f220000300a00 */
[----:B------:R0:W-:Y:S02]  /*deff0*/  STL.64 [R1+0x42c8], R18 ;  /* 0x0042c81201007387 */ /* 0x0001e40000100a00 */
[----:B------:R-:W3:Y:S02]  /*df000*/  LDL R16, [R1+0x5a0] ;  /* 0x0005a00001107983 */ /* 0x000ee40000100800 */
[----:B------:R-:W3:Y:S01]  /*df010*/  LDL R17, [R1+0x5a4] ;  /* 0x0005a40001117983 */ /* 0x000ee20000100800 */
[----:B0-----:R-:W3:Y:S04]  /*df020*/  LDL R18, [R1+0x5a8] ;  /* 0x0005a80001127983 */ /* 0x001ee80000100800 */
[----:B------:R-:W3:Y:S01]  /*df030*/  LDL R19, [R1+0x5ac] ;  /* 0x0005ac0001137983 */ /* 0x000ee20000100800 */
        /* <DEDUP_REMOVED lines=11> */
[----:B----4-:R-:W-:Y:S02]  /*df0f0*/  HMMA.16816.F32 R8, R8, R26, R12 ;  /* 0x0000001a0808723c */ /* 0x010fe4000000180c */
[----:B------:R-:W3:Y:S01]  /*df100*/  LDL.LU.64 R14, [R1+0x42f0] ;  /* 0x0042f000010e7983 */ /* 0x000ee20000300a00 */
[----:B------:R-:W3:Y:S11]  /*df110*/  LDL.LU.64 R12, [R1+0x42e8] ;  /* 0x0042e800010c7983 */ /* 0x000ef60000300a00 */
[----:B------:R-:W-:Y:S09]  /*df120*/  @!UPT UIADD3 URZ, URZ, URZ, URZ ;  /* 0x0000003f3f3ff290 */ /* 0x000ff2000fffe03f */
[----:B------:R-:W-:Y:S01]  /*df130*/  STL.64 [R1+0x1080], R8 ;  /* 0x0010800801007387 */ /* 0x000fe20000100a00 */
[----:B------:R0:W-:Y:S03]  /*df140*/  STL.64 [R1+0x1088], R10 ;  /* 0x0010880a01007387 */ /* 0x0001e60000100a00 */
[----:B0-----:R-:W3:Y:S01]  /*df150*/  LDL.LU.64 R10, [R1+0x42e0] ;  /* 0x0042e000010a7983 */ /* 0x001ee20000300a00 */
[----:B------:R0:W-:Y:S02]  /*df160*/  STL [R1+0x41d8], R26 ;  /* 0x0041d81a01007387 */ /* 0x0001e40000100800 */
[----:B------:R1:W-:Y:S02]  /*df170*/  STL [R1+0x41d4], R27 ;  /* 0x0041d41b01007387 */ /* 0x0003e40000100800 */
[----:B------:R-:W4:Y:S01]  /*df180*/  LDL.LU R24, [R1+0x540] ;  /* 0x0005400001187983 */ /* 0x000f220000300800 */
[----:B------:R-:W4:Y:S04]  /*df190*/  LDL.LU R25, [R1+0x544] ;  /* 0x0005440001197983 */ /* 0x000f280000300800 */
[----:B0-----:R-:W4:Y:S01]  /*df1a0*/  LDL.LU R26, [R1+0x548] ;  /* 0x00054800011a7983 */ /* 0x001f220000300800 */
[----:B-1----:R-:W4:Y:S01]  /*df1b0*/  LDL.LU R27, [R1+0x54c] ;  /* 0x00054c00011b7983 */ /* 0x002f220000300800 */
[C---:B---3--:R-:W-:Y:S11]  /*df1c0*/  HMMA.16816.F32 R12, R16.reuse, R10, R12 ;  /* 0x0000000a100c723c */ /* 0x048ff6000000180c */
[----:B------:R-:W-:Y:S11]  /*df1d0*/  @!UPT UIADD3 URZ, URZ, URZ, URZ ;  /* 0x0000003f3f3ff290 */ /* 0x000ff6000fffe03f */
[----:B------:R-:W-:Y:S01]  /*df1e0*/  @!UPT UIADD3 URZ, URZ, URZ, URZ ;  /* 0x0000003f3f3ff290 */ /* 0x000fe2000fffe03f */
[----:B------:R-:W-:Y:S01]  /*df1f0*/  STL.64 [R1+0x670], R12 ;  /* 0x0006700c01007387 */ /* 0x000fe20000100a00 */
[----:B------:R0:W-:Y:S03]  /*df200*/  STL.64 [R1+0x678], R14 ;  /* 0x0006780e01007387 */ /* 0x0001e60000100a00 */
[----:B0-----:R-:W3:Y:S01]  /*df210*/  LDL.LU.64 R14, [R1+0x42d8] ;  /* 0x0042d800010e7983 */ /* 0x001ee20000300a00 */
[----:B--2---:R-:W-:Y:S01]  /*df220*/  HMMA.16816.F32 R16, R16, R6, R20 ;  /* 0x000000061010723c */ /* 0x004fe20000001814 */
[----:B------:R-:W-:Y:S02]  /*df230*/  IMAD.MOV.U32 R12, RZ, RZ, R11 ;  /* 0x000000ffff0c7224 */ /* 0x000fe400078e000b */
[----:B------:R-:W-:Y:S02]  /*df240*/  IMAD.MOV.U32 R13, RZ, RZ, R10 ;  /* 0x000000ffff0d7224 */ /* 0x000fe400078e000a */
[----:B------:R-:W2:Y:S01]  /*df250*/  LDL.64 R10, [R1+0x58] ;  /* 0x00005800010a7983 */ /* 0x000ea20000100a00 */
[----:B------:R-:W-:Y:S02]  /*df260*/  STL [R1+0x41e0], R12 ;  /* 0x0041e00c01007387 */ /* 0x000fe40000100800 */
[----:B------:R-:W-:Y:S01]  /*df270*/  STL [R1+0x41dc], R13 ;  /* 0x0041dc0d01007387 */ /* 0x000fe20000100800 */
[----:B---3--:R0:W-:Y:S04]  /*df280*/  STL.64 [R1+0x4290], R14 ;  /* 0x0042900e01007387 */ /* 0x0081e80000100a00 */
[----:B0-----:R-:W3:Y:S01]  /*df290*/  LDL.64 R14, [R1+0x78] ;  /* 0x00007800010e7983 */ /* 0x001ee20000100a00 */
[----:B------:R-:W2:Y:S09]  /*df2a0*/  LDL.LU.64 R22, [R1+0x42d0] ;  /* 0x0042d00001167983 */ /* 0x000eb20000300a00 */
[----:B------:R-:W-:Y:S02]  /*df2b0*/  STL.64 [R1+0x660], R16 ;  /* 0x0006601001007387 */ /* 0x000fe40000100a00 */
[----:B------:R0:W-:Y:S02]  /*df2c0*/  STL.64 [R1+0x668], R18 ;  /* 0x0006681201007387 */ /* 0x0001e40000100a00 */
[----:B0-----:R-:W2:Y:S01]  /*df2d0*/  LDL.LU.64 R18, [R1+0x42c8] ;  /* 0x0042c80001127983 */ /* 0x001ea20000300a00 */
[----:B------:R-:W-:-:S02]  /*df2e0*/  IMAD.MOV.U32 R16, RZ, RZ, R7 ;  /* 0x000000ffff107224 */ /* 0x000fc400078e0007 */
[----:B------:R-:W-:Y:S02]  /*df2f0*/  IMAD.MOV.U32 R17, RZ, RZ, R6 ;  /* 0x000000ffff117224 */ /* 0x000fe400078e0006 */
[----:B------:R-:W3:Y:S01]  /*df300*/  LDL.LU.64 R6, [R1+0x42c0] ;  /* 0x0042c00001067983 */ /* 0x000ee20000300a00 */
[----:B------:R-:W3:Y:S02]  /*df310*/  LDL.LU.64 R4, [R1+0x42b8] ;  /* 0x0042b80001047983 */ /* 0x000ee40000300a00 */
[----:B------:R-:W-:Y:S02]  /*df320*/  STL [R1+0x41e8], R16 ;  /* 0x0041e81001007387 */ /* 0x000fe40000100800 */
[----:B------:R0:W-:Y:S01]  /*df330*/  STL [R1+0x41e4], R17 ;  /* 0x0041e41101007387 */ /* 0x0001e20000100800 */
[----:B--2---:R1:W-:Y:S01]  /*df340*/  STL.64 [R1+0x4278], R18 ;  /* 0x0042781201007387 */ /* 0x0043e20000100a00 */
[----:B0-----:R-:W3:Y:S03]  /*df350*/  LDL.64 R16, [R1+0x5a0] ;  /* 0x0005a00001107983 */ /* 0x001ee60000100a00 */
[----:B-1----:R-:W3:Y:S02]  /*df360*/  LDL.64 R18, [R1+0x5a8] ;  /* 0x0005a80001127983 */ /* 0x002ee40000100a00 */
[----:B---3--:R-:W-:Y:S11]  /*df370*/  HMMA.16816.F32 R4, R16, R14, R4 ;  /* 0x0000000e1004723c */ /* 0x008ff60000001804 */
[----:B------:R-:W-:Y:S11]  /*df380*/  @!UPT UIADD3 URZ, URZ, URZ, URZ ;  /* 0x0000003f3f3ff290 */ /* 0x000ff6000fffe03f */
[----:B------:R-:W-:Y:S01]  /*df390*/  @!UPT UIADD3 URZ, URZ, URZ, URZ ;  /* 0x0000003f3f3ff290 */ /* 0x000fe2000fffe03f */
[----:B------:R-:W-:Y:S01]  /*df3a0*/  STL.64 [R1+0x650], R4 ;  /* 0x0006500401007387 */ /* 0x000fe20000100a00 */
[----:B------:R0:W-:Y:S03]  /*df3b0*/  STL.64 [R1+0x658], R6 ;  /* 0x0006580601007387 */ /* 0x0001e60000100a00 */
[----:B0-----:R-:W4:Y:S01]  /*df3c0*/  LDL.LU.64 R6, [R1+0x42b0] ;  /* 0x0042b00001067983 */ /* 0x001f220000300a00 */
[----:B------:R-:W-:Y:S02]  /*df3d0*/  IMAD.MOV.U32 R21, RZ, RZ, R14 ;  /* 0x000000ffff157224 */ /* 0x000fe400078e000e */
[----:B------:R-:W-:-:S05]  /*df3e0*/  IMAD.MOV.U32 R20, RZ, RZ, R15 ;  /* 0x000000ffff147224 */ /* 0x000fca00078e000f */
[----:B------:R0:W-:Y:S01]  /*df3f0*/  STL [R1+0x41f0], R20 ;  /* 0x0041f01401007387 */ /* 0x0001e20000100800 */
[----:B------:R1:W-:Y:S02]  /*df400*/  STL [R1+0x41ec], R21 ;  /* 0x0041ec1501007387 */ /* 0x0003e40000100800 */
[----:B------:R2:W-:Y:S01]  /*df410*/  STL.64 [R1+0x4260], R22 ;  /* 0x0042601601007387 */ /* 0x0005e20000100a00 */
[----:B0-----:R-:W3:Y:S01]  /*df420*/  LDL.LU R20, [R1+0x530] ;  /* 0x0005300001147983 */ /* 0x001ee20000300800 */
[----:B-1----:R-:W3:Y:S03]  /*df430*/  LDL.LU R21, [R1+0x534] ;  /* 0x0005340001157983 */ /* 0x002ee60000300800 */
[----:B--2---:R-:W3:Y:S01]  /*df440*/  LDL.LU R22, [R1+0x538] ;  /* 0x0005380001167983 */ /* 0x004ee20000300800 */
[----:B------:R-:W3:Y:S01]  /*df450*/  LDL.LU R23, [R1+0x53c] ;  /* 0x00053c0001177983 */ /* 0x000ee20000300800 */
[----:B----4-:R-:W-:Y:S11]  /*df460*/  HMMA.16816.F32 R12, R16, R6, R24 ;  /* 0x00000006100c723c */ /* 0x010ff60000001818 */
[----:B------:R-:W-:Y:S11]  /*df470*/  @!UPT UIADD3 URZ, URZ, URZ, URZ ;  /* 0x0000003f3f3ff290 */ /* 0x000ff6000fffe03f */
[----:B------:R-:W-:Y:S01]  /*df480*/  @!UPT UIADD3 URZ, URZ, URZ, URZ ;  /* 0x0000003f3f3ff290 */ /* 0x000fe2000fffe03f */
[----:B------:R0:W-:Y:S01]  /*df490*/  STL.64 [R1+0x640], R12 ;  /* 0x0006400c01007387 */ /* 0x0001e20000100a00 */
[----:B------:R1:W-:Y:S03]  /*df4a0*/  STL.64 [R1+0x648], R14 ;  /* 0x0006480e01007387 */ /* 0x0003e60000100a00 */
[----:B0-----:R-:W2:Y:S01]  /*df4b0*/  LDL.LU R12, [R1+0x510] ;  /* 0x00051000010c7983 */ /* 0x001ea20000300800 */
[----:B------:R-:W2:Y:S02]  /*df4c0*/  LDL.LU R13, [R1+0x514] ;  /* 0x00051400010d7983 */ /* 0x000ea40000300800 */
[----:B-1----:R-:W4:Y:S02]  /*df4d0*/  LDL.LU R14, [R1+0x518] ;  /* 0x00051800010e7983 */ /* 0x002f240000300800 */
[----:B------:R-:W4:Y:S02]  /*df4e0*/  LDL.LU R15, [R1+0x51c] ;  /* 0x00051c00010f7983 */ /* 0x000f240000300800 */
[----:B------:R-:W-:-:S02]  /*df4f0*/  IMAD.MOV.U32 R25, RZ, RZ, R6 ;  /* 0x000000ffff197224 */ /* 0x000fc400078e0006 */
[----:B------:R-:W-:Y:S01]  /*df500*/  IMAD.MOV.U32 R24, RZ, RZ, R7 ;  /* 0x000000ffff187224 */ /* 0x000fe200078e0007 */
[----:B---3--:R-:W-:Y:S01]  /*df510*/  HMMA.16816.F32 R20, R16, R10, R20 ;  /* 0x0000000a1014723c */ /* 0x008fe20000001814 */
[----:B----4-:R0:W-:Y:S01]  /*df520*/  STL.64 [R1+0x42a0], R14 ;  /* 0x0042a00e01007387 */ /* 0x0101e20000100a00 */
[----:B--2---:R-:W-:Y:S02]  /*df530*/  STL.64 [R1+0x4298], R12 ;  /* 0x0042980c01007387 */ /* 0x004fe40000100a00 */
[----:B------:R-:W2:Y:S02]  /*df540*/  LDL.64 R6, [R1+0x8] ;  /* 0x0000080001067983 */ /* 0x000ea40000100a00 */
[----:B------:R-:W-:Y:S01]  /*df550*/  IMAD.MOV.U32 R4, RZ, RZ, R16 ;  /* 0x000000ffff047224 */ /* 0x000fe200078e0010 */
[----:B0-----:R-:W3:Y:S01]  /*df560*/  LDL.64 R14, [R1+0x48] ;  /* 0x00004800010e7983 */ /* 0x001ee20000100a00 */
[----:B------:R-:W-:Y:S02]  /*df570*/  IMAD.MOV.U32 R3, RZ, RZ, R17 ;  /* 0x000000ffff037224 */ /* 0x000fe400078e0011 */
[----:B------:R-:W-:-:S02]  /*df580*/  IMAD.MOV.U32 R2, RZ, RZ, R18 ;  /* 0x000000ffff027224 */ /* 0x000fc400078e0012 */
[----:B------:R-:W-:Y:S01]  /*df590*/  IMAD.MOV.U32 R0, RZ, RZ, R19 ;  /* 0x000000ffff007224 */ /* 0x000fe200078e0013 */
[----:B--2---:R-:W-:Y:S01]  /*df5a0*/  STL.64 [R1+0x4258], R6 ;  /* 0x0042580601007387 */ /* 0x004fe20000100a00 */
[----:B------:R-:W-:Y:S02]  /*df5b0*/  STL [R1+0x41f4], R25 ;  /* 0x0041f41901007387 */ /* 0x000fe40000100800 */
[----:B------:R0:W-:Y:S02]  /*df5c0*/  STL [R1+0x42a8], R24 ;  /* 0x0042a81801007387 */ /* 0x0001e40000100800 */
[----:B0-----:R-:W3:Y:S01]  /*df5d0*/  LDL.LU R24, [R1+0x520] ;  /* 0x0005200001187983 */ /* 0x001ee20000300800 */
[----:B------:R-:W3:Y:S02]  /*df5e0*/  LDL.LU R25, [R1+0x524] ;  /* 0x0005240001197983 */ /* 0x000ee40000300800 */
[----:B------:R-:W3:Y:S02]  /*df5f0*/  LDL.LU R26, [R1+0x528] ;  /* 0x00052800011a7983 */ /* 0x000ee40000300800 */
[----:B------:R-:W3:Y:S01]  /*df600*/  LDL.LU R27, [R1+0x52c] ;  /* 0x00052c00011b7983 */ /* 0x000ee20000300800 */
[----:B------:R-:W-:Y:S01]  /*df610*/  STL.64 [R1+0x590], R20 ;  /* 0x0005901401007387 */ /* 0x000fe20000100a00 */
[----:B------:R-:W-:Y:S02]  /*df620*/  STL.64 [R1+0x598], R22 ;  /* 0x0005981601007387 */ /* 0x000fe40000100a00 */
[----:B------:R-:W2:Y:S02]  /*df630*/  LDL.LU R16, [R1+0x4f0] ;  /* 0x0004f00001107983 */ /* 0x000ea40000300800 */
[----:B------:R-:W2:Y:S01]  /*df640*/  LDL.LU R17, [R1+0x4f4] ;  /* 0x0004f40001117983 */ /* 0x000ea20000300800 */
[----:B------:R-:W4:Y:S01]  /*df650*/  LDL.LU R18, [R1+0x4f8] ;  /* 0x0004f80001127983 */ /* 0x000f220000300800 */
[----:B------:R-:W4:Y:S03]  /*df660*/  LDL.LU R19, [R1+0x4fc] ;  /* 0x0004fc0001137983 */ /* 0x000f260000300800 */
[----:B----4-:R0:W-:Y:S01]  /*df670*/  STL.64 [R1+0x4288], R18 ;  /* 0x0042881201007387 */ /* 0x0101e20000100a00 */
[----:B--2---:R-:W-:Y:S03]  /*df680*/  STL.64 [R1+0x4280], R16 ;  /* 0x0042801001007387 */ /* 0x004fe60000100a00 */
[----:B0-----:R-:W2:Y:S01]  /*df690*/  LDL.64 R18, [R1+0x38] ;  /* 0x0000380001127983 */ /* 0x001ea20000100a00 */
[----:B------:R-:W4:Y:S02]  /*df6a0*/  LDL.LU R20, [R1+0x4e0] ;  /* 0x0004e00001147983 */ /* 0x000f240000300800 */
[----:B------:R-:W4:Y:S02]  /*df6b0*/  LDL.LU R21, [R1+0x4e4] ;  /* 0x0004e40001157983 */ /* 0x000f240000300800 */
[----:B------:R-:W2:Y:S01]  /*df6c0*/  LDL.LU R22, [R1+0x4e8] ;  /* 0x0004e80001167983 */ /* 0x000ea20000300800 */
[----:B------:R-:W2:Y:S01]  /*df6d0*/  LDL.LU R23, [R1+0x4ec] ;  /* 0x0004ec0001177983 */ /* 0x000ea20000300800 */
[----:B------:R-:W-:-:S02]  /*df6e0*/  IMAD.MOV.U32 R29, RZ, RZ, R10 ;  /* 0x000000ffff1d7224 */ /* 0x000fc400078e000a */
[----:B------:R-:W-:Y:S01]  /*df6f0*/  IMAD.MOV.U32 R28, RZ, RZ, R11 ;  /* 0x000000ffff1c7224 */ /* 0x000fe200078e000b */
[----:B--2---:R0:W-:Y:S01]  /*df700*/  STL.64 [R1+0x4270], R22 ;  /* 0x0042701601007387 */ /* 0x0041e20000100a00 */
[----:B----4-:R-:W-:Y:S02]  /*df710*/  STL.64 [R1+0x4268], R20 ;  /* 0x0042681401007387 */ /* 0x010fe40000100a00 */
[----:B------:R-:W2:Y:S01]  /*df720*/  LDL.64 R6, [R1+0x18] ;  /* 0x0000180001067983 */ /* 0x000ea20000100a00 */
[----:B0-----:R-:W4:Y:S01]  /*df730*/  LDL.64 R22, [R1+0x28] ;  /* 0x0000280001167983 */ /* 0x001f220000100a00 */
[----:B------:R-:W2:Y:S02]  /*df740*/  LDL.LU R8, [R1+0x4c0] ;  /* 0x0004c00001087983 */ /* 0x000ea40000300800 */
[----:B------:R-:W2:Y:S02]  /*df750*/  LDL.LU R9, [R1+0x4c4] ;  /* 0x0004c40001097983 */ /* 0x000ea40000300800 */
[----:B------:R-:W2:Y:S01]  /*df760*/  LDL.LU R10, [R1+0x4c8] ;  /* 0x0004c800010a7983 */ /* 0x000ea20000300800 */
[----:B------:R-:W2:Y:S04]  /*df770*/  LDL.LU R11, [R1+0x4cc] ;  /* 0x0004cc00010b7983 */ /* 0x000ea80000300800 */
[----:B--2---:R0:W-:Y:S01]  /*df780*/  STL.64 [R1+0x4240], R10 ;  /* 0x0042400a01007387 */ /* 0x0041e20000100a00 */
[----:B------:R1:W-:Y:S02]  /*df790*/  STL.64 [R1+0x4238], R8 ;  /* 0x0042380801007387 */ /* 0x0003e40000100a00 */
[----:B0-----:R-:W-:-:S02]  /*df7a0*/  IMAD.MOV.U32 R10, RZ, RZ, R2 ;  /* 0x000000ffff0a7224 */ /* 0x001fc400078e0002 */
[----:B-1----:R-:W-:Y:S02]  /*df7b0*/  IMAD.MOV.U32 R8, RZ, RZ, R4 ;  /* 0x000000ffff087224 */ /* 0x002fe400078e0004 */
[----:B------:R-:W-:Y:S02]  /*df7c0*/  IMAD.MOV.U32 R9, RZ, RZ, R3 ;  /* 0x000000ffff097224 */ /* 0x000fe400078e0003 */
[----:B------:R-:W-:-:S07]  /*df7d0*/  IMAD.MOV.U32 R11, RZ, RZ, R0 ;  /* 0x000000ffff0b7224 */ /* 0x000fce00078e0000 */
[C---:B---3--:R-:W-:Y:S01]  /*df7e0*/  HMMA.16816.F32 R24, R8.reuse, R14, R24 ;  /* 0x0000000e0818723c */ /* 0x048fe20000001818 */
[----:B------:R-:W-:Y:S11]  /*df7f0*/  IMAD.MOV.U32 R3, RZ, RZ, R15 ;  /* 0x000000ffff037224 */ /* 0x000ff600078e000f */
[----:B------:R-:W-:Y:S11]  /*df800*/  @!UPT UIADD3 URZ, URZ, URZ, URZ ;  /* 0x0000003f3f3ff290 */ /* 0x000ff6000fffe03f */
[----:B------:R0:W-:Y:S01]  /*df810*/  STL.64 [R1+0x560], R24 ;  /* 0x0005601801007387 */ /* 0x0001e20000100a00 */
[----:B------:R1:W-:Y:S03]  /*df820*/  STL.64 [R1+0x568], R26 ;  /* 0x0005681a01007387 */ /* 0x0003e60000100a00 */
[----:B0-----:R-:W2:Y:S01]  /*df830*/  LDL.LU R24, [R1+0x42a8] ;  /* 0x0042a80001187983 */ /* 0x001ea20000300800 */
[----:B-1----:R-:W-:Y:S02]  /*df840*/  IMAD.MOV.U32 R27, RZ, RZ, R14 ;  /* 0x000000ffff1b7224 */ /* 0x002fe400078e000e */
[----:B------:R-:W3:Y:S02]  /*df850*/  LDL.LU.64 R14, [R1+0x42a0] ;  /* 0x0042a000010e7983 */ /* 0x000ee40000300a00 */
[----:B------:R-:W3:Y:S02]  /*df860*/  LDL.LU.64 R12, [R1+0x4298] ;  /* 0x00429800010c7983 */ /* 0x000ee40000300a00 */
        /* <DEDUP_REMOVED lines=8> */
[----:B------:R-:W3:Y:S02]  /*df8f0*/  LDL.LU.64 R18, [R1+0x4288] ;  /* 0x0042880001127983 */ /* 0x000ee40000300a00 */
[----:B------:R-:W3:Y:S02]  /*df900*/  LDL.LU.64 R16, [R1+0x4280] ;  /* 0x0042800001107983 */ /* 0x000ee40000300a00 */
[----:B------:R-:W-:Y:S01]  /*df910*/  STL.64 [R1+0x4250], R26 ;  /* 0x0042501a01007387 */ /* 0x000fe20000100a00 */
[----:B--2---:R0:W-:Y:S01]  /*df920*/  STL [R1+0x4248], R24 ;  /* 0x0042481801007387 */ /* 0x0041e20000100800 */
[----:B----4-:R-:W-:-:S03]  /*df930*/  IMAD.MOV.U32 R12, RZ, RZ, R23 ;  /* 0x000000ffff0c7224 */ /* 0x010fc600078e0017 */
        /* <DEDUP_REMOVED lines=11> */
[----:B------:R-:W4:Y:S02]  /*df9f0*/  LDL.LU.64 R22, [R1+0x4270] ;  /* 0x0042700001167983 */ /* 0x000f240000300a00 */
[----:B------:R-:W4:Y:S02]  /*dfa00*/  LDL.LU.64 R20, [R1+0x4268] ;  /* 0x0042680001147983 */ /* 0x000f240000300a00 */
[----:B------:R-:W-:Y:S01]  /*dfa10*/  STL.64 [R1+0x4220], R14 ;  /* 0x0042200e01007387 */ /* 0x000fe20000100a00 */
[----:B------:R0:W-:Y:S01]  /*dfa20*/  STL.64 [R1+0x4218], R12 ;  /* 0x0042180c01007387 */ /* 0x0001e20000100a00 */
[----:B------:R-:W-:-:S03]  /*dfa30*/  IMAD.MOV.U32 R16, RZ, RZ, R7 ;  /* 0x000000ffff107224 */ /* 0x000fc600078e0007 */
        /* <DEDUP_REMOVED lines=8> */
[----:B------:R1:W-:Y:S02]  /*dfac0*/  STL.64 [R1+0x558], R22 ;  /* 0x0005581601007387 */ /* 0x0003e40000100a00 */
[----:B0-----:R-:W-:Y:S01]  /*dfad0*/  IMAD.MOV.U32 R21, RZ, RZ, R6 ;  /* 0x000000ffff157224 */ /* 0x001fe200078e0006 */
[----:B-1----:R-:W4:Y:S01]  /*dfae0*/  LDL.LU.64 R22, [R1+0x4260] ;  /* 0x0042600001167983 */ /* 0x002f220000300a00 */
[----:B------:R-:W2:Y:S02]  /*dfaf0*/  LDL.LU.64 R6, [R1+0x4258] ;  /* 0x0042580001067983 */ /* 0x000ea40000300a00 */
[----:B---3--:R-:W-:Y:S02]  /*dfb00*/  STL.64 [R1+0x4210], R18 ;  /* 0x0042101201007387 */ /* 0x008fe40000100a00 */
[----:B------:R0:W-:Y:S02]  /*dfb10*/  STL.64 [R1+0x4208], R16 ;  /* 0x0042081001007387 */ /* 0x0001e40000100a00 */
[----:B0-----:R-:W3:Y:S01]  /*dfb20*/  LDL.LU R16, [R1+0x490] ;  /* 0x0004900001107983 */ /* 0x001ee20000300800 */
[----:B------:R-:W3:Y:S02]  /*dfb30*/  LDL.LU R17, [R1+0x494] ;  /* 0x0004940001117983 */ /* 0x000ee40000300800 */
[----:B------:R-:W3:Y:S02]  /*dfb40*/  LDL.LU R18, [R1+0x498] ;  /* 0x0004980001127983 */ /* 0x000ee40000300800 */
[----:B------:R-:W3:Y:S01]  /*dfb50*/  LDL.LU R19, [R1+0x49c] ;  /* 0x00049c0001137983 */ /* 0x000ee20000300800 */
[----:B--2---:R-:W-:Y:S01]  /*dfb60*/  HMMA.16816.F32 R8, R8, R6, R24 ;  /* 0x000000060808723c */ /* 0x004fe20000001818 */
[----:B------:R-:W2:Y:S01]  /*dfb70*/  LDL.LU.64 R26, [R1+0x4250] ;  /* 0x00425000011a7983 */ /* 0x000ea20000300a00 */
[----:B------:R-:W3:Y:S02]  /*dfb80*/  LDL.LU R24, [R1+0x4248] ;  /* 0x0042480001187983 */ /* 0x000ee40000300800 */
[----:B------:R-:W-:-:S03]  /*dfb90*/  IMAD.MOV.U32 R20, RZ, RZ, R7 ;  /* 0x000000ffff147224 */ /* 0x000fc600078e0007 */
[----:B------:R-:W-:Y:S11]  /*dfba0*/  IMAD.MOV.U32 R25, RZ, RZ, R6 ;  /* 0x000000ffff197224 */ /* 0x000ff600078e0006 */
[----:B------:R-:W-:Y:S05]  /*dfbb0*/  @!UPT UIADD3 URZ, URZ, URZ, URZ ;  /* 0x0000003f3f3ff290 */ /* 0x000fea000fffe03f */
[----:B------:R-:W-:Y:S01]  /*dfbc0*/  STL.64 [R1+0x540], R8 ;  /* 0x0005400801007387 */ /* 0x000fe20000100a00 */
[----:B------:R0:W-:Y:S03]  /*dfbd0*/  STL.64 [R1+0x548], R10 ;  /* 0x0005480a01007387 */ /* 0x0001e60000100a00 */
[----:B0-----:R-:W4:Y:S01]  /*dfbe0*/  LDL.LU.64 R10, [R1+0x4240] ;  /* 0x00424000010a7983 */ /* 0x001f220000300a00 */
[----:B------:R-:W4:Y:S02]  /*dfbf0*/  LDL.LU.64 R8, [R1+0x4238] ;  /* 0x0042380001087983 */ /* 0x000f240000300a00 */
[----:B------:R-:W4:Y:S01]  /*dfc00*/  LDL.LU.64 R6, [R1+0x4230] ;  /* 0x0042300001067983 */ /* 0x000f220000300a00 */
[----:B--2---:R-:W-:Y:S01]  /*dfc10*/  STL.64 [R1+0x4200], R26 ;  /* 0x0042001a01007387 */ /* 0x004fe20000100a00 */
[----:B---3--:R0:W-:Y:S03]  /*dfc20*/  STL.64 [R1+0x41f8], R24 ;  /* 0x0041f81801007387 */ /* 0x0081e60000100a00 */
[----:B0-----:R-:W4:Y:S01]  /*dfc30*/  LDL.LU.64 R24, [R1+0x5a0] ;  /* 0x0005a00001187983 */ /* 0x001f220000300a00 */
        /* <DEDUP_REMOVED lines=29> */
[----:B0-----:R-:W3:Y:S01]  /*dfe10*/  LDL.LU.64 R18, [R1+0x4210] ;  /* 0x0042100001127983 */ /* 0x001ee20000300a00 */
[----:B------:R-:W2:Y:S02]  /*dfe20*/  LDL.LU.64 R16, [R1+0x4208] ;  /* 0x0042080001107983 */ /* 0x000ea40000300a00 */
[----:B------:R-:W-:Y:S02]  /*dfe30*/  STL.64 [R1+0x40b8], R14 ;  /* 0x0040b80e01007387 */ /* 0x000fe40000100a00 */
[----:B------:R-:W-:Y:S02]  /*dfe40*/  IMAD.MOV.U32 R2, RZ, RZ, R26 ;  /* 0x000000ffff027224 */ /* 0x000fe400078e001a */
[----:B------:R-:W-:Y:S01]  /*dfe50*/  IMAD.MOV.U32 R0, RZ, RZ, R27 ;  /* 0x000000ffff007224 */ /* 0x000fe200078e001b */
[C---:B---3--:R-:W-:Y:S01]  /*dfe60*/  HMMA.16816.F32 R8, R24.reuse, R18, R8 ;  /* 0x000000121808723c */ /* 0x048fe20000001808 */
[----:B------:R-:W-:Y:S11]  /*dfe70*/  STL.64 [R1+0x40b0], R18 ;  /* 0x0040b01201007387 */ /* 0x000ff60000100a00 */
[----:B------:R-:W-:Y:S11]  /*dfe80*/  @!UPT UIADD3 URZ, URZ, URZ, URZ ;  /* 0x0000003f3f3ff290 */ /* 0x000ff6000fffe03f */
[----:B------:R-:W-:Y:S01]  /*dfe90*/  STL.64 [R1+0x460], R8 ;  /* 0x0004600801007387 */ /* 0x000fe20000100a00 */
[----:B------:R0:W-:Y:S02]  /*dfea0*/  STL.64 [R1+0x468], R10 ;  /* 0x0004680a01007387 */ /* 0x0001e40000100a00 */
[----:B0-----:R-:W-:Y:S07]  /*dfeb0*/  HMMA.16816.F32 R8, R24, R22, R4 ;  /* 0x000000161808723c */ /* 0x001fee0000001804 */
[----:B------:R-:W-:-:S02]  /*dfec0*/  IMAD.MOV.U32 R4, RZ, RZ, R24 ;  /* 0x000000ffff047224 */ /* 0x000fc400078e0018 */
[----:B------:R-:W-:Y:S11]  /*dfed0*/  IMAD.MOV.U32 R5, RZ, RZ, R25 ;  /* 0x000000ffff057224 */ /* 0x000ff600078e0019 */
[----:B------:R-:W-:Y:S03]  /*dfee0*/  @!UPT UIADD3 URZ, URZ, URZ, URZ ;  /* 0x0000003f3f3ff290 */ /* 0x000fe6000fffe03f */
[----:B------:R0:W-:Y:S01]  /*dfef0*/  STL.64 [R1+0x310], R8 ;  /* 0x0003100801007387 */ /* 0x0001e20000100a00 */
[----:B------:R1:W-:Y:S02]  /*dff00*/  STL.64 [R1+0x318], R10 ;  /* 0x0003180a01007387 */ /* 0x0003e40000100a00 */
[----:B------:R-:W3:Y:S02]  /*dff10*/  LDL.LU.64 R26, [R1+0x4200] ;  /* 0x00420000011a7983 */ /* 0x000ee40000300a00 */
[----:B------:R-:W2:Y:S01]  /*dff20*/  LDL.LU.64 R24, [R1+0x41f8] ;  /* 0x0041f80001187983 */ /* 0x000ea20000300a00 */
[----:B0-----:R-:W3:Y:S01]  /*dff30*/  LDL.LU R8, [R1+0x370] ;  /* 0x0003700001087983 */ /* 0x001ee20000300800 */
[----:B------:R-:W3:Y:S02]  /*dff40*/  LDL.LU R9, [R1+0x374] ;  /* 0x0003740001097983 */ /* 0x000ee40000300800 */
[----:B-1----:R-:W3:Y:S02]  /*dff50*/  LDL.LU R10, [R1+0x378] ;  /* 0x00037800010a7983 */ /* 0x002ee40000300800 */
[----:B------:R-:W3:Y:S02]  /*dff60*/  LDL.LU R11, [R1+0x37c] ;  /* 0x00037c00010b7983 */ /* 0x000ee40000300800 */
[----:B------:R-:W-:-:S02]  /*dff70*/  IMAD.MOV.U32 R7, RZ, RZ, R20 ;  /* 0x000000ffff077224 */ /* 0x000fc400078e0014 */
[----:B--2---:R-:W-:Y:S01]  /*dff80*/  IMAD.MOV.U32 R6, RZ, RZ, R25 ;  /* 0x000000ffff067224 */ /* 0x004fe200078e0019 */
[----:B---3--:R-:W-:Y:S01]  /*dff90*/  STL.64 [R1+0x40d8], R10 ;  /* 0x0040d80a01007387 */ /* 0x008fe20000100a00 */
[----:B------:R0:W-:Y:S02]  /*dffa0*/  STL.64 [R1+0x40d0], R8 ;  /* 0x0040d00801007387 */ /* 0x0001e40000100a00 */
[----:B------:R-:W2:Y:S02]  /*dffb0*/  LDL.LU R25, [R1+0x41f4] ;  /* 0x0041f40001197983 */ /* 0x000ea40000300800 */
[----:B------:R-:W3:Y:S01]  /*dffc0*/  LDL.LU R20, [R1+0x41f0] ;  /* 0x0041f00001147983 */ /* 0x000ee20000300800 */
        /* <DEDUP_REMOVED lines=19> */
[----:B------:R-:W-:Y:S02]  /*e0100*/  STL.64 [R1+0x4100], R8 ;  /* 0x0041000801007387 */ /* 0x000fe40000100a00 */
[----:B------:R-:W2:Y:S02]  /*e0110*/  LDL.LU R17, [R1+0x41e4] ;  /* 0x0041e40001117983 */ /* 0x000ea40000300800 */
[----:B------:R-:W4:Y:S01]  /*e0120*/  LDL.LU R12, [R1+0x41e0] ;  /* 0x0041e000010c7983 */ /* 0x000f220000300800 */
        /* <DEDUP_REMOVED lines=89> */
[----:B------:R-:W3:Y:S03]  /*e06c0*/  LDL.LU.64 R20, [R1+0x450] ;  /* 0x0004500001147983 */ /* 0x000ee60000300a00 */
        /* <DEDUP_REMOVED lines=96> */
[C---:B---3--:R-:W-:Y:S11]  /*e0cd0*/  HMMA.16816.F32 R12, R20.reuse, R10, R12 ;  /* 0x0000000a140c723c */ /* 0x048ff6000000180c */
[----:B------:R-:W-:Y:S11]  /*e0ce0*/  @!UPT UIADD3 URZ, URZ, URZ, URZ ;  /* 0x0000003f3f3ff290 */ /* 0x000ff6000fffe03f */
[----:B------:R-:W-:Y:S01]  /*e0cf0*/  @!UPT UIADD3 URZ, URZ, URZ, URZ ;  /* 0x0000003f3f3ff290 */ /* 0x000fe2000fffe03f */
[----:B------:R-:W-:Y:S01]  /*e0d00*/  STL.64 [R1+0x870], R12 ;  /* 0x0008700c01007387 */ /* 0x000fe20000100a00 */
[----:B------:R0:W-:Y:S03]  /*e0d10*/  STL.64 [R1+0x878], R14 ;  /* 0x0008780e01007387 */ /* 0x0001e60000100a00 */
[----:B0-----:R-:W4:Y:S01]  /*e0d20*/  LDL.LU.64 R14, [R1+0x40b8] ;  /* 0x0040b800010e7983 */ /* 0x001f220000300a00 */
[----:B------:R0:W-:Y:S02]  /*e0d30*/  STL.64 [R1+0x3ff0], R10 ;  /* 0x003ff00a01007387 */ /* 0x0001e40000100a00 */
[----:B------:R-:W3:Y:S01]  /*e0d40*/  LDL.64 R8, [R1+0x300] ;  /* 0x0003000001087983 */ /* 0x000ee20000100a00 */
[----:B0-----:R-:W3:Y:S01]  /*e0d50*/  LDL.64 R10, [R1+0x308] ;  /* 0x00030800010a7983 */ /* 0x001ee20000100a00 */
[----:B----4-:R-:W-:Y:S11]  /*e0d60*/  HMMA.16816.F32 R16, R20, R14, R16 ;  /* 0x0000000e1410723c */ /* 0x010ff60000001810 */
        /* <DEDUP_REMOVED lines=9> */
[----:B------:R-:W-:Y:S01]  /*e0e00*/  IMAD.MOV.U32 R0, RZ, RZ, R23 ;  /* 0x000000ffff007224 */ /* 0x000fe200078e0017 */
[----:B0-----:R-:W3:Y:S01]  /*e0e10*/  LDL.LU R14, [R1+0x2e8] ;  /* 0x0002e800010e7983 */ /* 0x001ee20000300800 */
[----:B------:R-:W3:Y:S01]  /*e0e20*/  LDL.LU R15, [R1+0x2ec] ;  /* 0x0002ec00010f7983 */ /* 0x000ee20000300800 */
        /* <DEDUP_REMOVED lines=8> */
[----:B------:R-:W-:Y:S02]  /*e0eb0*/  IMAD.MOV.U32 R5, RZ, RZ, R20 ;  /* 0x000000ffff057224 */ /* 0x000fe400078e0014 */
[----:B------:R-:W-:Y:S01]  /*e0ec0*/  IMAD.MOV.U32 R4, RZ, RZ, R21 ;  /* 0x000000ffff047224 */ /* 0x000fe200078e0015 */
[----:B------:R0:W-:Y:S01]  /*e0ed0*/  STL.64 [R1+0x3fa0], R18 ;  /* 0x003fa01201007387 */ /* 0x0001e20000100a00 */
        /* <DEDUP_REMOVED lines=14> */
[----:B------:R-:W2:Y:S01]  /*e0fc0*/  LDL.LU R23, [R1+0x2fc] ;  /* 0x0002fc0001177983 */ /* 0x000ea20000300800 */
[----:B---3--:R-:W-:Y:S01]  /*e0fd0*/  HMMA.16816.F32 R12, R8, R6, R12 ;  /* 0x00000006080c723c */ /* 0x008fe2000000180c */
[----:B------:R-:W-:-:S02]  /*e0fe0*/  IMAD.MOV.U32 R2, RZ, RZ, R10 ;  /* 0x000000ffff027224 */ /* 0x000fc400078e000a */
[----:B------:R-:W-:-:S05]  /*e0ff0*/  IMAD.MOV.U32 R0, RZ, RZ, R11 ;  /* 0x000000ffff007224 */ /* 0x000fca00078e000b */
[----:B--2---:R-:W-:Y:S01]  /*e1000*/  HMMA.16816.F32 R16, R16, R26, R20 ;  /* 0x0000001a1010723c */ /* 0x004fe20000001814 */
[----:B------:R-:W-:Y:S11]  /*e1010*/  STL.64 [R1+0x3f90], R26 ;  /* 0x003f901a01007387 */ /* 0x000ff60000100a00 */
[----:B------:R-:W-:Y:S11]  /*e1020*/  @!UPT UIADD3 URZ, URZ, URZ, URZ ;  /* 0x0000003f3f3ff290 */ /* 0x000ff6000fffe03f */
[----:B------:R0:W-:Y:S01]  /*e1030*/  STL.64 [R1+0x7d0], R16 ;  /* 0x0007d01001007387 */ /* 0x0001e20000100a00 */
[----:B------:R-:W-:Y:S02]  /*e1040*/  STL.64 [R1+0x7d8], R18 ;  /* 0x0007d81201007387 */ /* 0x000fe40000100a00 */
[----:B------:R1:W-:Y:S02]  /*e1050*/  STL.64 [R1+0xc50], R12 ;  /* 0x000c500c01007387 */ /* 0x0003e40000100a00 */
[----:B------:R2:W-:Y:S02]  /*e1060*/  STL.64 [R1+0xc58], R14 ;  /* 0x000c580e01007387 */ /* 0x0005e40000100a00 */
[----:B0-----:R-:W-:Y:S02]  /*e1070*/  IMAD.MOV.U32 R17, RZ, RZ, R6 ;  /* 0x000000ffff117224 */ /* 0x001fe400078e0006 */
[----:B------:R-:W-:-:S05]  /*e1080*/  IMAD.MOV.U32 R16, RZ, RZ, R7 ;  /* 0x000000ffff107224 */ /* 0x000fca00078e0007 */
[----:B------:R-:W-:Y:S01]  /*e1090*/  STL.64 [R1+0x4078], R16 ;  /* 0x0040781001007387 */ /* 0x000fe20000100a00 */
[----:B-1----:R-:W3:Y:S02]  /*e10a0*/  LDL.LU R12, [R1+0x220] ;  /* 0x00022000010c7983 */ /* 0x002ee40000300800 */
[----:B------:R-:W3:Y:S02]  /*e10b0*/  LDL.LU R13, [R1+0x224] ;  /* 0x00022400010d7983 */ /* 0x000ee40000300800 */
[----:B--2---:R-:W2:Y:S01]  /*e10c0*/  LDL.LU R14, [R1+0x228] ;  /* 0x00022800010e7983 */ /* 0x004ea20000300800 */
[----:B------:R-:W2:Y:S01]  /*e10d0*/  LDL.LU R15, [R1+0x22c] ;  /* 0x00022c00010f7983 */ /* 0x000ea20000300800 */
[----:B------:R-:W4:Y:S02]  /*e10e0*/  LDL.LU R4, [R1+0x230] ;  /* 0x0002300001047983 */ /* 0x000f240000300800 */
[----:B------:R-:W4:Y:S02]  /*e10f0*/  LDL.LU R5, [R1+0x234] ;  /* 0x0002340001057983 */ /* 0x000f240000300800 */
[----:B------:R-:W2:Y:S02]  /*e1100*/  LDL.LU R6, [R1+0x238] ;  /* 0x0002380001067983 */ /* 0x000ea40000300800 */
[----:B------:R-:W-:Y:S01]  /*e1110*/  IMAD.MOV.U32 R19, RZ, RZ, R8 ;  /* 0x000000ffff137224 */ /* 0x000fe200078e0008 */
[----:B------:R-:W2:Y:S01]  /*e1120*/  LDL.LU R7, [R1+0x23c] ;  /* 0x00023c0001077983 */ /* 0x000ea20000300800 */
[----:B------:R-:W-:-:S02]  /*e1130*/  IMAD.MOV.U32 R18, RZ, RZ, R9 ;  /* 0x000000ffff127224 */ /* 0x000fc400078e0009 */
        /* <DEDUP_REMOVED lines=10> */
[----:B0-----:R-:W2:Y:S04]  /*e11e0*/  LDL.LU.64 R26, [R1+0x68] ;  /* 0x00006800011a7983 */ /* 0x001ea80000300a00 */
[----:B--2---:R-:W-:Y:S01]  /*e11f0*/  STL.64 [R1+0x4060], R26 ;  /* 0x0040601a01007387 */ /* 0x004fe20000100a00 */
[----:B------:R0:W-:Y:S02]  /*e1200*/  STL.64 [R1+0x4000], R10 ;  /* 0x0040000a01007387 */ /* 0x0001e40000100a00 */
[----:B------:R-:W-:Y:S01]  /*e1210*/  STL.64 [R1+0x3ff8], R8 ;  /* 0x003ff80801007387 */ /* 0x000fe20000100a00 */
[----:B0-----:R-:W2:Y:S04]  /*e1220*/  LDL.LU.64 R10, [R1+0x28] ;  /* 0x00002800010a7983 */ /* 0x001ea80000300a00 */
[----:B--2---:R0:W-:Y:S04]  /*e1230*/  STL.64 [R1+0x4010], R10 ;  /* 0x0040100a01007387 */ /* 0x0041e80000100a00 */
[----:B0-----:R-:W2:Y:S04]  /*e1240*/  LDL.LU.64 R10, [R1+0x38] ;  /* 0x00003800010a7983 */ /* 0x001ea80000300a00 */
[----:B--2---:R0:W-:Y:S04]  /*e1250*/  STL.64 [R1+0x4028], R10 ;  /* 0x0040280a01007387 */ /* 0x0041e80000100a00 */
[----:B0-----:R-:W2:Y:S04]  /*e1260*/  LDL.LU.64 R10, [R1+0x48] ;  /* 0x00004800010a7983 */ /* 0x001ea80000300a00 */
[----:B--2---:R0:W-:Y:S04]  /*e1270*/  STL.64 [R1+0x4040], R10 ;  /* 0x0040400a01007387 */ /* 0x0041e80000100a00 */
[----:B0-----:R-:W2:Y:S04]  /*e1280*/  LDL.LU.64 R10, [R1+0x58] ;  /* 0x00005800010a7983 */ /* 0x001ea80000300a00 */
[----:B--2---:R0:W-:Y:S01]  /*e1290*/  STL.64 [R1+0x4058], R10 ;  /* 0x0040580a01007387 */ /* 0x0041e20000100a00 */
[----:B------:R-:W2:Y:S02]  /*e12a0*/  LDL.LU R8, [R1+0x2a0] ;  /* 0x0002a00001087983 */ /* 0x000ea40000300800 */
[----:B------:R-:W2:Y:S01]  /*e12b0*/  LDL.LU R9, [R1+0x2a4] ;  /* 0x0002a40001097983 */ /* 0x000ea20000300800 */
[----:B0-----:R-:W2:Y:S01]  /*e12c0*/  LDL.LU R10, [R1+0x2a8] ;  /* 0x0002a800010a7983 */ /* 0x001ea20000300800 */
[----:B------:R-:W2:Y:S03]  /*e12d0*/  LDL.LU R11, [R1+0x2ac] ;  /* 0x0002ac00010b7983 */ /* 0x000ea60000300800 */
[----:B--2---:R0:W-:Y:S01]  /*e12e0*/  STL.64 [R1+0x4070], R10 ;  /* 0x0040700a01007387 */ /* 0x0041e20000100a00 */
[----:B------:R-:W-:Y:S03]  /*e12f0*/  STL.64 [R1+0x4068], R8 ;  /* 0x0040680801007387 */ /* 0x000fe60000100a00 */
[----:B0-----:R-:W2:Y:S01]  /*e1300*/  LDL.LU.64 R10, [R1+0x88] ;  /* 0x00008800010a7983 */ /* 0x001ea20000300a00 */
        /* <DEDUP_REMOVED lines=10> */
[----:B------:R-:W2:Y:S01]  /*e13b0*/  LDL.LU.64 R26, [R1+0x78] ;  /* 0x00007800011a7983 */ /* 0x000ea20000300a00 */
[----:B------:R0:W-:Y:S02]  /*e13c0*/  STL.64 [R1+0x3fe8], R6 ;  /* 0x003fe80601007387 */ /* 0x0001e40000100a00 */
[----:B----4-:R1:W-:Y:S01]  /*e13d0*/  STL.64 [R1+0x3fe0], R4 ;  /* 0x003fe00401007387 */ /* 0x0103e20000100a00 */
[----:B0-----:R-:W4:Y:S04]  /*e13e0*/  LDL.LU.64 R6, [R1+0x18] ;  /* 0x0000180001067983 */ /* 0x001f280000300a00 */
[----:B----4-:R0:W-:Y:S01]  /*e13f0*/  STL.64 [R1+0x4008], R6 ;  /* 0x0040080601007387 */ /* 0x0101e20000100a00 */
[----:B-1----:R-:W4:Y:S02]  /*e1400*/  LDL.LU R4, [R1+0x250] ;  /* 0x0002500001047983 */ /* 0x002f240000300800 */
[----:B------:R-:W4:Y:S01]  /*e1410*/  LDL.LU R5, [R1+0x254] ;  /* 0x0002540001057983 */ /* 0x000f220000300800 */
[----:B0-----:R-:W2:Y:S01]  /*e1420*/  LDL.LU R6, [R1+0x258] ;  /* 0x0002580001067983 */ /* 0x001ea20000300800 */
[----:B------:R-:W2:Y:S02]  /*e1430*/  LDL.LU R7, [R1+0x25c] ;  /* 0x00025c0001077983 */ /* 0x000ea40000300800 */
[----:B------:R-:W-:-:S02]  /*e1440*/  IMAD.MOV.U32 R16, RZ, RZ, R19 ;  /* 0x000000ffff107224 */ /* 0x000fc400078e0013 */
[----:B------:R-:W-:Y:S02]  /*e1450*/  IMAD.MOV.U32 R17, RZ, RZ, R18 ;  /* 0x000000ffff117224 */ /* 0x000fe400078e0012 */
[----:B------:R-:W-:Y:S02]  /*e1460*/  IMAD.MOV.U32 R18, RZ, RZ, R2 ;  /* 0x000000ffff127224 */ /* 0x000fe400078e0002 */
[----:B------:R-:W-:Y:S01]  /*e1470*/  IMAD.MOV.U32 R19, RZ, RZ, R0 ;  /* 0x000000ffff137224 */ /* 0x000fe200078e0000 */
[----:B--2---:R-:W-:Y:S01]  /*e1480*/  STL.64 [R1+0x4020], R6 ;  /* 0x0040200601007387 */ /* 0x004fe20000100a00 */
[----:B----4-:R0:W-:Y:S03]  /*e1490*/  STL.64 [R1+0x4018], R4 ;  /* 0x0040180401007387 */ /* 0x0101e60000100a00 */
        /* <DEDUP_REMOVED lines=9> */
[----:B------:R-:W2:Y:S02]  /*e1530*/  LDL.LU R6, [R1+0x288] ;  /* 0x0002880001067983 */ /* 0x000ea40000300800 */
[----:B------:R-:W2:Y:S01]  /*e1540*/  LDL.LU R7, [R1+0x28c] ;  /* 0x00028c0001077983 */ /* 0x000ea20000300800 */
[----:B------:R0:W-:Y:S01]  /*e1550*/  STL.64 [R1+0x3fd0], R14 ;  /* 0x003fd00e01007387 */ /* 0x0001e20000100a00 */
[----:B---3--:R-:W-:Y:S03]  /*e1560*/  STL.64 [R1+0x3fc8], R12 ;  /* 0x003fc80c01007387 */ /* 0x008fe60000100a00 */
[----:B0-----:R-:W3:Y:S01]  /*e1570*/  LDL.LU.64 R14, [R1+0x8] ;  /* 0x00000800010e7983 */ /* 0x001ee20000300a00 */
[----:B------:R-:W4:Y:S02]  /*e1580*/  LDL.LU.64 R22, [R1+0x4088] ;  /* 0x0040880001167983 */ /* 0x000f240000300a00 */
[----:B------:R-:W4:Y:S05]  /*e1590*/  LDL.LU.64 R20, [R1+0x4080] ;  /* 0x0040800001147983 */ /* 0x000f2a0000300a00 */
[----:B------:R0:W-:Y:S01]  /*e15a0*/  STL.64 [R1+0xc30], R16 ;  /* 0x000c301001007387 */ /* 0x0001e20000100a00 */
[----:B------:R1:W-:Y:S04]  /*e15b0*/  STL.64 [R1+0xc38], R18 ;  /* 0x000c381201007387 */ /* 0x0003e80000100a00 */
[----:B0-----:R-:W2:Y:S01]  /*e15c0*/  LDL.LU.64 R16, [R1+0x4078] ;  /* 0x0040780001107983 */ /* 0x001ea20000300a00 */
[----:B-1----:R-:W-:-:S02]  /*e15d0*/  IMAD.MOV.U32 R19, RZ, RZ, R10 ;  /* 0x000000ffff137224 */ /* 0x002fc400078e000a */
[----:B------:R-:W-:Y:S02]  /*e15e0*/  IMAD.MOV.U32 R18, RZ, RZ, R11 ;  /* 0x000000ffff127224 */ /* 0x000fe400078e000b */
[----:B------:R-:W3:Y:S01]  /*e15f0*/  LDL.LU.64 R10, [R1+0x4070] ;  /* 0x00407000010a7983 */ /* 0x000ee20000300a00 */
[----:B------:R-:W3:Y:S02]  /*e1600*/  LDL.LU.64 R8, [R1+0x4068] ;  /* 0x0040680001087983 */ /* 0x000ee40000300a00 */
[----:B------:R-:W-:Y:S01]  /*e1610*/  STL.64 [R1+0x3fb8], R18 ;  /* 0x003fb81201007387 */ /* 0x000fe20000100a00 */
[----:B--2---:R0:W-:Y:S04]  /*e1620*/  STL.64 [R1+0x3fb0], R16 ;  /* 0x003fb01001007387 */ /* 0x0041e80000100a00 */
[----:B0-----:R-:W4:Y:S01]  /*e1630*/  LDL.LU.64 R16, [R1+0x300] ;  /* 0x0003000001107983 */ /* 0x001f220000300a00 */
[----:B------:R-:W4:Y:S02]  /*e1640*/  LDL.LU.64 R18, [R1+0x308] ;  /* 0x0003080001127983 */ /* 0x000f240000300a00 */
[C---:B----4-:R-:W-:Y:S11]  /*e1650*/  HMMA.16816.F32 R20, R16.reuse, R26, R20 ;  /* 0x0000001a1014723c */ /* 0x050ff60000001814 */
[----:B------:R-:W-:Y:S11]  /*e1660*/  @!UPT UIADD3 URZ, URZ, URZ, URZ ;  /* 0x0000003f3f3ff290 */ /* 0x000ff6000fffe03f */
[----:B------:R-:W-:Y:S01]  /*e1670*/  @!UPT UIADD3 URZ, URZ, URZ, URZ ;  /* 0x0000003f3f3ff290 */ /* 0x000fe2000fffe03f */
[----:B------:R0:W-:Y:S01]  /*e1680*/  STL.64 [R1+0xc00], R20 ;  /* 0x000c001401007387 */ /* 0x0001e20000100a00 */
[----:B------:R1:W-:Y:S02]  /*e1690*/  STL.64 [R1+0xc08], R22 ;  /* 0x000c081601007387 */ /* 0x0003e40000100a00 */
[----:B0-----:R-:W-:Y:S02]  /*e16a0*/  IMAD.MOV.U32 R21, RZ, RZ, R26 ;  /* 0x000000ffff157224 */ /* 0x001fe400078e001a */
[----:B------:R-:W-:Y:S02]  /*e16b0*/  IMAD.MOV.U32 R20, RZ, RZ, R27 ;  /* 0x000000ffff147224 */ /* 0x000fe400078e001b */
[----:B------:R-:W3:Y:S02]  /*e16c0*/  LDL.LU.64 R26, [R1+0x4060] ;  /* 0x00406000011a7983 */ /* 0x000ee40000300a00 */
[----:B---3--:R-:W-:Y:S01]  /*e16d0*/  HMMA.16816.F32 R8, R16, R26, R8 ;  /* 0x0000001a1008723c */ /* 0x008fe20000001808 */
        /* <DEDUP_REMOVED lines=79> */
[----:B--2---:R-:W-:Y:S11]  /*e1bd0*/  HMMA.16816.F32 R4, R16, R10, R4 ;  /* 0x0000000a1004723c */ /* 0x004ff60000001804 */
[----:B------:R-:W-:Y:S11]  /*e1be0*/  @!UPT UIADD3 URZ, URZ, URZ, URZ ;  /* 0x0000003f3f3ff290 */ /* 0x000ff6000fffe03f */
[----:B------:R-:W-:Y:S01]  /*e1bf0*/  @!UPT UIADD3 URZ, URZ, URZ, URZ ;  /* 0x0000003f3f3ff290 */ /* 0x000fe2000fffe03f */
[----:B------:R-:W-:Y:S01]  /*e1c00*/  STL.64 [R1+0xa90], R4 ;  /* 0x000a900401007387 */ /* 0x000fe20000100a00 */
[----:B------:R0:W-:Y:S02]  /*e1c10*/  STL.64 [R1+0xa98], R6 ;  /* 0x000a980601007387 */ /* 0x0001e40000100a00 */
[----:B------:R-:W2:Y:S02]  /*e1c20*/  LDL.LU.64 R18, [R1+0x3fb8] ;  /* 0x003fb80001127983 */ /* 0x000ea40000300a00 */
[----:B0-----:R-:W-:Y:S02]  /*e1c30*/  IMAD.MOV.U32 R6, RZ, RZ, R9 ;  /* 0x000000ffff067224 */ /* 0x001fe400078e0009 */
[----:B------:R-:W-:Y:S02]  /*e1c40*/  IMAD.MOV.U32 R7, RZ, RZ, R8 ;  /* 0x000000ffff077224 */ /* 0x000fe400078e0008 */
[----:B------:R-:W-:Y:S02]  /*e1c50*/  IMAD.MOV.U32 R4, RZ, RZ, R16 ;  /* 0x000000ffff047224 */ /* 0x000fe400078e0010 */
[----:B------:R-:W-:-:S02]  /*e1c60*/  IMAD.MOV.U32 R5, RZ, RZ, R17 ;  /* 0x000000ffff057224 */ /* 0x000fc400078e0011 */
[----:B------:R-:W4:Y:S01]  /*e1c70*/  LDL.LU.64 R16, [R1+0x3fb0] ;  /* 0x003fb00001107983 */ /* 0x000f220000300a00 */
[----:B------:R-:W-:Y:S02]  /*e1c80*/  STL.64 [R1+0x3eb8], R6 ;  /* 0x003eb80601007387 */ /* 0x000fe40000100a00 */
[----:B------:R0:W-:Y:S02]  /*e1c90*/  STL.64 [R1+0x3e80], R10 ;  /* 0x003e800a01007387 */ /* 0x0001e40000100a00 */
[----:B------:R-:W2:Y:S01]  /*e1ca0*/  LDL.LU R8, [R1+0xf0] ;  /* 0x0000f00001087983 */ /* 0x000ea20000300800 */
[----:B------:R-:W2:Y:S04]  /*e1cb0*/  LDL.LU R9, [R1+0xf4] ;  /* 0x0000f40001097983 */ /* 0x000ea80000300800 */
        /* <DEDUP_REMOVED lines=69> */
[----:B------:R-:W4:Y:S01]  /*e2110*/  LDL.LU R11, [R1+0x16c] ;  /* 0x00016c00010b7983 */ /* 0x000f220000300800 */
        /* <DEDUP_REMOVED lines=24> */
[----:B------:R-:W-:-:S02]  /*e22a0*/  IMAD.MOV.U32 R6, RZ, RZ, R13 ;  /* 0x000000ffff067224 */ /* 0x000fc400078e000d */
[----:B------:R-:W-:-:S07]  /*e22b0*/  IMAD.MOV.U32 R7, RZ, RZ, R12 ;  /* 0x000000ffff077224 */ /* 0x000fce00078e000c */
        /* <DEDUP_REMOVED lines=41> */
[----:B------:R-:W2:Y:S02]  /*e2550*/  LDL R24, [R1+0x1a0] ;  /* 0x0001a00001187983 */ /* 0x000ea40000100800 */
[----:B------:R-:W2:Y:S01]  /*e2560*/  LDL R25, [R1+0x1a4] ;  /* 0x0001a40001197983 */ /* 0x000ea20000100800 */
[----:B0-----:R-:W2:Y:S04]  /*e2570*/  LDL R26, [R1+0x1a8] ;  /* 0x0001a800011a7983 */ /* 0x001ea80000100800 */
[----:B------:R-:W2:Y:S02]  /*e2580*/  LDL R27, [R1+0x1ac] ;  /* 0x0001ac00011b7983 */ /* 0x000ea40000100800 */
        /* <DEDUP_REMOVED lines=71> */
[----:B------:R-:W4:Y:S01]  /*e2a00*/  LDL.LU.64 R10, [R1+0x3e80] ;  /* 0x003e8000010a7983 */ /* 0x000f220000300a00 */
[----:B------:R-:W4:Y:S11]  /*e2a10*/  LDL.LU.64 R4, [R1+0x1a0] ;  /* 0x0001a00001047983 */ /* 0x000f360000300a00 */
[----:B------:R-:W-:Y:S09]  /*e2a20*/  @!UPT UIADD3 URZ, URZ, URZ, URZ ;  /* 0x0000003f3f3ff290 */ /* 0x000ff2000fffe03f */
[----:B------:R-:W-:Y:S01]  /*e2a30*/  STL.64 [R1+0xd00], R24 ;  /* 0x000d001801007387 */ /* 0x000fe20000100a00 */
[----:B------:R0:W-:Y:S02]  /*e2a40*/  STL.64 [R1+0xd08], R26 ;  /* 0x000d081a01007387 */ /* 0x0001e40000100a00 */
[----:B------:R-:W4:Y:S01]  /*e2a50*/  LDL.LU.64 R6, [R1+0x1a8] ;  /* 0x0001a80001067983 */ /* 0x000f220000300a00 */
[----:B0-----:R-:W2:Y:S01]  /*e2a60*/  LDL.LU.64 R26, [R1+0x1bd8] ;  /* 0x001bd800011a7983 */ /* 0x001ea20000300a00 */
[----:B----4-:R-:W-:Y:S03]  /*e2a70*/  HMMA.16816.F32 R8, R4, R10, R12 ;  /* 0x0000000a0408723c */ /* 0x010fe6000000180c */
[----:B------:R-:W3:Y:S11]  /*e2a80*/  LDL.LU.64 R14, [R1+0x3e78] ;  /* 0x003e7800010e7983 */ /* 0x000ef60000300a00 */
[----:B------:R-:W-:Y:S09]  /*e2a90*/  @!UPT UIADD3 URZ, URZ, URZ, URZ ;  /* 0x0000003f3f3ff290 */ /* 0x000ff2000fffe03f */
[----:B------:R-:W-:Y:S01]  /*e2aa0*/  STL.64 [R1+0xce0], R8 ;  /* 0x000ce00801007387 */ /* 0x000fe20000100a00 */
[----:B------:R0:W-:Y:S03]  /*e2ab0*/  STL.64 [R1+0xce8], R10 ;  /* 0x000ce80a01007387 */ /* 0x0001e60000100a00 */
[----:B0-----:R-:W4:Y:S01]  /*e2ac0*/  LDL.LU R11, [R1+0x23ec] ;  /* 0x0023ec00010b7983 */ /* 0x001f220000300800 */
[----:B------:R-:W2:Y:S02]  /*e2ad0*/  LDL.LU R9, [R1+0x23e4] ;  /* 0x0023e40001097983 */ /* 0x000ea40000300800 */
[----:B------:R-:W2:Y:S02]  /*e2ae0*/  LDL.LU R13, [R1+0x23dc] ;  /* 0x0023dc00010d7983 */ /* 0x000ea40000300800 */
[----:B------:R-:W2:Y:S01]  /*e2af0*/  LDL.LU R17, [R1+0x23d4] ;  /* 0x0023d40001117983 */ /* 0x000ea20000300800 */
[----:B------:R-:W2:Y:S01]  /*e2b00*/  LDL.LU R12, [R1+0x23cc] ;  /* 0x0023cc00010c7983 */ /* 0x000ea20000300800 */
[----:B------:R-:W2:Y:S02]  /*e2b10*/  LDL.LU R16, [R1+0x23c4] ;  /* 0x0023c40001107983 */ /* 0x000ea40000300800 */
[----:B------:R-:W-:Y:S01]  /*e2b20*/  STL.64 [R1+0x3e70], R18 ;  /* 0x003e701201007387 */ /* 0x000fe20000100a00 */
[----:B--2---:R0:W-:Y:S04]  /*e2b30*/  STL.64 [R1+0x3e68], R16 ;  /* 0x003e681001007387 */ /* 0x0041e80000100a00 */
[----:B0-----:R-:W3:Y:S01]  /*e2b40*/  LDL.LU R16, [R1+0xd0] ;  /* 0x0000d00001107983 */ /* 0x001ee20000300800 */
[----:B------:R-:W3:Y:S02]  /*e2b50*/  LDL.LU R17, [R1+0xd4] ;  /* 0x0000d40001117983 */ /* 0x000ee40000300800 */
[----:B------:R-:W3:Y:S02]  /*e2b60*/  LDL.LU R18, [R1+0xd8] ;  /* 0x0000d80001127983 */ /* 0x000ee40000300800 */
[----:B------:R-:W3:Y:S01]  /*e2b70*/  LDL.LU R19, [R1+0xdc] ;  /* 0x0000dc0001137983 */ /* 0x000ee20000300800 */
[----:B------:R-:W2:Y:S01]  /*e2b80*/  LDL.LU R21, [R1+0x23e8] ;  /* 0x0023e80001157983 */ /* 0x000ea20000300800 */
[----:B------:R-:W2:Y:S02]  /*e2b90*/  LDL.LU R29, [R1+0x23bc] ;  /* 0x0023bc00011d7983 */ /* 0x000ea40000300800 */
[----:B------:R-:W2:Y:S02]  /*e2ba0*/  LDL.LU R25, [R1+0x23e0] ;  /* 0x0023e00001197983 */ /* 0x000ea40000300800 */
[----:B------:R-:W2:Y:S01]  /*e2bb0*/  LDL.LU R20, [R1+0x23b4] ;  /* 0x0023b40001147983 */ /* 0x000ea20000300800 */
[----:B------:R-:W-:Y:S01]  /*e2bc0*/  STL.64 [R1+0x3e60], R22 ;  /* 0x003e601601007387 */ /* 0x000fe20000100a00 */
[----:B------:R-:W-:-:S04]  /*e2bd0*/  IMAD.MOV.U32 R24, RZ, RZ, c[0x0][0x188] ;  /* 0x00006200ff187624 */ /* 0x000fc800078e00ff */
[----:B------:R-:W-:Y:S01]  /*e2be0*/  IMAD.SHL.U32 R8, R24, 0x80, RZ ;  /* 0x0000008018087824 */ /* 0x000fe200078e00ff */
[----:B--2---:R0:W-:Y:S04]  /*e2bf0*/  STL.64 [R1+0x3e58], R20 ;  /* 0x003e581401007387 */ /* 0x0041e80000100a00 */
[----:B0-----:R-:W2:Y:S01]  /*e2c00*/  LDL.LU R20, [R1+0xc0] ;  /* 0x0000c00001147983 */ /* 0x001ea20000300800 */
[----:B------:R-:W2:Y:S02]  /*e2c10*/  LDL.LU R21, [R1+0xc4] ;  /* 0x0000c40001157983 */ /* 0x000ea40000300800 */
[----:B------:R-:W2:Y:S02]  /*e2c20*/  LDL.LU R22, [R1+0xc8] ;  /* 0x0000c80001167983 */ /* 0x000ea40000300800 */
[----:B------:R-:W2:Y:S01]  /*e2c30*/  LDL.LU R23, [R1+0xcc] ;  /* 0x0000cc0001177983 */ /* 0x000ea20000300800 */
[----:B------:R-:W2:Y:S01]  /*e2c40*/  LDL.LU R28, [R1+0x23d8] ;  /* 0x0023d800011c7983 */ /* 0x000ea20000300800 */
[----:B------:R-:W2:Y:S01]  /*e2c50*/  LDL.LU R24, [R1+0x23ac] ;  /* 0x0023ac0001187983 */ /* 0x000ea20000300800 */
[C---:B---3--:R-:W-:Y:S01]  /*e2c60*/  HMMA.16816.F32 R16, R4.reuse, R14, R16 ;  /* 0x0000000e0410723c */ /* 0x048fe20000001810 */
[----:B------:R0:W-:Y:S02]  /*e2c70*/  STL.64 [R1+0x3e48], R26 ;  /* 0x003e481a01007387 */ /* 0x0001e40000100a00 */
[----:B0-----:R-:W-:Y:S01]  /*e2c80*/  IMAD.MOV.U32 R27, RZ, RZ, R2 ;  /* 0x000000ffff1b7224 */ /* 0x001fe200078e0002 */
[----:B--2---:R0:W-:Y:S04]  /*e2c90*/  STL.64 [R1+0x3e40], R24 ;  /* 0x003e401801007387 */ /* 0x0041e80000100a00 */
[----:B0-----:R-:W2:Y:S01]  /*e2ca0*/  LDL.LU R24, [R1+0xb0] ;  /* 0x0000b00001187983 */ /* 0x001ea20000300800 */
[----:B------:R-:W2:Y:S02]  /*e2cb0*/  LDL.LU R25, [R1+0xb4] ;  /* 0x0000b40001197983 */ /* 0x000ea40000300800 */
[----:B------:R-:W2:Y:S02]  /*e2cc0*/  LDL.LU R26, [R1+0xb8] ;  /* 0x0000b800011a7983 */ /* 0x000ea40000300800 */
[----:B------:R-:W3:Y:S10]  /*e2cd0*/  LDL.LU R2, [R1+0x23d0] ;  /* 0x0023d00001027983 */ /* 0x000ef40000300800 */
[----:B------:R-:W-:Y:S01]  /*e2ce0*/  STL.64 [R1+0xcc0], R16 ;  /* 0x000cc01001007387 */ /* 0x000fe20000100a00 */
[----:B------:R0:W-:Y:S03]  /*e2cf0*/  STL.64 [R1+0xcc8], R18 ;  /* 0x000cc81201007387 */ /* 0x0001e60000100a00 */
[----:B0-----:R-:W2:Y:S01]  /*e2d00*/  LDL.LU.64 R18, [R1+0x3e70] ;  /* 0x003e700001127983 */ /* 0x001ea20000300a00 */
[----:B------:R-:W3:Y:S02]  /*e2d10*/  LDL.LU.64 R16, [R1+0x3e68] ;  /* 0x003e680001107983 */ /* 0x000ee40000300a00 */
        /* <DEDUP_REMOVED lines=8> */
[----:B---3--:R0:W-:Y:S02]  /*e2da0*/  STL.64 [R1+0x3e30], R16 ;  /* 0x003e301001007387 */ /* 0x0081e40000100a00 */
[----:B------:R-:W-:Y:S01]  /*e2db0*/  IMAD.MOV.U32 R18, RZ, RZ, R0 ;  /* 0x000000ffff127224 */ /* 0x000fe200078e0000 */
[----:B0-----:R-:W3:Y:S01]  /*e2dc0*/  LDL.LU R16, [R1+0xa0] ;  /* 0x0000a00001107983 */ /* 0x001ee20000300800 */
[----:B------:R-:W3:Y:S02]  /*e2dd0*/  LDL.LU R17, [R1+0xa4] ;  /* 0x0000a40001117983 */ /* 0x000ee40000300800 */
[----:B------:R-:W3:Y:S02]  /*e2de0*/  LDL.LU R0, [R1+0x3e50] ;  /* 0x003e500001007983 */ /* 0x000ee40000300800 */
[----:B------:R-:W3:Y:S01]  /*e2df0*/  LDL R14, [R1+0x33f8] ;  /* 0x0033f800010e7983 */ /* 0x000ee20000100800 */
[----:B--2---:R-:W-:Y:S11]  /*e2e00*/  HMMA.16816.F32 R24, R4, R22, R24 ;  /* 0x000000160418723c */ /* 0x004ff60000001818 */
[----:B------:R-:W-:Y:S11]  /*e2e10*/  @!UPT UIADD3 URZ, URZ, URZ, URZ ;  /* 0x0000003f3f3ff290 */ /* 0x000ff6000fffe03f */
[----:B------:R-:W-:Y:S01]  /*e2e20*/  @!UPT UIADD3 URZ, URZ, URZ, URZ ;  /* 0x0000003f3f3ff290 */ /* 0x000fe2000fffe03f */
[----:B------:R-:W-:Y:S01]  /*e2e30*/  STL.64 [R1+0xc90], R24 ;  /* 0x000c901801007387 */ /* 0x000fe20000100a00 */
[----:B------:R0:W-:Y:S03]  /*e2e40*/  STL.64 [R1+0xc98], R26 ;  /* 0x000c981a01007387 */ /* 0x0001e60000100a00 */
[----:B0-----:R-:W2:Y:S01]  /*e2e50*/  LDL.LU.64 R26, [R1+0x3e48] ;  /* 0x003e4800011a7983 */ /* 0x001ea20000300a00 */
[----:B------:R-:W-:Y:S02]  /*e2e60*/  IMAD.SHL.U32 R8, R8, 0x2, RZ ;  /* 0x0000000208087824 */ /* 0x000fe400078e00ff */
[----:B------:R-:W-:Y:S02]  /*e2e70*/  IMAD.MOV.U32 R22, RZ, RZ, R5 ;  /* 0x000000ffff167224 */ /* 0x000fe400078e0005 */
[----:B------:R-:W3:Y:S02]  /*e2e80*/  LDL.LU.64 R24, [R1+0x3e40] ;  /* 0x003e400001187983 */ /* 0x000ee40000300a00 */
[----:B------:R-:W-:Y:S01]  /*e2e90*/  IMAD.MOV.U32 R23, RZ, RZ, R4 ;  /* 0x000000ffff177224 */ /* 0x000fe200078e0004 */
[----:B--2---:R-:W-:-:S05]  /*e2ea0*/  IADD3 R5, P0, R26, R8, RZ ;  /* 0x000000081a057210 */ /* 0x004fca0007f1e0ff */
[----:B------:R0:W-:Y:S04]  /*e2eb0*/  STL [R1+0x3c2c], R5 ;  /* 0x003c2c0501007387 */ /* 0x0001e80000100800 */
[----:B0-----:R-:W2:Y:S01]  /*e2ec0*/  LDL.LU.64 R4, [R1+0x1bd0] ;  /* 0x001bd00001047983 */ /* 0x001ea20000300a00 */
[----:B------:R-:W-:Y:S02]  /*e2ed0*/  IMAD.MOV.U32 R10, RZ, RZ, R6 ;  /* 0x000000ffff0a7224 */ /* 0x000fe400078e0006 */
[----:B------:R-:W-:Y:S02]  /*e2ee0*/  IMAD.MOV.U32 R19, RZ, RZ, R3 ;  /* 0x000000ffff137224 */ /* 0x000fe400078e0003 */
[----:B---3--:R-:W-:Y:S01]  /*e2ef0*/  IMAD.X R3, R27, 0x1, R0, P0 ;  /* 0x000000011b037824 */ /* 0x008fe200000e0600 */
[----:B------:R-:W-:-:S02]  /*e2f00*/  IADD3 R15, R15, 0x1, RZ ;  /* 0x000000010f0f7810 */ /* 0x000fc40007ffe0ff */
[----:B--2---:R-:W-:-:S05]  /*e2f10*/  IADD3 R6, P1, R4, R8, RZ ;  /* 0x0000000804067210 */ /* 0x004fca0007f3e0ff */
[----:B------:R0:W-:Y:S01]  /*e2f20*/  STL [R1+0x3c30], R6 ;  /* 0x003c300601007387 */ /* 0x0001e20000100800 */
[----:B------:R-:W2:Y:S02]  /*e2f30*/  LDL.LU.64 R26, [R1+0x3e38] ;  /* 0x003e3800011a7983 */ /* 0x000ea40000300a00 */
[----:B------:R-:W-:Y:S02]  /*e2f40*/  IMAD.X R4, R5, 0x1, R0, P1 ;  /* 0x0000000105047824 */ /* 0x000fe400008e0600 */
[----:B------:R-:W-:Y:S01]  /*e2f50*/  STL [R1+0x3c34], R3 ;  /* 0x003c340301007387 */ /* 0x000fe20000100800 */
[----:B------:R-:W-:Y:S02]  /*e2f60*/  STL [R1+0x1bcc], R15 ;  /* 0x001bcc0f01007387 */ /* 0x000fe40000100800 */
[----:B------:R1:W-:Y:S02]  /*e2f70*/  STL [R1+0x3c38], R4 ;  /* 0x003c380401007387 */ /* 0x0003e40000100800 */
[----:B------:R-:W-:-:S02]  /*e2f80*/  IMAD.MOV.U32 R5, RZ, RZ, R22 ;  /* 0x000000ffff057224 */ /* 0x000fc400078e0016 */
[----:B0-----:R-:W-:Y:S02]  /*e2f90*/  IMAD.MOV.U32 R6, RZ, RZ, R10 ;  /* 0x000000ffff067224 */ /* 0x001fe400078e000a */
[----:B-1----:R-:W-:-:S07]  /*e2fa0*/  IMAD.MOV.U32 R4, RZ, RZ, R23 ;  /* 0x000000ffff047224 */ /* 0x002fce00078e0017 */
[----:B--2---:R-:W-:Y:S01]  /*e2fb0*/  HMMA.16816.F32 R4, R4, R26, R16 ;  /* 0x0000001a0404723c */ /* 0x004fe20000001810 */
[----:B------:R-:W2:Y:S01]  /*e2fc0*/  LDL.LU.64 R16, [R1+0x3e30] ;  /* 0x003e300001107983 */ /* 0x000ea20000300a00 */
[-C--:B----4-:R-:W-:Y:S02]  /*e2fd0*/  IADD3 R11, P5, R11, R8.reuse, RZ ;  /* 0x000000080b0b7210 */ /* 0x090fe40007fbe0ff */
[-C--:B------:R-:W-:Y:S02]  /*e2fe0*/  IADD3 R9, P6, R9, R8.reuse, RZ ;  /* 0x0000000809097210 */ /* 0x080fe40007fde0ff */
[-C--:B------:R-:W-:Y:S02]  /*e2ff0*/  IADD3 R13, P1, R13, R8.reuse, RZ ;  /* 0x000000080d0d7210 */ /* 0x080fe40007f3e0ff */
[-C--:B------:R-:W-:Y:S01]  /*e3000*/  IADD3 R12, P3, R12, R8.reuse, RZ ;  /* 0x000000080c0c7210 */ /* 0x080fe20007f7e0ff */
[--C-:B------:R-:W-:Y:S01]  /*e3010*/  IMAD.X R21, R21, 0x1, R0.reuse, P5 ;  /* 0x0000000115157824 */ /* 0x100fe200028e0600 */
[-C--:B------:R-:W-:Y:S01]  /*e3020*/  IADD3 R29, P5, R29, R8.reuse, RZ ;  /* 0x000000081d1d7210 */ /* 0x080fe20007fbe0ff */
[--C-:B------:R-:W-:Y:S01]  /*e3030*/  IMAD.X R25, R25, 0x1, R0.reuse, P6 ;  /* 0x0000000119197824 */ /* 0x100fe200030e0600 */
[----:B------:R-:W-:Y:S01]  /*e3040*/  IADD3 R20, P6, R20, R8, RZ ;  /* 0x0000000814147210 */ /* 0x000fe20007fde0ff */
[----:B------:R-:W-:-:S11]  /*e3050*/  IMAD.X R28, R28, 0x1, R0, P1 ;  /* 0x000000011c1c7824 */ /* 0x000fd600008e0600 */
[----:B------:R-:W-:Y:S01]  /*e3060*/  IMAD.MOV.U32 R10, RZ, RZ, R6 ;  /* 0x000000ffff0a7224 */ /* 0x000fe200078e0006 */
[----:B------:R-:W-:Y:S01]  /*e3070*/  STL.64 [R1+0xc70], R4 ;  /* 0x000c700401007387 */ /* 0x000fe20000100a00 */
[----:B------:R-:W-:Y:S02]  /*e3080*/  STL.64 [R1+0xc78], R6 ;  /* 0x000c780601007387 */ /* 0x000fe40000100a00 */
[----:B------:R-:W-:Y:S01]  /*e3090*/  STL [R1+0x3c40], R7 ;  /* 0x003c400701007387 */ /* 0x000fe20000100800 */
[----:B------:R-:W-:Y:S01]  /*e30a0*/  STL [R1+0x3c3c], R10 ;  /* 0x003c3c0a01007387 */ /* 0x000fe20000100800 */
[----:B------:R-:W-:Y:S02]  /*e30b0*/  STL [R1+0x23ec], R11 ;  /* 0x0023ec0b01007387 */ /* 0x000fe40000100800 */
[----:B------:R-:W-:Y:S02]  /*e30c0*/  STL [R1+0x23e4], R9 ;  /* 0x0023e40901007387 */ /* 0x000fe40000100800 */
[----:B------:R-:W-:Y:S01]  /*e30d0*/  STL [R1+0x23dc], R13 ;  /* 0x0023dc0d01007387 */ /* 0x000fe20000100800 */
[----:B------:R-:W-:-:S02]  /*e30e0*/  IADD3 R24, P1, R24, R8, RZ ;  /* 0x0000000818187210 */ /* 0x000fc40007f3e0ff */
[-C--:B--2---:R-:W-:Y:S02]  /*e30f0*/  IADD3 R17, P2, R17, R8.reuse, RZ ;  /* 0x0000000811117210 */ /* 0x084fe40007f5e0ff */
[----:B------:R-:W-:-:S03]  /*e3100*/  IADD3 R16, P4, R16, R8, RZ ;  /* 0x0000000810107210 */ /* 0x000fc60007f9e0ff */
[----:B------:R-:W-:Y:S01]  /*e3110*/  STL [R1+0x23d4], R17 ;  /* 0x0023d41101007387 */ /* 0x000fe20000100800 */
[----:B------:R-:W-:Y:S02]  /*e3120*/  STL [R1+0x23cc], R12 ;  /* 0x0023cc0c01007387 */ /* 0x000fe40000100800 */
[----:B------:R-:W-:Y:S02]  /*e3130*/  STL [R1+0x23c4], R16 ;  /* 0x0023c41001007387 */ /* 0x000fe40000100800 */
[----:B------:R-:W-:Y:S01]  /*e3140*/  STL [R1+0x23e8], R21 ;  /* 0x0023e81501007387 */ /* 0x000fe20000100800 */
[----:B------:R-:W-:Y:S01]  /*e3150*/  STL [R1+0x23bc], R29 ;  /* 0x0023bc1d01007387 */ /* 0x000fe20000100800 */
[----:B------:R-:W-:Y:S02]  /*e3160*/  STL [R1+0x23e0], R25 ;  /* 0x0023e01901007387 */ /* 0x000fe40000100800 */
[----:B------:R-:W-:Y:S02]  /*e3170*/  STL [R1+0x23b4], R20 ;  /* 0x0023b41401007387 */ /* 0x000fe40000100800 */
[----:B------:R0:W-:Y:S02]  /*e3180*/  STL [R1+0x3e28], R0 ;  /* 0x003e280001007387 */ /* 0x0001e40000100800 */
[----:B------:R-:W-:Y:S01]  /*e3190*/  IMAD.X R2, R2, 0x1, R0, P2 ;  /* 0x0000000102027824 */ /* 0x000fe200010e0600 */
[----:B------:R-:W-:Y:S04]  /*e31a0*/  STL [R1+0x23d8], R28 ;  /* 0x0023d81c01007387 */ /* 0x000fe80000100800 */
[----:B0-----:R-:W2:Y:S01]  /*e31b0*/  LDL.LU R0, [R1+0x23a4] ;  /* 0x0023a40001007983 */ /* 0x001ea20000300800 */
[----:B------:R-:W-:Y:S02]  /*e31c0*/  STL [R1+0x23ac], R24 ;  /* 0x0023ac1801007387 */ /* 0x000fe40000100800 */
[----:B------:R-:W3:Y:S02]  /*e31d0*/  LDL.LU R10, [R1+0x2394] ;  /* 0x00239400010a7983 */ /* 0x000ee40000300800 */
[----:B------:R-:W-:Y:S01]  /*e31e0*/  STL [R1+0x23d0], R2 ;  /* 0x0023d00201007387 */ /* 0x000fe20000100800 */
[----:B---3--:R0:W-:Y:S04]  /*e31f0*/  STL [R1+0x3e1c], R10 ;  /* 0x003e1c0a01007387 */ /* 0x0081e80000100800 */
[----:B0-----:R-:W3:Y:S04]  /*e3200*/  LDL.LU R10, [R1+0x23c0] ;  /* 0x0023c000010a7983 */ /* 0x001ee80000300800 */
[----:B---3--:R0:W-:Y:S04]  /*e3210*/  STL [R1+0x3e20], R10 ;  /* 0x003e200a01007387 */ /* 0x0081e80000100800 */
[----:B0-----:R-:W3:Y:S01]  /*e3220*/  LDL.LU R10, [R1+0x239c] ;  /* 0x00239c00010a7983 */ /* 0x001ee20000300800 */
[----:B------:R-:W-:-:S02]  /*e3230*/  ISETP.NE.U32.AND P0, PT, R15, R14, PT ;  /* 0x0000000e0f00720c */ /* 0x000fc40003f05070 */
[----:B--2---:R-:W-:Y:S01]  /*e3240*/  IADD3 R0, P2, R0, R8, RZ ;  /* 0x0000000800007210 */ /* 0x004fe20007f5e0ff */
[----:B---3--:R0:W-:Y:S04]  /*e3250*/  STL [R1+0x3e24], R10 ;  /* 0x003e240a01007387 */ /* 0x0081e80000100800 */
[----:B0-----:R-:W2:Y:S01]  /*e3260*/  LDL.LU R10, [R1+0x23c8] ;  /* 0x0023c800010a7983 */ /* 0x001ea20000300800 */
[----:B------:R-:W3:Y:S02]  /*e3270*/  LDL.LU R7, [R1+0x23b8] ;  /* 0x0023b80001077983 */ /* 0x000ee40000300800 */
        /* <DEDUP_REMOVED lines=25> */
[----:B------:R0:W-:Y:S02]  /*e3410*/  STL [R1+0x23a4], R0 ;  /* 0x0023a40001007387 */ /* 0x0001e40000100800 */
[----:B0-----:R-:W2:Y:S02]  /*e3420*/  LDL.LU R0, [R1+0x3e28] ;  /* 0x003e280001007983 */ /* 0x001ea40000300800 */
[----:B--2---:R-:W-:-:S05]  /*e3430*/  IMAD.X R10, R10, 0x1, R0, P3 ;  /* 0x000000010a0a7824 */ /* 0x004fca00018e0600 */
[----:B------:R0:W-:Y:S04]  /*e3440*/  STL [R1+0x23c8], R10 ;  /* 0x0023c80a01007387 */ /* 0x0001e80000100800 */
[----:B0-----:R-:W2:Y:S02]  /*e3450*/  LDL.LU R10, [R1+0x3e24] ;  /* 0x003e2400010a7983 */ /* 0x001ea40000300800 */
[----:B--2---:R-:W-:-:S05]  /*e3460*/  IADD3 R10, P3, R10, R8, RZ ;  /* 0x000000080a0a7210 */ /* 0x004fca0007f7e0ff */
[----:B------:R0:W-:Y:S04]  /*e3470*/  STL [R1+0x239c], R10 ;  /* 0x00239c0a01007387 */ /* 0x0001e80000100800 */
[----:B0-----:R-:W2:Y:S02]  /*e3480*/  LDL.LU R10, [R1+0x3e20] ;  /* 0x003e2000010a7983 */ /* 0x001ea40000300800 */
[----:B--2---:R-:W-:-:S05]  /*e3490*/  IMAD.X R10, R10, 0x1, R0, P4 ;  /* 0x000000010a0a7824 */ /* 0x004fca00020e0600 */
[----:B------:R0:W-:Y:S04]  /*e34a0*/  STL [R1+0x23c0], R10 ;  /* 0x0023c00a01007387 */ /* 0x0001e80000100800 */
[----:B0-----:R-:W2:Y:S01]  /*e34b0*/  LDL.LU R10, [R1+0x3e1c] ;  /* 0x003e1c00010a7983 */ /* 0x001ea20000300800 */
[--C-:B---3--:R-:W-:Y:S01]  /*e34c0*/  IMAD.X R7, R7, 0x1, R0.reuse, P5 ;  /* 0x0000000107077824 */ /* 0x108fe200028e0600 */
[-C--:B----4-:R-:W-:Y:S01]  /*e34d0*/  IADD3 R26, P5, R26, R8.reuse, RZ ;  /* 0x000000081a1a7210 */ /* 0x090fe20007fbe0ff */
[--C-:B------:R-:W-:Y:S01]  /*e34e0*/  IMAD.X R27, R27, 0x1, R0.reuse, P6 ;  /* 0x000000011b1b7824 */ /* 0x100fe200030e0600 */
[-C--:B------:R-:W-:Y:S01]  /*e34f0*/  IADD3 R4, P6, R4, R8.reuse, RZ ;  /* 0x0000000804047210 */ /* 0x080fe20007fde0ff */
        /* <DEDUP_REMOVED lines=16> */
[----:B------:R-:W-:Y:S01]  /*e3600*/  IMAD.X R24, R24, 0x1, R0, P5 ;  /* 0x0000000118187824 */ /* 0x000fe200028e0600 */
[----:B------:R-:W-:-:S02]  /*e3610*/  IADD3 R2, P5, R2, R8, RZ ;  /* 0x0000000802027210 */ /* 0x000fc40007fbe0ff */
[----:B--2---:R-:W-:-:S05]  /*e3620*/  IADD3 R10, P4, R10, R8, RZ ;  /* 0x000000080a0a7210 */ /* 0x004fca0007f9e0ff */
[----:B------:R-:W-:Y:S01]  /*e3630*/  STL [R1+0x2394], R10 ;  /* 0x0023940a01007387 */ /* 0x000fe20000100800 */
[----:B------:R-:W-:Y:S02]  /*e3640*/  STL [R1+0x23b8], R7 ;  /* 0x0023b80701007387 */ /* 0x000fe40000100800 */
[----:B------:R-:W-:Y:S02]  /*e3650*/  STL [R1+0x238c], R26 ;  /* 0x00238c1a01007387 */ /* 0x000fe40000100800 */
[----:B------:R-:W-:Y:S01]  /*e3660*/  STL [R1+0x23b0], R27 ;  /* 0x0023b01b01007387 */ /* 0x000fe20000100800 */
[----:B------:R-:W-:Y:S01]  /*e3670*/  STL [R1+0x2384], R4 ;  /* 0x0023840401007387 */ /* 0x000fe20000100800 */
[----:B------:R-:W-:Y:S02]  /*e3680*/  STL [R1+0x23a8], R3 ;  /* 0x0023a80301007387 */ /* 0x000fe40000100800 */
[----:B------:R-:W-:Y:S02]  /*e3690*/  STL [R1+0x237c], R6 ;  /* 0x00237c0601007387 */ /* 0x000fe40000100800 */
[--C-:B------:R-:W-:Y:S01]  /*e36a0*/  IMAD.X R19, R19, 0x1, R0.reuse, P4 ;  /* 0x0000000113137824 */ /* 0x100fe200020e0600 */
[----:B------:R-:W-:Y:S01]  /*e36b0*/  STL [R1+0x23a0], R5 ;  /* 0x0023a00501007387 */ /* 0x000fe20000100800 */
[----:B------:R-:W-:Y:S01]  /*e36c0*/  IADD3 R14, P4, R14, R8, RZ ;  /* 0x000000080e0e7210 */ /* 0x000fe20007f9e0ff */
        /* <DEDUP_REMOVED lines=11> */
[----:B------:R-:W-:-:S02]  /*e3780*/  IMAD.X R20, R20, 0x1, R0, P4 ;  /* 0x0000000114147824 */ /* 0x000fc400020e0600 */
[----:B------:R-:W-:Y:S02]  /*e3790*/  STL [R1+0x2370], R16 ;  /* 0x0023701001007387 */ /* 0x000fe40000100800 */
[----:B------:R-:W-:Y:S01]  /*e37a0*/  STL [R1+0x2344], R21 ;  /* 0x0023441501007387 */ /* 0x000fe20000100800 */
[----:B------:R-:W-:Y:S01]  /*e37b0*/  IADD3 R28, P4, R28, R8, RZ ;  /* 0x000000081c1c7210 */ /* 0x000fe20007f9e0ff */
[----:B------:R-:W-:Y:S01]  /*e37c0*/  STL [R1+0x2368], R29 ;  /* 0x0023681d01007387 */ /* 0x000fe20000100800 */
[----:B------:R-:W-:Y:S02]  /*e37d0*/  STL [R1+0x233c], R25 ;  /* 0x00233c1901007387 */ /* 0x000fe40000100800 */
[----:B------:R-:W-:Y:S02]  /*e37e0*/  STL [R1+0x2360], R20 ;  /* 0x0023601401007387 */ /* 0x000fe40000100800 */
[----:B------:R0:W-:Y:S01]  /*e37f0*/  STL [R1+0x3e18], R8 ;  /* 0x003e180801007387 */ /* 0x0001e20000100800 */
        /* <DEDUP_REMOVED lines=9> */
[----:B--2---:R-:W-:-:S03]  /*e3890*/  IMAD.X R8, R8, 0x1, R0, P6 ;  /* 0x0000000108087824 */ /* 0x004fc600030e0600 */
        /* <DEDUP_REMOVED lines=30> */
[----:B--2---:R-:W-:-:S05]  /*e3a80*/  IADD3 R10, P6, R10, R8, RZ ;  /* 0x000000080a0a7210 */ /* 0x004fca0007fde0ff */
[----:B------:R0:W-:Y:S04]  /*e3a90*/  STL [R1+0x2324], R10 ;  /* 0x0023240a01007387 */ /* 0x0001e80000100800 */
[----:B0-----:R-:W2:Y:S02]  /*e3aa0*/  LDL.LU R10, [R1+0x3e14] ;  /* 0x003e1400010a7983 */ /* 0x001ea40000300800 */
[----:B--2---:R-:W-:-:S05]  /*e3ab0*/  IMAD.X R10, R10, 0x1, R0, P1 ;  /* 0x000000010a0a7824 */ /* 0x004fca00008e0600 */
[----:B------:R0:W-:Y:S04]  /*e3ac0*/  STL [R1+0x2348], R10 ;  /* 0x0023480a01007387 */ /* 0x0001e80000100800 */
[----:B0-----:R-:W2:Y:S02]  /*e3ad0*/  LDL.LU R10, [R1+0x3e10] ;  /* 0x003e1000010a7983 */ /* 0x001ea40000300800 */
[----:B--2---:R-:W-:-:S05]  /*e3ae0*/  IADD3 R10, P1, R10, R8, RZ ;  /* 0x000000080a0a7210 */ /* 0x004fca0007f3e0ff */
[----:B------:R0:W-:Y:S04]  /*e3af0*/  STL [R1+0x231c], R10 ;  /* 0x00231c0a01007387 */ /* 0x0001e80000100800 */
[----:B0-----:R-:W2:Y:S01]  /*e3b00*/  LDL.LU R10, [R1+0x3e0c] ;  /* 0x003e0c00010a7983 */ /* 0x001ea20000300800 */
[--C-:B----4-:R-:W-:Y:S01]  /*e3b10*/  IMAD.X R26, R26, 0x1, R0.reuse, P3 ;  /* 0x000000011a1a7824 */ /* 0x110fe200018e0600 */
        /* <DEDUP_REMOVED lines=18> */
[----:B------:R-:W-:Y:S01]  /*e3c40*/  IADD3 R20, P1, R20, R8, RZ ;  /* 0x0000000814147210 */ /* 0x000fe20007f3e0ff */
[----:B------:R-:W-:-:S02]  /*e3c50*/  IMAD.X R2, R2, 0x1, R0, P3 ;  /* 0x0000000102027824 */ /* 0x000fc400018e0600 */
[----:B--2---:R-:W-:Y:S01]  /*e3c60*/  IMAD.X R10, R10, 0x1, R0, P2 ;  /* 0x000000010a0a7824 */ /* 0x004fe200010e0600 */
[----:B---3--:R-:W-:-:S04]  /*e3c70*/  IADD3 R7, P2, R7, R8, RZ ;  /* 0x0000000807077210 */ /* 0x008fc80007f5e0ff */
[----:B------:R-:W-:Y:S01]  /*e3c80*/  STL [R1+0x2340], R10 ;  /* 0x0023400a01007387 */ /* 0x000fe20000100800 */
[----:B------:R-:W-:Y:S02]  /*e3c90*/  STL [R1+0x2314], R7 ;  /* 0x0023140701007387 */ /* 0x000fe40000100800 */
[----:B------:R-:W-:Y:S02]  /*e3ca0*/  STL [R1+0x2338], R26 ;  /* 0x0023381a01007387 */ /* 0x000fe40000100800 */
[----:B------:R-:W-:Y:S01]  /*e3cb0*/  STL [R1+0x230c], R27 ;  /* 0x00230c1b01007387 */ /* 0x000fe20000100800 */
[----:B------:R-:W-:Y:S01]  /*e3cc0*/  STL [R1+0x2330], R4 ;  /* 0x0023300401007387 */ /* 0x000fe20000100800 */
[----:B------:R-:W-:Y:S02]  /*e3cd0*/  STL [R1+0x2304], R3 ;  /* 0x0023040301007387 */ /* 0x000fe40000100800 */
        /* <DEDUP_REMOVED lines=17> */
[----:B------:R-:W-:-:S02]  /*e3df0*/  IMAD.X R28, R28, 0x1, R0, P2 ;  /* 0x000000011c1c7824 */ /* 0x000fc400010e0600 */
[----:B------:R-:W-:Y:S01]  /*e3e00*/  STL [R1+0x22c4], R29 ;  /* 0x0022c41d01007387 */ /* 0x000fe20000100800 */
[-C--:B------:R-:W-:Y:S01]  /*e3e10*/  IADD3 R24, P2, R24, R8.reuse, RZ ;  /* 0x0000000818187210 */ /* 0x080fe20007f5e0ff */
[----:B------:R-:W-:Y:S01]  /*e3e20*/  STL [R1+0x22e8], R25 ;  /* 0x0022e81901007387 */ /* 0x000fe20000100800 */
[----:B------:R-:W-:Y:S02]  /*e3e30*/  STL [R1+0x22bc], R20 ;  /* 0x0022bc1401007387 */ /* 0x000fe40000100800 */
[----:B------:R0:W-:Y:S02]  /*e3e40*/  STL [R1+0x3e08], R0 ;  /* 0x003e080001007387 */ /* 0x0001e40000100800 */
[----:B------:R-:W-:Y:S01]  /*e3e50*/  STL [R1+0x22e0], R28 ;  /* 0x0022e01c01007387 */ /* 0x000fe20000100800 */
        /* <DEDUP_REMOVED lines=8> */
[----:B--2---:R-:W-:-:S03]  /*e3ee0*/  IADD3 R0, P3, R0, R8, RZ ;  /* 0x0000000800007210 */ /* 0x004fc60007f7e0ff */
        /* <DEDUP_REMOVED lines=489> */
[-C--:B------:R-:W-:Y:S01]  /*e5d80*/  IADD3 R28, P1, R28, R8.reuse, RZ ;  /* 0x000000081c1c7210 */ /* 0x080fe20007f3e0ff */
[----:B------:R-:W-:Y:S01]  /*e5d90*/  STL [R1+0x2080], R29 ;  /* 0x0020801d01007387 */ /* 0x000fe20000100800 */
[----:B------:R-:W-:Y:S02]  /*e5da0*/  STL [R1+0x2054], R25 ;  /* 0x0020541901007387 */ /* 0x000fe40000100800 */
[----:B------:R-:W-:Y:S02]  /*e5db0*/  STL [R1+0x2078], R20 ;  /* 0x0020781401007387 */ /* 0x000fe40000100800 */
[----:B------:R0:W-:Y:S01]  /*e5dc0*/  STL [R1+0x2070], R24 ;  /* 0x0020701801007387 */ /* 0x0001e20000100800 */
[----:B------:R-:W-:Y:S04]  /*e5dd0*/  STL [R1+0x204c], R28 ;  /* 0x00204c1c01007387 */ /* 0x000fe80000100800 */
[----:B0-----:R-:W2:Y:S01]  /*e5de0*/  LDL.LU R24, [R1+0x2068] ;  /* 0x0020680001187983 */ /* 0x001ea20000300800 */
[----:B------:R-:W3:Y:S01]  /*e5df0*/  LDL.LU R10, [R1+0x2058] ;  /* 0x00205800010a7983 */ /* 0x000ee20000300800 */
[----:B------:R-:W-:-:S02]  /*e5e00*/  IADD3 R2, P2, R2, R8, RZ ;  /* 0x0000000802027210 */ /* 0x000fc40007f5e0ff */
[----:B---3--:R0:W-:Y:S03]  /*e5e10*/  STL [R1+0x3db0], R10 ;  /* 0x003db00a01007387 */ /* 0x0081e60000100800 */
[----:B------:R-:W-:Y:S01]  /*e5e20*/  STL [R1+0x2044], R2 ;  /* 0x0020440201007387 */ /* 0x000fe20000100800 */
        /* <DEDUP_REMOVED lines=31> */
[----:B------:R0:W-:Y:S02]  /*e6020*/  STL [R1+0x2068], R24 ;  /* 0x0020681801007387 */ /* 0x0001e40000100800 */
[----:B0-----:R-:W3:Y:S01]  /*e6030*/  LDL.LU R24, [R1+0x1ff0] ;  /* 0x001ff00001187983 */ /* 0x001ee20000300800 */
        /* <DEDUP_REMOVED lines=10> */
[-C--:B---3--:R-:W-:Y:S01]  /*e60e0*/  IADD3 R27, P6, R27, R8.reuse, RZ ;  /* 0x000000081b1b7210 */ /* 0x088fe20007fde0ff */
        /* <DEDUP_REMOVED lines=18> */
[----:B--2---:R-:W-:Y:S01]  /*e6210*/  IMAD.X R10, R10, 0x1, R0, P5 ;  /* 0x000000010a0a7824 */ /* 0x004fe200028e0600 */
[----:B------:R-:W-:-:S04]  /*e6220*/  IADD3 R7, P5, R7, R8, RZ ;  /* 0x0000000807077210 */ /* 0x000fc80007fbe0ff */
        /* <DEDUP_REMOVED lines=10> */
[-C--:B------:R-:W-:Y:S01]  /*e62d0*/  IADD3 R15, P5, R15, R8.reuse, RZ ;  /* 0x000000080f0f7210 */ /* 0x080fe20007fbe0ff */
        /* <DEDUP_REMOVED lines=16> */
[----:B------:R0:W-:Y:S02]  /*e63e0*/  STL [R1+0x1fcc], R2 ;  /* 0x001fcc0201007387 */ /* 0x0001e40000100800 */
[----:B------:R-:W-:Y:S01]  /*e63f0*/  STL [R1+0x1fd4], R20 ;  /* 0x001fd41401007387 */ /* 0x000fe20000100800 */
[----:B0-----:R-:W2:Y:S01]  /*e6400*/  LDL.LU R2, [R1+0x1fc4] ;  /* 0x001fc40001027983 */ /* 0x001ea20000300800 */
[----:B------:R-:W-:Y:S02]  /*e6410*/  STL [R1+0x1ff8], R28 ;  /* 0x001ff81c01007387 */ /* 0x000fe40000100800 */
[----:B------:R-:W3:Y:S02]  /*e6420*/  LDL.LU R10, [R1+0x1fb4] ;  /* 0x001fb400010a7983 */ /* 0x000ee40000300800 */
[----:B------:R-:W-:Y:S01]  /*e6430*/  IMAD.X R24, R24, 0x1, R0, P6 ;  /* 0x0000000118187824 */ /* 0x000fe200030e0600 */
[----:B---3--:R0:W-:Y:S04]  /*e6440*/  STL [R1+0x3da4], R10 ;  /* 0x003da40a01007387 */ /* 0x0081e80000100800 */
[----:B0-----:R-:W3:Y:S01]  /*e6450*/  LDL.LU R10, [R1+0x1fe0] ;  /* 0x001fe000010a7983 */ /* 0x001ee20000300800 */
[----:B------:R-:W-:Y:S03]  /*e6460*/  STL [R1+0x1ff0], R24 ;  /* 0x001ff01801007387 */ /* 0x000fe60000100800 */
[----:B---3--:R0:W-:Y:S04]  /*e6470*/  STL [R1+0x3da8], R10 ;  /* 0x003da80a01007387 */ /* 0x0081e80000100800 */
[----:B0-----:R-:W3:Y:S01]  /*e6480*/  LDL.LU R10, [R1+0x1fbc] ;  /* 0x001fbc00010a7983 */ /* 0x001ee20000300800 */
[----:B--2---:R-:W-:-:S03]  /*e6490*/  IADD3 R2, P6, R2, R8, RZ ;  /* 0x0000000802027210 */ /* 0x004fc60007fde0ff */
        /* <DEDUP_REMOVED lines=55> */
[----:B------:R-:W-:Y:S01]  /*e6810*/  IMAD.X R29, R29, 0x1, R0, P1 ;  /* 0x000000011d1d7824 */ /* 0x000fe200008e0600 */
[-C--:B------:R-:W-:Y:S02]  /*e6820*/  IADD3 R24, P1, R24, R8.reuse, RZ ;  /* 0x0000000818187210 */ /* 0x080fe40007f3e0ff */
[-C--:B------:R-:W-:Y:S02]  /*e6830*/  IADD3 R21, P6, R21, R8.reuse, RZ ;  /* 0x0000000815157210 */ /* 0x080fe40007fde0ff */
        /* <DEDUP_REMOVED lines=24> */
[----:B------:R0:W-:Y:S01]  /*e69c0*/  STL [R1+0x1f5c], R24 ;  /* 0x001f5c1801007387 */ /* 0x0001e20000100800 */
[----:B------:R-:W-:Y:S04]  /*e69d0*/  STL [R1+0x1f64], R21 ;  /* 0x001f641501007387 */ /* 0x000fe80000100800 */
[----:B0-----:R-:W2:Y:S01]  /*e69e0*/  LDL.LU R24, [R1+0x1f70] ;  /* 0x001f700001187983 */ /* 0x001ea20000300800 */
[----:B------:R-:W-:Y:S02]  /*e69f0*/  STL [R1+0x1f88], R29 ;  /* 0x001f881d01007387 */ /* 0x000fe40000100800 */
[----:B------:R-:W-:Y:S02]  /*e6a00*/  STL [R1+0x1f80], R25 ;  /* 0x001f801901007387 */ /* 0x000fe40000100800 */
[----:B------:R-:W3:Y:S01]  /*e6a10*/  LDL.LU R10, [R1+0x1f60] ;  /* 0x001f6000010a7983 */ /* 0x000ee20000300800 */
[----:B------:R-:W-:Y:S01]  /*e6a20*/  IADD3 R20, P2, R20, R8, RZ ;  /* 0x0000000814147210 */ /* 0x000fe20007f5e0ff */
[----:B------:R-:W-:-:S04]  /*e6a30*/  IMAD.X R28, R28, 0x1, R0, P3 ;  /* 0x000000011c1c7824 */ /* 0x000fc800018e0600 */
[----:B------:R-:W-:Y:S04]  /*e6a40*/  STL [R1+0x1f54], R20 ;  /* 0x001f541401007387 */ /* 0x000fe80000100800 */
[----:B---3--:R0:W-:Y:S01]  /*e6a50*/  STL [R1+0x3d98], R10 ;  /* 0x003d980a01007387 */ /* 0x0081e20000100800 */
[----:B------:R-:W-:Y:S03]  /*e6a60*/  STL [R1+0x1f78], R28 ;  /* 0x001f781c01007387 */ /* 0x000fe60000100800 */
[----:B0-----:R-:W3:Y:S01]  /*e6a70*/  LDL.LU R10, [R1+0x1f3c] ;  /* 0x001f3c00010a7983 */ /* 0x001ee20000300800 */
[----:B------:R-:W-:-:S05]  /*e6a80*/  IADD3 R2, P3, R2, R8, RZ ;  /* 0x0000000802027210 */ /* 0x000fca0007f7e0ff */
[----:B------:R-:W-:Y:S04]  /*e6a90*/  STL [R1+0x1f4c], R2 ;  /* 0x001f4c0201007387 */ /* 0x000fe80000100800 */
        /* <DEDUP_REMOVED lines=27> */
[----:B------:R0:W-:Y:S01]  /*e6c50*/  STL [R1+0x1f70], R24 ;  /* 0x001f701801007387 */ /* 0x0001e20000100800 */
[----:B------:R-:W3:Y:S01]  /*e6c60*/  LDL.LU R25, [R1+0x1edc] ;  /* 0x001edc0001197983 */ /* 0x000ee20000300800 */
[----:B------:R-:W3:Y:S02]  /*e6c70*/  LDL.LU R20, [R1+0x1f00] ;  /* 0x001f000001147983 */ /* 0x000ee40000300800 */
[----:B------:R-:W3:Y:S01]  /*e6c80*/  LDL.LU R28, [R1+0x1ed4] ;  /* 0x001ed400011c7983 */ /* 0x000ee20000300800 */
        /* <DEDUP_REMOVED lines=23> */
[--C-:B------:R-:W-:Y:S01]  /*e6e00*/  IMAD.X R12, R12, 0x1, R0.reuse, P3 ;  /* 0x000000010c0c7824 */ /* 0x100fe200018e0600 */
[-C--:B------:R-:W-:Y:S02]  /*e6e10*/  IADD3 R2, P3, R2, R8.reuse, RZ ;  /* 0x0000000802027210 */ /* 0x080fe40007f7e0ff */
        /* <DEDUP_REMOVED lines=30> */
[----:B------:R-:W-:Y:S02]  /*e7000*/  STL [R1+0x1f10], R16 ;  /* 0x001f101001007387 */ /* 0x000fe40000100800 */
[----:B------:R-:W-:Y:S01]  /*e7010*/  STL [R1+0x1ee4], R21 ;  /* 0x001ee41501007387 */ /* 0x000fe20000100800 */
[----:B------:R-:W-:Y:S01]  /*e7020*/  STL [R1+0x1f08], R29 ;  /* 0x001f081d01007387 */ /* 0x000fe20000100800 */
[----:B------:R-:W-:Y:S02]  /*e7030*/  STL [R1+0x1edc], R25 ;  /* 0x001edc1901007387 */ /* 0x000fe40000100800 */
[----:B------:R-:W3:Y:S02]  /*e7040*/  LDL.LU R10, [R1+0x1ebc] ;  /* 0x001ebc00010a7983 */ /* 0x000ee40000300800 */
[----:B------:R-:W-:Y:S01]  /*e7050*/  IMAD.X R20, R20, 0x1, R0, P6 ;  /* 0x0000000114147824 */ /* 0x000fe200030e0600 */
[----:B------:R-:W-:-:S04]  /*e7060*/  IADD3 R28, P6, R28, R8, RZ ;  /* 0x000000081c1c7210 */ /* 0x000fc80007fde0ff */
[----:B------:R-:W-:Y:S04]  /*e7070*/  STL [R1+0x1f00], R20 ;  /* 0x001f001401007387 */ /* 0x000fe80000100800 */
[----:B---3--:R0:W-:Y:S01]  /*e7080*/  STL [R1+0x3d8c], R10 ;  /* 0x003d8c0a01007387 */ /* 0x0081e20000100800 */
[----:B------:R-:W-:Y:S03]  /*e7090*/  STL [R1+0x1ed4], R28 ;  /* 0x001ed41c01007387 */ /* 0x000fe60000100800 */
[----:B0-----:R-:W3:Y:S01]  /*e70a0*/  LDL.LU R10, [R1+0x1ee8] ;  /* 0x001ee800010a7983 */ /* 0x001ee20000300800 */
[----:B------:R-:W-:-:S05]  /*e70b0*/  IMAD.X R24, R24, 0x1, R0, P1 ;  /* 0x0000000118187824 */ /* 0x000fca00008e0600 */
[----:B------:R-:W-:Y:S04]  /*e70c0*/  STL [R1+0x1ef8], R24 ;  /* 0x001ef81801007387 */ /* 0x000fe80000100800 */
        /* <DEDUP_REMOVED lines=24> */
[----:B------:R0:W-:Y:S01]  /*e7250*/  STL [R1+0x1ecc], R2 ;  /* 0x001ecc0201007387 */ /* 0x0001e20000100800 */
[----:B------:R-:W3:Y:S02]  /*e7260*/  LDL.LU R16, [R1+0x1e6c] ;  /* 0x001e6c0001107983 */ /* 0x000ee40000300800 */
[----:B------:R-:W3:Y:S02]  /*e7270*/  LDL.LU R21, [R1+0x1e90] ;  /* 0x001e900001157983 */ /* 0x000ee40000300800 */
[----:B------:R-:W3:Y:S01]  /*e7280*/  LDL.LU R29, [R1+0x1e64] ;  /* 0x001e6400011d7983 */ /* 0x000ee20000300800 */
[----:B------:R-:W3:Y:S01]  /*e7290*/  LDL.LU R25, [R1+0x1e88] ;  /* 0x001e880001197983 */ /* 0x000ee20000300800 */
[----:B------:R-:W3:Y:S02]  /*e72a0*/  LDL.LU R20, [R1+0x1e5c] ;  /* 0x001e5c0001147983 */ /* 0x000ee40000300800 */
[----:B------:R-:W3:Y:S01]  /*e72b0*/  LDL.LU R28, [R1+0x1e80] ;  /* 0x001e8000011c7983 */ /* 0x000ee20000300800 */
        /* <DEDUP_REMOVED lines=28> */
[----:B------:R-:W-:Y:S01]  /*e7480*/  IMAD.X R21, R21, 0x1, R0, P2 ;  /* 0x0000000115157824 */ /* 0x000fe200010e0600 */
        /* <DEDUP_REMOVED lines=18> */
[----:B------:R0:W-:Y:S01]  /*e75b0*/  STL [R1+0x1e7c], R24 ;  /* 0x001e7c1801007387 */ /* 0x0001e20000100800 */
[----:B------:R-:W-:Y:S02]  /*e75c0*/  STL [R1+0x1e84], R11 ;  /* 0x001e840b01007387 */ /* 0x000fe40000100800 */
[--C-:B------:R-:W-:Y:S01]  /*e75d0*/  IMAD.X R25, R25, 0x1, R0.reuse, P3 ;  /* 0x0000000119197824 */ /* 0x100fe200018e0600 */
[----:B0-----:R-:W2:Y:S01]  /*e75e0*/  LDL.LU R24, [R1+0x1e78] ;  /* 0x001e780001187983 */ /* 0x001ea20000300800 */
        /* <DEDUP_REMOVED lines=38> */
[----:B------:R0:W-:Y:S02]  /*e7850*/  STL [R1+0x1e78], R24 ;  /* 0x001e781801007387 */ /* 0x0001e40000100800 */
        /* <DEDUP_REMOVED lines=47> */
[--C-:B------:R-:W-:Y:S02]  /*e7b50*/  IMAD.X R14, R14, 0x1, R0.reuse, P1 ;  /* 0x000000010e0e7824 */ /* 0x100fe400008e0600 */
[----:B------:R-:W-:Y:S01]  /*e7b60*/  STL [R1+0x1e50], R6 ;  /* 0x001e500601007387 */ /* 0x000fe20000100800 */
[-C--:B------:R-:W-:Y:S01]  /*e7b70*/  IADD3 R2, P1, R2, R8.reuse, RZ ;  /* 0x0000000802027210 */ /* 0x080fe20007f3e0ff */
[----:B------:R-:W-:Y:S01]  /*e7b80*/  STL [R1+0x1e24], R5 ;  /* 0x001e240501007387 */ /* 0x000fe20000100800 */
[----:B------:R-:W-:Y:S02]  /*e7b90*/  STL [R1+0x1e48], R22 ;  /* 0x001e481601007387 */ /* 0x000fe40000100800 */
[----:B------:R-:W-:Y:S02]  /*e7ba0*/  STL [R1+0x1e1c], R23 ;  /* 0x001e1c1701007387 */ /* 0x000fe40000100800 */
[----:B------:R-:W-:Y:S01]  /*e7bb0*/  STL [R1+0x1e40], R18 ;  /* 0x001e401201007387 */ /* 0x000fe20000100800 */
[----:B------:R0:W-:Y:S01]  /*e7bc0*/  STL [R1+0x1e0c], R2 ;  /* 0x001e0c0201007387 */ /* 0x0001e20000100800 */
[----:B------:R-:W-:Y:S03]  /*e7bd0*/  STL [R1+0x1e14], R19 ;  /* 0x001e141301007387 */ /* 0x000fe60000100800 */
        /* <DEDUP_REMOVED lines=12> */
[----:B------:R-:W3:Y:S01]  /*e7ca0*/  LDL.LU R10, [R1+0x1dc4] ;  /* 0x001dc400010a7983 */ /* 0x000ee20000300800 */
        /* <DEDUP_REMOVED lines=39> */
[----:B0-----:R-:W3:Y:S02]  /*e7f20*/  LDL.LU R2, [R1+0x1d5c] ;  /* 0x001d5c0001027983 */ /* 0x001ee40000300800 */
        /* <DEDUP_REMOVED lines=39> */
[----:B------:R0:W-:Y:S01]  /*e81a0*/  STL [R1+0x1d9c], R24 ;  /* 0x001d9c1801007387 */ /* 0x0001e20000100800 */
[----:B------:R-:W-:Y:S01]  /*e81b0*/  IADD3 R19, P4, R19, R8, RZ ;  /* 0x0000000813137210 */ /* 0x000fe20007f9e0ff */
[----:B------:R-:W-:Y:S02]  /*e81c0*/  STL [R1+0x1da4], R22 ;  /* 0x001da41601007387 */ /* 0x000fe40000100800 */
        /* <DEDUP_REMOVED lines=12> */
[----:B------:R-:W-:Y:S01]  /*e8290*/  STL [R1+0x1d74], R16 ;  /* 0x001d741001007387 */ /* 0x000fe20000100800 */
[----:B------:R-:W-:Y:S02]  /*e82a0*/  STL [R1+0x1d98], R21 ;  /* 0x001d981501007387 */ /* 0x000fe40000100800 */
[----:B------:R-:W-:Y:S02]  /*e82b0*/  STL [R1+0x1d6c], R29 ;  /* 0x001d6c1d01007387 */ /* 0x000fe40000100800 */
        /* <DEDUP_REMOVED lines=53> */
[--C-:B------:R-:W-:Y:S02]  /*e8610*/  IMAD.X R4, R4, 0x1, R0.reuse, P4 ;  /* 0x0000000104047824 */ /* 0x100fe400020e0600 */
[----:B------:R-:W-:Y:S01]  /*e8620*/  IMAD.X R6, R6, 0x1, R0, P5 ;  /* 0x0000000106067824 */ /* 0x000fe200028e0600 */
[----:B------:R-:W-:-:S02]  /*e8630*/  IADD3 R2, P5, R2, R8, RZ ;  /* 0x0000000802027210 */ /* 0x000fc40007fbe0ff */
        /* <DEDUP_REMOVED lines=22> */
[----:B------:R0:W-:Y:S02]  /*e87a0*/  STL [R1+0x1d2c], R2 ;  /* 0x001d2c0201007387 */ /* 0x0001e40000100800 */
[----:B------:R-:W-:Y:S02]  /*e87b0*/  STL [R1+0x1d34], R3 ;  /* 0x001d340301007387 */ /* 0x000fe40000100800 */
[--C-:B------:R-:W-:Y:S01]  /*e87c0*/  IMAD.X R19, R19, 0x1, R0.reuse, P2 ;  /* 0x0000000113137824 */ /* 0x100fe200010e0600 */
[-C--:B------:R-:W-:Y:S01]  /*e87d0*/  IADD3 R14, P2, R14, R8.reuse, RZ ;  /* 0x000000080e0e7210 */ /* 0x080fe20007f5e0ff */
        /* <DEDUP_REMOVED lines=68> */
[--C-:B---3--:R-:W-:Y:S02]  /*e8c20*/  IMAD.X R7, R7, 0x1, R0.reuse, P6 ;  /* 0x0000000107077824 */ /* 0x108fe400030e0600 */
[--C-:B------:R-:W-:Y:S01]  /*e8c30*/  IMAD.X R27, R27, 0x1, R0.reuse, P1 ;  /* 0x000000011b1b7824 */ /* 0x100fe200008e0600 */
[-C--:B------:R-:W-:Y:S02]  /*e8c40*/  IADD3 R24, P1, R24, R8.reuse, RZ ;  /* 0x0000000818187210 */ /* 0x080fe40007f3e0ff */
        /* <DEDUP_REMOVED lines=113> */
[----:B------:R-:W-:Y:S01]  /*e9360*/  IADD3 R21, P1, R21, UR8, RZ ;  /* 0x0000000815157c10 */ /* 0x000fe2000ff3e0ff */
[--C-:B------:R-:W-:Y:S01]  /*e9370*/  IMAD.X R29, R29, 0x1, R0.reuse, P2 ;  /* 0x000000011d1d7824 */ /* 0x100fe200010e0600 */
[----:B------:R-:W-:Y:S01]  /*e9380*/  IADD3 R25, P2, R25, UR8, RZ ;  /* 0x0000000819197c10 */ /* 0x000fe2000ff5e0ff */
[----:B--2---:R-:W-:Y:S01]  /*e9390*/  IMAD.X R10, R10, 0x1, R0, P3 ;  /* 0x000000010a0a7824 */ /* 0x004fe200018e0600 */
[----:B------:R-:W-:-:S05]  /*e93a0*/  IADD3 R2, P3, R2, R8, RZ ;  /* 0x0000000802027210 */ /* 0x000fca0007f7e0ff */
[----:B------:R0:W-:Y:S01]  /*e93b0*/  STL [R1+0x1c4c], R2 ;  /* 0x001c4c0201007387 */ /* 0x0001e20000100800 */
[--C-:B------:R-:W-:Y:S01]  /*e93c0*/  IMAD.X R19, R19, 0x1, R0.reuse, P3 ;  /* 0x0000000113137824 */ /* 0x100fe200018e0600 */
[----:B------:R-:W-:Y:S02]  /*e93d0*/  IADD3 R14, P3, R14, R8, RZ ;  /* 0x000000080e0e7210 */ /* 0x000fe40007f7e0ff */
[----:B0-----:R-:W2:Y:S01]  /*e93e0*/  LDL.LU R2, [R1+0x3244] ;  /* 0x0032440001027983 */ /* 0x001ea20000300800 */
[----:B------:R0:W-:Y:S02]  /*e93f0*/  STL [R1+0x1c78], R10 ;  /* 0x001c780a01007387 */ /* 0x0001e40000100800 */
        /* <DEDUP_REMOVED lines=22> */
[----:B0-----:R-:W3:Y:S01]  /*e9560*/  LDL.LU R10, [R1+0x1c00] ;  /* 0x001c0000010a7983 */ /* 0x001ee20000300800 */
[----:B------:R-:W-:Y:S01]  /*e9570*/  IMAD.X R20, R20, 0x1, R0, P3 ;  /* 0x0000000114147824 */ /* 0x000fe200018e0600 */
[----:B------:R-:W-:-:S04]  /*e9580*/  IADD3 R28, P3, R28, UR8, RZ ;  /* 0x000000081c1c7c10 */ /* 0x000fc8000ff7e0ff */
[----:B------:R-:W-:Y:S04]  /*e9590*/  STL [R1+0x1c18], R20 ;  /* 0x001c181401007387 */ /* 0x000fe80000100800 */
[----:B---3--:R0:W-:Y:S01]  /*e95a0*/  STL [R1+0x3d48], R10 ;  /* 0x003d480a01007387 */ /* 0x0081e20000100800 */
[----:B------:R-:W-:Y:S03]  /*e95b0*/  STL [R1+0x3248], R28 ;  /* 0x0032481c01007387 */ /* 0x000fe60000100800 */
[----:B0-----:R-:W3:Y:S01]  /*e95c0*/  LDL.LU R10, [R1+0x3240] ;  /* 0x00324000010a7983 */ /* 0x001ee20000300800 */
[----:B------:R-:W-:-:S05]  /*e95d0*/  IMAD.X R24, R24, 0x1, R0, P4 ;  /* 0x0000000118187824 */ /* 0x000fca00020e0600 */
[----:B------:R-:W-:Y:S01]  /*e95e0*/  STL [R1+0x1c10], R24 ;  /* 0x001c101801007387 */ /* 0x000fe20000100800 */
[----:B--2---:R-:W-:-:S03]  /*e95f0*/  IADD3 R2, P4, R2, UR8, RZ ;  /* 0x0000000802027c10 */ /* 0x004fc6000ff9e0ff */
[----:B---3--:R0:W-:Y:S04]  /*e9600*/  STL [R1+0x3d4c], R10 ;  /* 0x003d4c0a01007387 */ /* 0x0081e80000100800 */
[----:B0-----:R-:W2:Y:S01]  /*e9610*/  LDL.LU R10, [R1+0x1c08] ;  /* 0x001c0800010a7983 */ /* 0x001ea20000300800 */
[----:B------:R-:W3:Y:S02]  /*e9620*/  LDL.LU R7, [R1+0x323c] ;  /* 0x00323c0001077983 */ /* 0x000ee40000300800 */
[----:B------:R-:W4:Y:S02]  /*e9630*/  LDL.LU R26, [R1+0x2408] ;  /* 0x00240800011a7983 */ /* 0x000f240000300800 */
        /* <DEDUP_REMOVED lines=25> */
[----:B0-----:R-:W3:Y:S01]  /*e97d0*/  LDL.LU R2, [R1+0x31dc] ;  /* 0x0031dc0001027983 */ /* 0x001ee20000300800 */
[----:B--2---:R-:W-:-:S05]  /*e97e0*/  IMAD.X R10, R10, 0x1, R0, P5 ;  /* 0x000000010a0a7824 */ /* 0x004fca00028e0600 */
[----:B------:R0:W-:Y:S04]  /*e97f0*/  STL [R1+0x1c08], R10 ;  /* 0x001c080a01007387 */ /* 0x0001e80000100800 */
[----:B0-----:R-:W2:Y:S02]  /*e9800*/  LDL.LU R10, [R1+0x3d4c] ;  /* 0x003d4c00010a7983 */ /* 0x001ea40000300800 */
[----:B--2---:R-:W-:-:S05]  /*e9810*/  IADD3 R10, P5, R10, UR8, RZ ;  /* 0x000000080a0a7c10 */ /* 0x004fca000ffbe0ff */
[----:B------:R0:W-:Y:S04]  /*e9820*/  STL [R1+0x3240], R10 ;  /* 0x0032400a01007387 */ /* 0x0001e80000100800 */
[----:B0-----:R-:W2:Y:S01]  /*e9830*/  LDL.LU R10, [R1+0x3d48] ;  /* 0x003d4800010a7983 */ /* 0x001ea20000300800 */
[----:B----4-:R-:W-:Y:S01]  /*e9840*/  IADD3.X R26, R26, UR5, RZ, P1, !PT ;  /* 0x000000051a1a7c10 */ /* 0x010fe20008ffe4ff */
[----:B---3--:R-:W-:Y:S02]  /*e9850*/  IADD3 R27, P1, R27, UR8, RZ ;  /* 0x000000081b1b7c10 */ /* 0x008fe4000ff3e0ff */
[----:B------:R0:W-:Y:S01]  /*e9860*/  STL [R1+0x3c44], R0 ;  /* 0x003c440001007387 */ /* 0x0001e20000100800 */
[----:B------:R-:W-:Y:S01]  /*e9870*/  IADD3.X R4, R4, UR5, RZ, P2, !PT ;  /* 0x0000000504047c10 */ /* 0x000fe200097fe4ff */
[----:B------:R-:W-:Y:S01]  /*e9880*/  IADD3 R3, P2, R3, UR8, RZ ;  /* 0x0000000803037c10 */ /* 0x000fe2000ff5e0ff */
        /* <DEDUP_REMOVED lines=15> */
[----:B------:R-:W-:-:S02]  /*e9980*/  IADD3 R25, P5, R25, UR8, RZ ;  /* 0x0000000819197c10 */ /* 0x000fc4000ffbe0ff */
[----:B--2---:R-:W-:Y:S01]  /*e9990*/  IMAD.X R10, R10, 0x1, R0, P6 ;  /* 0x000000010a0a7824 */ /* 0x004fe200030e0600 */
[----:B------:R-:W-:-:S04]  /*e99a0*/  IADD3 R7, P6, R7, UR8, RZ ;  /* 0x0000000807077c10 */ /* 0x000fc8000ffde0ff */
        /* <DEDUP_REMOVED lines=8> */
[----:B------:R-:W-:Y:S01]  /*e9a30*/  IADD3.X R14, R14, UR5, RZ, P6, !PT ;  /* 0x000000050e0e7c10 */ /* 0x000fe2000b7fe4ff */
[----:B------:R-:W-:Y:S01]  /*e9a40*/  STL [R1+0x23f8], R22 ;  /* 0x0023f81601007387 */ /* 0x000fe20000100800 */
[----:B------:R-:W-:Y:S01]  /*e9a50*/  IADD3 R15, P6, R15, UR8, RZ ;  /* 0x000000080f0f7c10 */ /* 0x000fe2000ffde0ff */
        /* <DEDUP_REMOVED lines=11> */
[----:B------:R-:W-:Y:S01]  /*e9b10*/  IADD3.X R20, R20, UR5, RZ, P6, !PT ;  /* 0x0000000514147c10 */ /* 0x000fe2000b7fe4ff */
[----:B------:R-:W-:Y:S02]  /*e9b20*/  STL [R1+0x3220], R16 ;  /* 0x0032201001007387 */ /* 0x000fe40000100800 */
[----:B------:R-:W-:Y:S01]  /*e9b30*/  STL [R1+0x31f4], R21 ;  /* 0x0031f41501007387 */ /* 0x000fe20000100800 */
[----:B------:R-:W-:Y:S01]  /*e9b40*/  STL [R1+0x3218], R29 ;  /* 0x0032181d01007387 */ /* 0x000fe20000100800 */
[----:B------:R-:W-:Y:S02]  /*e9b50*/  STL [R1+0x31ec], R25 ;  /* 0x0031ec1901007387 */ /* 0x000fe40000100800 */
[----:B------:R-:W-:Y:S02]  /*e9b60*/  STL [R1+0x3210], R20 ;  /* 0x0032101401007387 */ /* 0x000fe40000100800 */
[----:B0-----:R-:W2:Y:S01]  /*e9b70*/  LDL.LU R0, [R1+0x31f8] ;  /* 0x0031f80001007983 */ /* 0x001ea20000300800 */
[----:B------:R-:W-:-:S02]  /*e9b80*/  IADD3 R28, P6, R28, UR8, RZ ;  /* 0x000000081c1c7c10 */ /* 0x000fc4000ffde0ff */
[----:B------:R-:W-:-:S03]  /*e9b90*/  IADD3.X R24, R24, UR5, RZ, P1, !PT ;  /* 0x0000000518187c10 */ /* 0x000fc60008ffe4ff */
[----:B------:R-:W-:Y:S04]  /*e9ba0*/  STL [R1+0x31e4], R28 ;  /* 0x0031e41c01007387 */ /* 0x000fe80000100800 */
[----:B--2---:R0:W-:Y:S01]  /*e9bb0*/  STL [R1+0x3d40], R0 ;  /* 0x003d400001007387 */ /* 0x0041e20000100800 */
[----:B------:R-:W-:Y:S03]  /*e9bc0*/  STL [R1+0x3208], R24 ;  /* 0x0032081801007387 */ /* 0x000fe60000100800 */
[----:B0-----:R-:W2:Y:S01]  /*e9bd0*/  LDL.LU R0, [R1+0x31d4] ;  /* 0x0031d40001007983 */ /* 0x001ea20000300800 */
[----:B------:R-:W-:-:S05]  /*e9be0*/  IADD3 R2, P1, R2, UR8, RZ ;  /* 0x0000000802027c10 */ /* 0x000fca000ff3e0ff */
[----:B------:R-:W-:Y:S04]  /*e9bf0*/  STL [R1+0x31dc], R2 ;  /* 0x0031dc0201007387 */ /* 0x000fe80000100800 */
[----:B--2---:R0:W-:Y:S04]  /*e9c00*/  STL [R1+0x3d44], R0 ;  /* 0x003d440001007387 */ /* 0x0041e80000100800 */
        /* <DEDUP_REMOVED lines=29> */
[----:B--2---:R-:W-:-:S05]  /*e9de0*/  IADD3.X R0, R0, UR5, RZ, P2, !PT ;  /* 0x0000000500007c10 */ /* 0x004fca00097fe4ff */
[----:B------:R0:W-:Y:S04]  /*e9df0*/  STL [R1+0x3200], R0 ;  /* 0x0032000001007387 */ /* 0x0001e80000100800 */
[----:B0-----:R-:W2:Y:S02]  /*e9e00*/  LDL.LU R0, [R1+0x3d44] ;  /* 0x003d440001007983 */ /* 0x001ea40000300800 */
[----:B--2---:R-:W-:-:S05]  /*e9e10*/  IADD3 R0, P2, R0, UR8, RZ ;  /* 0x0000000800007c10 */ /* 0x004fca000ff5e0ff */
[----:B------:R0:W-:Y:S04]  /*e9e20*/  STL [R1+0x31d4], R0 ;  /* 0x0031d40001007387 */ /* 0x0001e80000100800 */
[----:B0-----:R-:W2:Y:S01]  /*e9e30*/  LDL.LU R0, [R1+0x3d40] ;  /* 0x003d400001007983 */ /* 0x001ea20000300800 */
[----:B----4-:R-:W-:Y:S01]  /*e9e40*/  IADD3.X R7, R7, UR5, RZ, P4, !PT ;  /* 0x0000000507077c10 */ /* 0x010fe2000a7fe4ff */
[----:B---3--:R-:W-:Y:S01]  /*e9e50*/  IADD3 R26, P4, R26, UR8, RZ ;  /* 0x000000081a1a7c10 */ /* 0x008fe2000ff9e0ff */
        /* <DEDUP_REMOVED lines=18> */
[----:B--2---:R-:W-:Y:S01]  /*e9f80*/  IADD3.X R0, R0, UR5, RZ, P3, !PT ;  /* 0x0000000500007c10 */ /* 0x004fe20009ffe4ff */
[----:B------:R-:W-:-:S04]  /*e9f90*/  IADD3 R10, P3, R10, UR8, RZ ;  /* 0x000000080a0a7c10 */ /* 0x000fc8000ff7e0ff */
[----:B------:R0:W-:Y:S01]  /*e9fa0*/  STL [R1+0x31f8], R0 ;  /* 0x0031f80001007387 */ /* 0x0001e20000100800 */
        /* <DEDUP_REMOVED lines=22> */
[----:B------:R-:W-:Y:S01]  /*ea110*/  STL [R1+0x31a8], R12 ;  /* 0x0031a80c01007387 */ /* 0x000fe20000100800 */
[----:B------:R-:W-:Y:S01]  /*ea120*/  IADD3 R20, P3, R20, UR8, RZ ;  /* 0x0000000814147c10 */ /* 0x000fe2000ff7e0ff */
[----:B------:R-:W-:Y:S01]  /*ea130*/  STL [R1+0x317c], R16 ;  /* 0x00317c1001007387 */ /* 0x000fe20000100800 */
[----:B------:R-:W-:Y:S02]  /*ea140*/  STL [R1+0x31a0], R21 ;  /* 0x0031a01501007387 */ /* 0x000fe40000100800 */
[----:B------:R-:W-:Y:S02]  /*ea150*/  STL [R1+0x3174], R29 ;  /* 0x0031741d01007387 */ /* 0x000fe40000100800 */
[----:B------:R-:W-:Y:S01]  /*ea160*/  STL [R1+0x3198], R25 ;  /* 0x0031981901007387 */ /* 0x000fe20000100800 */
[----:B------:R-:W-:Y:S01]  /*ea170*/  STL [R1+0x316c], R20 ;  /* 0x00316c1401007387 */ /* 0x000fe20000100800 */
[----:B0-----:R-:W2:Y:S01]  /*ea180*/  LDL.LU R0, [R1+0x3154] ;  /* 0x0031540001007983 */ /* 0x001ea20000300800 */
[----:B------:R-:W-:Y:S01]  /*ea190*/  IADD3.X R28, R28, UR5, RZ, P4, !PT ;  /* 0x000000051c1c7c10 */ /* 0x000fe2000a7fe4ff */
[----:B------:R-:W-:-:S04]  /*ea1a0*/  IADD3 R24, P4, R24, UR8, RZ ;  /* 0x0000000818187c10 */ /* 0x000fc8000ff9e0ff */
[----:B------:R-:W-:Y:S04]  /*ea1b0*/  STL [R1+0x3190], R28 ;  /* 0x0031901c01007387 */ /* 0x000fe80000100800 */
[----:B--2---:R0:W-:Y:S01]  /*ea1c0*/  STL [R1+0x3d38], R0 ;  /* 0x003d380001007387 */ /* 0x0041e20000100800 */
[----:B------:R-:W-:Y:S03]  /*ea1d0*/  STL [R1+0x3164], R24 ;  /* 0x0031641801007387 */ /* 0x000fe60000100800 */
[----:B0-----:R-:W2:Y:S01]  /*ea1e0*/  LDL.LU R0, [R1+0x3180] ;  /* 0x0031800001007983 */ /* 0x001ea20000300800 */
[----:B------:R-:W-:-:S05]  /*ea1f0*/  IADD3.X R2, R2, UR5, RZ, P5, !PT ;  /* 0x0000000502027c10 */ /* 0x000fca000affe4ff */
        /* <DEDUP_REMOVED lines=31> */
[----:B--2---:R-:W-:-:S05]  /*ea3f0*/  IADD3 R0, P5, R0, UR8, RZ ;  /* 0x0000000800007c10 */ /* 0x004fca000ffbe0ff */
[----:B------:R0:W-:Y:S04]  /*ea400*/  STL [R1+0x315c], R0 ;  /* 0x00315c0001007387 */ /* 0x0001e80000100800 */
[----:B0-----:R-:W2:Y:S02]  /*ea410*/  LDL.LU R0, [R1+0x3d3c] ;  /* 0x003d3c0001007983 */ /* 0x001ea40000300800 */
[----:B--2---:R-:W-:-:S05]  /*ea420*/  IADD3.X R0, R0, UR5, RZ, P6, !PT ;  /* 0x0000000500007c10 */ /* 0x004fca000b7fe4ff */
[----:B------:R0:W-:Y:S04]  /*ea430*/  STL [R1+0x3180], R0 ;  /* 0x0031800001007387 */ /* 0x0001e80000100800 */
[----:B0-----:R-:W2:Y:S01]  /*ea440*/  LDL.LU R0, [R1+0x3d38] ;  /* 0x003d380001007983 */ /* 0x001ea20000300800 */
[----:B---3--:R-:W-:Y:S01]  /*ea450*/  IADD3.X R10, R10, UR5, RZ, P1, !PT ;  /* 0x000000050a0a7c10 */ /* 0x008fe20008ffe4ff */
[----:B----4-:R-:W-:Y:S01]  /*ea460*/  IADD3 R7, P1, R7, UR8, RZ ;  /* 0x0000000807077c10 */ /* 0x010fe2000ff3e0ff */
        /* <DEDUP_REMOVED lines=18> */
[----:B------:R-:W-:-:S02]  /*ea590*/  IADD3.X R20, R20, UR5, RZ, P1, !PT ;  /* 0x0000000514147c10 */ /* 0x000fc40008ffe4ff */
[----:B--2---:R-:W-:-:S05]  /*ea5a0*/  IADD3 R0, P6, R0, UR8, RZ ;  /* 0x0000000800007c10 */ /* 0x004fca000ffde0ff */
[----:B------:R0:W-:Y:S01]  /*ea5b0*/  STL [R1+0x3154], R0 ;  /* 0x0031540001007387 */ /* 0x0001e20000100800 */
[----:B------:R-:W-:Y:S02]  /*ea5c0*/  STL [R1+0x3178], R10 ;  /* 0x0031780a01007387 */ /* 0x000fe40000100800 */
[----:B------:R-:W-:Y:S02]  /*ea5d0*/  STL [R1+0x314c], R7 ;  /* 0x00314c0701007387 */ /* 0x000fe40000100800 */
[----:B------:R-:W-:Y:S01]  /*ea5e0*/  STL [R1+0x3170], R26 ;  /* 0x0031701a01007387 */ /* 0x000fe20000100800 */
[----:B------:R-:W-:Y:S01]  /*ea5f0*/  STL [R1+0x3144], R27 ;  /* 0x0031441b01007387 */ /* 0x000fe20000100800 */
        /* <DEDUP_REMOVED lines=2893> */
[----:B--2---:R-:W-:-:S05]  /*f5ad0*/  IADD3 R0, P3, R0, UR8, RZ ;  /* 0x0000000800007c10 */ /* 0x004fca000ff7e0ff */
[----:B------:R0:W-:Y:S04]  /*f5ae0*/  STL [R1+0x33ac], R0 ;  /* 0x0033ac0001007387 */ /* 0x0001e80000100800 */
[----:B0-----:R0:W5:Y:S01]  /*f5af0*/  LDL.LU R0, [R1+0x3c44] ;  /* 0x003c440001007983 */ /* 0x0011620000300800 */
[----:B------:R1:W-:Y:S03]  /*f5b00*/  STL [R1+0x3348], R7 ;  /* 0x0033480701007387 */ /* 0x0003e60000100800 */
[----:B-1----:R0:W5:Y:S01]  /*f5b10*/  LDL.LU R7, [R1+0x3c40] ;  /* 0x003c400001077983 */ /* 0x0021620000300800 */
[----:B------:R1:W-:Y:S03]  /*f5b20*/  STL [R1+0x33b4], R10 ;  /* 0x0033b40a01007387 */ /* 0x0003e60000100800 */
[----:B-1----:R0:W5:Y:S01]  /*f5b30*/  LDL.LU R10, [R1+0x3c3c] ;  /* 0x003c3c00010a7983 */ /* 0x0021620000300800 */
[----:B------:R1:W-:Y:S03]  /*f5b40*/  STL [R1+0x3350], R4 ;  /* 0x0033500401007387 */ /* 0x0003e60000100800 */
[----:B-1----:R-:W2:Y:S01]  /*f5b50*/  LDL.LU R4, [R1+0x3c38] ;  /* 0x003c380001047983 */ /* 0x002ea20000300800 */
[----:B------:R1:W-:Y:S03]  /*f5b60*/  STL [R1+0x33bc], R3 ;  /* 0x0033bc0301007387 */ /* 0x0003e60000100800 */
[----:B-1----:R-:W3:Y:S01]  /*f5b70*/  LDL.LU R3, [R1+0x3c34] ;  /* 0x003c340001037983 */ /* 0x002ee20000300800 */
[----:B------:R1:W-:Y:S03]  /*f5b80*/  STL [R1+0x3358], R6 ;  /* 0x0033580601007387 */ /* 0x0003e60000100800 */
[----:B-1----:R-:W4:Y:S01]  /*f5b90*/  LDL.LU R6, [R1+0x3c30] ;  /* 0x003c300001067983 */ /* 0x002f220000300800 */
[----:B------:R1:W-:Y:S03]  /*f5ba0*/  STL [R1+0x33c4], R5 ;  /* 0x0033c40501007387 */ /* 0x0003e60000100800 */
[----:B-1----:R-:W2:Y:S01]  /*f5bb0*/  LDL.LU R5, [R1+0x3c2c] ;  /* 0x003c2c0001057983 */ /* 0x002ea20000300800 */
[----:B------:R1:W-:Y:S01]  /*f5bc0*/  STL [R1+0x3360], R9 ;  /* 0x0033600901007387 */ /* 0x0003e20000100800 */
[----:B------:R-:W-:Y:S01]  /*f5bd0*/  IADD3.X R16, R16, UR5, RZ, P3, !PT ;  /* 0x0000000510107c10 */ /* 0x000fe20009ffe4ff */
[----:B------:R-:W-:Y:S01]  /*f5be0*/  IADD3 R12, P3, R12, UR8, RZ ;  /* 0x000000080c0c7c10 */ /* 0x000fe2000ff7e0ff */
[----:B------:R-:W-:Y:S01]  /*f5bf0*/  IADD3.X R25, R25, UR5, RZ, P4, !PT ;  /* 0x0000000519197c10 */ /* 0x000fe2000a7fe4ff */
[----:B-1----:R0:W5:Y:S01]  /*f5c00*/  LDL.LU R9, [R1+0x3c28] ;  /* 0x003c280001097983 */ /* 0x0021620000300800 */
[----:B------:R1:W-:Y:S01]  /*f5c10*/  STL [R1+0x33cc], R8 ;  /* 0x0033cc0801007387 */ /* 0x0003e20000100800 */
[----:B------:R-:W-:-:S02]  /*f5c20*/  IADD3 R29, P4, R29, UR8, RZ ;  /* 0x000000081d1d7c10 */ /* 0x000fc4000ff9e0ff */
[----:B------:R-:W-:Y:S01]  /*f5c30*/  IADD3.X R21, R21, UR5, RZ, P5, !PT ;  /* 0x0000000515157c10 */ /* 0x000fe2000affe4ff */
[----:B-1----:R0:W5:Y:S01]  /*f5c40*/  LDL.LU R8, [R1+0x3c24] ;  /* 0x003c240001087983 */ /* 0x0021620000300800 */
[----:B------:R1:W-:Y:S01]  /*f5c50*/  STL [R1+0x3368], R17 ;  /* 0x0033681101007387 */ /* 0x0003e20000100800 */
[----:B------:R-:W-:Y:S02]  /*f5c60*/  IADD3 R24, P5, R24, UR8, RZ ;  /* 0x0000000818187c10 */ /* 0x000fe4000ffbe0ff */
[----:B-1----:R0:W5:Y:S01]  /*f5c70*/  LDL.LU R17, [R1+0x3c20] ;  /* 0x003c200001117983 */ /* 0x0021620000300800 */
[----:B------:R1:W-:Y:S01]  /*f5c80*/  STL [R1+0x33d4], R13 ;  /* 0x0033d40d01007387 */ /* 0x0003e20000100800 */
[----:B------:R-:W-:Y:S02]  /*f5c90*/  IADD3.X R28, R28, UR5, RZ, P6, !PT ;  /* 0x000000051c1c7c10 */ /* 0x000fe4000b7fe4ff */
[----:B-1----:R0:W5:Y:S01]  /*f5ca0*/  LDL.LU R13, [R1+0x3c1c] ;  /* 0x003c1c00010d7983 */ /* 0x0021620000300800 */
[----:B------:R1:W-:Y:S01]  /*f5cb0*/  STL [R1+0x3370], R16 ;  /* 0x0033701001007387 */ /* 0x0003e20000100800 */
[----:B------:R-:W-:-:S02]  /*f5cc0*/  IADD3 R20, P6, R20, UR8, RZ ;  /* 0x0000000814147c10 */ /* 0x000fc4000ffde0ff */
[----:B-1----:R0:W5:Y:S01]  /*f5cd0*/  LDL.LU R16, [R1+0x3c18] ;  /* 0x003c180001107983 */ /* 0x0021620000300800 */
[----:B------:R1:W-:Y:S01]  /*f5ce0*/  STL [R1+0x33d0], R12 ;  /* 0x0033d00c01007387 */ /* 0x0003e20000100800 */
[----:B------:R-:W-:Y:S02]  /*f5cf0*/  IADD3.X R2, R2, UR5, RZ, P1, !PT ;  /* 0x0000000502027c10 */ /* 0x000fe40008ffe4ff */
[----:B-1----:R0:W5:Y:S01]  /*f5d00*/  LDL.LU R12, [R1+0x3c14] ;  /* 0x003c1400010c7983 */ /* 0x0021620000300800 */
[----:B------:R1:W-:Y:S01]  /*f5d10*/  STL [R1+0x3378], R25 ;  /* 0x0033781901007387 */ /* 0x0003e20000100800 */
[----:B------:R-:W-:Y:S02]  /*f5d20*/  IADD3 R26, P1, R26, UR8, RZ ;  /* 0x000000081a1a7c10 */ /* 0x000fe4000ff3e0ff */
[----:B------:R-:W-:Y:S01]  /*f5d30*/  IADD3.X R27, R27, UR5, RZ, P2, !PT ;  /* 0x000000051b1b7c10 */ /* 0x000fe200097fe4ff */
[----:B-1----:R0:W5:Y:S01]  /*f5d40*/  LDL.LU R25, [R1+0x3c10] ;  /* 0x003c100001197983 */ /* 0x0021620000300800 */
[----:B------:R1:W-:Y:S01]  /*f5d50*/  STL [R1+0x33d8], R29 ;  /* 0x0033d81d01007387 */ /* 0x0003e20000100800 */
[----:B------:R-:W-:-:S02]  /*f5d60*/  IADD3 R22, P2, R22, UR8, RZ ;  /* 0x0000000816167c10 */ /* 0x000fc4000ff5e0ff */
[----:B------:R-:W-:Y:S01]  /*f5d70*/  IADD3.X R23, R23, UR5, RZ, P3, !PT ;  /* 0x0000000517177c10 */ /* 0x000fe20009ffe4ff */
[----:B-1----:R0:W5:Y:S01]  /*f5d80*/  LDL.LU R29, [R1+0x3c0c] ;  /* 0x003c0c00011d7983 */ /* 0x0021620000300800 */
[----:B------:R1:W-:Y:S01]  /*f5d90*/  STL [R1+0x3380], R21 ;  /* 0x0033801501007387 */ /* 0x0003e20000100800 */
[----:B------:R-:W-:Y:S02]  /*f5da0*/  IADD3.X R18, R18, UR5, RZ, P4, !PT ;  /* 0x0000000512127c10 */ /* 0x000fe4000a7fe4ff */
[----:B------:R-:W-:Y:S01]  /*f5db0*/  IADD3.X R19, R19, UR5, RZ, P5, !PT ;  /* 0x0000000513137c10 */ /* 0x000fe2000affe4ff */
[----:B-1----:R0:W5:Y:S01]  /*f5dc0*/  LDL.LU R21, [R1+0x3c08] ;  /* 0x003c080001157983 */ /* 0x0021620000300800 */
[----:B------:R1:W-:Y:S01]  /*f5dd0*/  STL [R1+0x33e8], R24 ;  /* 0x0033e81801007387 */ /* 0x0003e20000100800 */
[----:B------:R-:W-:Y:S02]  /*f5de0*/  IADD3.X R15, R15, UR5, RZ, P1, !PT ;  /* 0x000000050f0f7c10 */ /* 0x000fe40008ffe4ff */
[----:B------:R-:W-:Y:S01]  /*f5df0*/  IADD3.X R14, R14, UR5, RZ, P6, !PT ;  /* 0x000000050e0e7c10 */ /* 0x000fe2000b7fe4ff */
[----:B-1----:R0:W5:Y:S01]  /*f5e00*/  LDL.LU R24, [R1+0x3c04] ;  /* 0x003c040001187983 */ /* 0x0021620000300800 */
[----:B------:R1:W-:Y:S03]  /*f5e10*/  STL [R1+0x3388], R28 ;  /* 0x0033881c01007387 */ /* 0x0003e60000100800 */
[----:B-1----:R0:W5:Y:S01]  /*f5e20*/  LDL.LU R28, [R1+0x3c00] ;  /* 0x003c0000011c7983 */ /* 0x0021620000300800 */
[----:B------:R1:W-:Y:S03]  /*f5e30*/  STL [R1+0x33e4], R20 ;  /* 0x0033e41401007387 */ /* 0x0003e60000100800 */
[----:B-1----:R0:W5:Y:S01]  /*f5e40*/  LDL.LU R20, [R1+0x3bfc] ;  /* 0x003bfc0001147983 */ /* 0x0021620000300800 */
[----:B------:R1:W-:Y:S02]  /*f5e50*/  STL [R1+0x3390], R2 ;  /* 0x0033900201007387 */ /* 0x0003e40000100800 */
[----:B------:R-:W-:Y:S02]  /*f5e60*/  STL [R1+0x33e0], R26 ;  /* 0x0033e01a01007387 */ /* 0x000fe40000100800 */
[----:B------:R-:W-:Y:S01]  /*f5e70*/  STL [R1+0x3398], R27 ;  /* 0x0033981b01007387 */ /* 0x000fe20000100800 */
[----:B------:R-:W-:Y:S01]  /*f5e80*/  STL [R1+0x33dc], R22 ;  /* 0x0033dc1601007387 */ /* 0x000fe20000100800 */
[----:B------:R-:W-:Y:S02]  /*f5e90*/  STL [R1+0x33a0], R23 ;  /* 0x0033a01701007387 */ /* 0x000fe40000100800 */
[----:B------:R-:W-:Y:S02]  /*f5ea0*/  STL [R1+0x33a8], R18 ;  /* 0x0033a81201007387 */ /* 0x000fe40000100800 */
[----:B------:R-:W-:Y:S01]  /*f5eb0*/  STL [R1+0x33b0], R19 ;  /* 0x0033b01301007387 */ /* 0x000fe20000100800 */
[----:B------:R3:W-:Y:S01]  /*f5ec0*/  STL [R1+0x33c0], R15 ;  /* 0x0033c00f01007387 */ /* 0x0007e20000100800 */
[----:B------:R2:W-:Y:S03]  /*f5ed0*/  STL [R1+0x33b8], R14 ;  /* 0x0033b80e01007387 */ /* 0x0005e60000100800 */
[----:B-1----:R-:W1:Y:S01]  /*f5ee0*/  S2R R2, SR_TID.X ;  /* 0x0000000000027919 */ /* 0x002e620000002100 */
[----:B------:R-:W-:-:S02]  /*f5ef0*/  IADD3.X R11, R11, UR5, RZ, P2, !PT ;  /* 0x000000050b0b7c10 */ /* 0x000fc400097fe4ff */
[----:B-1----:R-:W-:-:S05]  /*f5f00*/  LOP3.LUT R2, R2, 0x7f, RZ, 0xc0, !PT ;  /* 0x0000007f02027812 */ /* 0x002fca00078ec0ff */
[----:B------:R-:W-:Y:S02]  /*f5f10*/  IMAD.SHL.U32 R2, R2, 0x2, RZ ;  /* 0x0000000202027824 */ /* 0x000fe400078e00ff */
[----:B---3--:R-:W-:Y:S02]  /*f5f20*/  IMAD.MOV.U32 R15, RZ, RZ, R3 ;  /* 0x000000ffff0f7224 */ /* 0x008fe400078e0003 */
[----:B--2---:R-:W-:Y:S02]  /*f5f30*/  IMAD.MOV.U32 R14, RZ, RZ, R5 ;  /* 0x000000ffff0e7224 */ /* 0x004fe400078e0005 */
[----:B------:R-:W-:Y:S02]  /*f5f40*/  IMAD.MOV.U32 R5, RZ, RZ, R4 ;  /* 0x000000ffff057224 */ /* 0x000fe400078e0004 */
[----:B----4-:R-:W-:-:S05]  /*f5f50*/  IMAD.MOV.U32 R4, RZ, RZ, R6 ;  /* 0x000000ffff047224 */ /* 0x010fca00078e0006 */
[----:B------:R0:W-:Y:S01]  /*f5f60*/  STL.64 [R1+0x1bd0], R4 ;  /* 0x001bd00401007387 */ /* 0x0001e20000100a00 */
[----:B------:R0:W-:Y:S02]  /*f5f70*/  STL [R1+0x33c8], R11 ;  /* 0x0033c80b01007387 */ /* 0x0001e40000100800 */
[----:B------:R0:W-:Y:S01]  /*f5f80*/  STL.64 [R1+0x1bd8], R14 ;  /* 0x001bd80e01007387 */ /* 0x0001e20000100a00 */
[----:B------:R-:W-:Y:S01]  /*f5f90*/  @!P0 CALL.REL.NOINC `(.L_x_2) ;  /* 0x0000001000008944 */ /* 0x000fe20003c00000 */
[----:B------:R-:W-:Y:S05]  /*f5fa0*/  BRA `(.L_x_3) ;  /* 0xfff50ce000007947 */ /* 0x000fea000383ffff */
.L_x_2:
[----:B------:R-:W2:Y:S04]  /*f5fb0*/  LDL.LU R2, [R1+0x860] ;  /* 0x0008600001027983 */ /* 0x000ea80000300800 */
[----:B--2---:R1:W-:Y:S04]  /*f5fc0*/  STL [R1+0x4430], R2 ;  /* 0x0044300201007387 */ /* 0x0043e80000100800 */
[----:B-1----:R-:W2:Y:S04]  /*f5fd0*/  LDL.LU R2, [R1+0x84c] ;  /* 0x00084c0001027983 */ /* 0x002ea80000300800 */
        /* <DEDUP_REMOVED lines=33> */
[----:B-----5:R-:W2:Y:S01]  /*f61f0*/  LDL.LU R0, [R1+0x26c] ;  /* 0x00026c0001007983 */ /* 0x020ea20000300800 */
[----:B-1----:R-:W-:-:S03]  /*f6200*/  IMAD.MOV.U32 R2, RZ, RZ, R10 ;  /* 0x000000ffff027224 */ /* 0x002fc600078e000a */
        /* <DEDUP_REMOVED lines=42> */
[----:B------:R-:W2:Y:S01]  /*f64b0*/  LDL.LU R19, [R1+0x314] ;  /* 0x0003140001137983 */ /* 0x000ea20000300800 */
[----:B-1----:R-:W-:-:S03]  /*f64c0*/  IMAD.MOV.U32 R0, RZ, RZ, R7 ;  /* 0x000000ffff007224 */ /* 0x002fc600078e0007 */
[----:B------:R-:W2:Y:S04]  /*f64d0*/  LDL.LU R14, [R1+0x310] ;  /* 0x00031000010e7983 */ /* 0x000ea80000300800 */
[----:B------:R-:W2:Y:S04]  /*f64e0*/  LDL.LU R15, [R1+0x464] ;  /* 0x00046400010f7983 */ /* 0x000ea80000300800 */
[----:B------:R-:W2:Y:S04]  /*f64f0*/  LDL.LU R10, [R1+0x460] ;  /* 0x00046000010a7983 */ /* 0x000ea80000300800 */
[----:B------:R-:W2:Y:S04]  /*f6500*/  LDL.LU R11, [R1+0x524] ;  /* 0x00052400010b7983 */ /* 0x000ea80000300800 */
[----:B------:R-:W2:Y:S04]  /*f6510*/  LDL.LU R7, [R1+0x520] ;  /* 0x0005200001077983 */ /* 0x000ea80000300800 */
[----:B------:R0:W-:Y:S04]  /*f6520*/  STL [R1+0x3c30], R9 ;  /* 0x003c300901007387 */ /* 0x0001e80000100800 */
[----:B0-----:R-:W2:Y:S04]  /*f6530*/  LDL.LU R9, [R1+0x864] ;  /* 0x0008640001097983 */ /* 0x001ea80000300800 */
        /* <DEDUP_REMOVED lines=8> */
[----:B------:R0:W-:Y:S01]  /*f65c0*/  STL [R1+0x3c14], R16 ;  /* 0x003c141001007387 */ /* 0x0001e20000100800 */
[----:B------:R-:W-:-:S03]  /*f65d0*/  F2FP.PACK_AB R2, R0, R2 ;  /* 0x000000020002723e */ /* 0x000fc600000000ff */
        /* <DEDUP_REMOVED lines=13> */
[----:B------:R-:W2:Y:S04]  /*f66b0*/  LDL.LU R0, [R1+0x44b8] ;  /* 0x0044b80001007983 */ /* 0x000ea80000300800 */
[----:B------:R0:W-:Y:S04]  /*f66c0*/  STL [R1+0x16bc], R2 ;  /* 0x0016bc0201007387 */ /* 0x0001e80000100800 */
[----:B0-----:R-:W2:Y:S02]  /*f66d0*/  LDL.LU R2, [R1+0x44b4] ;  /* 0x0044b40001027983 */ /* 0x001ea40000300800 */
[----:B--2---:R-:W-:-:S02]  /*f66e0*/  F2FP.PACK_AB R2, R0, R2 ;  /* 0x000000020002723e */ /* 0x004fc400000000ff */
        /* <DEDUP_REMOVED lines=65> */
[----:B------:R0:W-:Y:S01]  /*f6b00*/  STL [R1+0x988], R28 ;  /* 0x0009881c01007387 */ /* 0x0001e20000100800 */
[----:B----4-:R-:W-:Y:S02]  /*f6b10*/  F2FP.PACK_AB R3, R3, R26 ;  /* 0x0000001a0303723e */ /* 0x010fe400000000ff */
[----:B0-----:R-:W-:Y:S02]  /*f6b20*/  F2FP.PACK_AB R28, R24, R29 ;  /* 0x0000001d181c723e */ /* 0x001fe400000000ff */
[----:B------:R-:W-:Y:S02]  /*f6b30*/  F2FP.PACK_AB R24, R25, R20 ;  /* 0x000000141918723e */ /* 0x000fe400000000ff */
[----:B------:R-:W-:-:S02]  /*f6b40*/  F2FP.PACK_AB R20, R21, R16 ;  /* 0x000000101514723e */ /* 0x000fc400000000ff */
[----:B------:R-:W-:Y:S01]  /*f6b50*/  F2FP.PACK_AB R16, R17, R12 ;  /* 0x0000000c1110723e */ /* 0x000fe200000000ff */
[----:B------:R-:W-:Y:S01]  /*f6b60*/  STL [R1+0x984], R28 ;  /* 0x0009841c01007387 */ /* 0x000fe20000100800 */
[----:B------:R-:W-:-:S03]  /*f6b70*/  F2FP.PACK_AB R12, R13, R8 ;  /* 0x000000080d0c723e */ /* 0x000fc600000000ff */
[----:B------:R-:W-:Y:S04]  /*f6b80*/  STL [R1+0x980], R24 ;  /* 0x0009801801007387 */ /* 0x000fe80000100800 */
[----:B------:R-:W-:Y:S04]  /*f6b90*/  STL [R1+0x85c], R20 ;  /* 0x00085c1401007387 */ /* 0x000fe80000100800 */
[----:B------:R-:W-:Y:S04]  /*f6ba0*/  STL [R1+0x858], R16 ;  /* 0x0008581001007387 */ /* 0x000fe80000100800 */
[----:B------:R-:W-:Y:S01]  /*f6bb0*/  STL [R1+0x854], R12 ;  /* 0x0008540c01007387 */ /* 0x000fe20000100800 */
[----:B--2---:R-:W-:-:S02]  /*f6bc0*/  F2FP.PACK_AB R8, R9, R2 ;  /* 0x000000020908723e */ /* 0x004fc400000000ff */
[----:B------:R-:W-:Y:S02]  /*f6bd0*/  F2FP.PACK_AB R2, R0, R6 ;  /* 0x000000060002723e */ /* 0x000fe400000000ff */
[----:B---3--:R-:W-:Y:S01]  /*f6be0*/  F2FP.PACK_AB R0, R4, R5 ;  /* 0x000000050400723e */ /* 0x008fe200000000ff */
[----:B------:R-:W-:Y:S04]  /*f6bf0*/  STL [R1+0x850], R8 ;  /* 0x0008500801007387 */ /* 0x000fe80000100800 */
[----:B------:R0:W-:Y:S04]  /*f6c00*/  STL [R1+0x84c], R2 ;  /* 0x00084c0201007387 */ /* 0x0001e80000100800 */
[----:B------:R1:W-:Y:S04]  /*f6c10*/  STL [R1+0x848], R0 ;  /* 0x0008480001007387 */ /* 0x0003e80000100800 */
[----:B------:R2:W-:Y:S01]  /*f6c20*/  STL [R1+0x844], R3 ;  /* 0x0008440301007387 */ /* 0x0005e20000100800 */
[----:B0-----:R-:W-:-:S02]  /*f6c30*/  F2FP.PACK_AB R2, R27, R22 ;  /* 0x000000161b02723e */ /* 0x001fc400000000ff */
[----:B-1----:R-:W-:-:S03]  /*f6c40*/  F2FP.PACK_AB R0, R23, R18 ;  /* 0x000000121700723e */ /* 0x002fc600000000ff */
[----:B------:R0:W-:Y:S01]  /*f6c50*/  STL [R1+0x840], R2 ;  /* 0x0008400201007387 */ /* 0x0001e20000100800 */
[----:B--2---:R-:W-:-:S03]  /*f6c60*/  F2FP.PACK_AB R3, R19, R14 ;  /* 0x0000000e1303723e */ /* 0x004fc600000000ff */
[----:B------:R1:W-:Y:S04]  /*f6c70*/  STL [R1+0x7dc], R0 ;  /* 0x0007dc0001007387 */ /* 0x0003e80000100800 */
[----:B------:R-:W-:Y:S04]  /*f6c80*/  STL [R1+0x7d8], R3 ;  /* 0x0007d80301007387 */ /* 0x000fe80000100800 */
[----:B------:R-:W2:Y:S01]  /*f6c90*/  LDL.LU R28, [R1+0x8e8] ;  /* 0x0008e800011c7983 */ /* 0x000ea20000300800 */
[----:B0-----:R-:W-:Y:S02]  /*f6ca0*/  F2FP.PACK_AB R2, R15, R10 ;  /* 0x0000000a0f02723e */ /* 0x001fe400000000ff */
[----:B-1----:R-:W-:-:S03]  /*f6cb0*/  F2FP.PACK_AB R0, R11, R7 ;  /* 0x000000070b00723e */ /* 0x002fc600000000ff */
[----:B------:R-:W-:Y:S04]  /*f6cc0*/  STL [R1+0x7d4], R2 ;  /* 0x0007d40201007387 */ /* 0x000fe80000100800 */
[----:B--2---:R0:W-:Y:S04]  /*f6cd0*/  STL [R1+0x43a8], R28 ;  /* 0x0043a81c01007387 */ /* 0x0041e80000100800 */
[----:B------:R-:W-:Y:S04]  /*f6ce0*/  STL [R1+0x7d0], R0 ;  /* 0x0007d00001007387 */ /* 0x000fe80000100800 */
[----:B0-----:R-:W2:Y:S04]  /*f6cf0*/  LDL.LU R28, [R1+0x8d8] ;  /* 0x0008d800011c7983 */ /* 0x001ea80000300800 */
[----:B--2---:R0:W-:Y:S04]  /*f6d00*/  STL [R1+0x43b0], R28 ;  /* 0x0043b01c01007387 */ /* 0x0041e80000100800 */
        /* <DEDUP_REMOVED lines=31> */
[----:B------:R-:W3:Y:S04]  /*f6f00*/  LDL.LU R24, [R1+0x96c] ;  /* 0x00096c0001187983 */ /* 0x000ee80000300800 */
[----:B---3--:R0:W-:Y:S04]  /*f6f10*/  STL [R1+0x43a4], R24 ;  /* 0x0043a41801007387 */ /* 0x0081e80000100800 */
[----:B0-----:R-:W3:Y:S04]  /*f6f20*/  LDL.LU R24, [R1+0x8ec] ;  /* 0x0008ec0001187983 */ /* 0x001ee80000300800 */
        /* <DEDUP_REMOVED lines=33> */
[----:B0-----:R-:W2:Y:S04]  /*f7140*/  LDL.LU R24, [R1+0x108c] ;  /* 0x00108c0001187983 */ /* 0x001ea80000300800 */
[----:B------:R-:W3:Y:S04]  /*f7150*/  LDL.LU R29, [R1+0x968] ;  /* 0x00096800011d7983 */ /* 0x000ee80000300800 */
[----:B------:R-:W4:Y:S04]  /*f7160*/  LDL.LU R25, [R1+0x9dc] ;  /* 0x0009dc0001197983 */ /* 0x000f280000300800 */
[----:B------:R-:W4:Y:S04]  /*f7170*/  LDL.LU R20, [R1+0x9d8] ;  /* 0x0009d80001147983 */ /* 0x000f280000300800 */
[----:B------:R-:W3:Y:S04]  /*f7180*/  LDL.LU R21, [R1+0x8d4] ;  /* 0x0008d40001157983 */ /* 0x000ee80000300800 */
        /* <DEDUP_REMOVED lines=22> */
[----:B------:R-:W3:Y:S01]  /*f72f0*/  LDL.LU R7, [R1+0x910] ;  /* 0x0009100001077983 */ /* 0x000ee20000300800 */
[----:B--2---:R-:W-:-:S03]  /*f7300*/  F2FP.PACK_AB R28, R24, R28 ;  /* 0x0000001c181c723e */ /* 0x004fc600000000ff */
        /* <DEDUP_REMOVED lines=70> */
[----:B---3--:R-:W-:Y:S02]  /*f7770*/  F2FP.PACK_AB R3, R3, R26 ;  /* 0x0000001a0303723e */ /* 0x008fe400000000ff */
[----:B--2---:R-:W-:Y:S02]  /*f7780*/  F2FP.PACK_AB R28, R24, R29 ;  /* 0x0000001d181c723e */ /* 0x004fe400000000ff */
[----:B----4-:R-:W-:Y:S02]  /*f7790*/  F2FP.PACK_AB R24, R25, R20 ;  /* 0x000000141918723e */ /* 0x010fe400000000ff */
[----:B------:R-:W-:-:S02]  /*f77a0*/  F2FP.PACK_AB R20, R21, R16 ;  /* 0x000000101514723e */ /* 0x000fc400000000ff */
[----:B------:R-:W-:Y:S01]  /*f77b0*/  F2FP.PACK_AB R16, R17, R12 ;  /* 0x0000000c1110723e */ /* 0x000fe200000000ff */
[----:B------:R-:W-:Y:S01]  /*f77c0*/  STL [R1+0x784], R28 ;  /* 0x0007841c01007387 */ /* 0x000fe20000100800 */
[----:B------:R-:W-:Y:S02]  /*f77d0*/  F2FP.PACK_AB R12, R13, R8 ;  /* 0x000000080d0c723e */ /* 0x000fe400000000ff */
[----:B------:R-:W-:Y:S01]  /*f77e0*/  F2FP.PACK_AB R8, R9, R2 ;  /* 0x000000020908723e */ /* 0x000fe200000000ff */
[----:B------:R-:W-:Y:S01]  /*f77f0*/  STL [R1+0x780], R24 ;  /* 0x0007801801007387 */ /* 0x000fe20000100800 */
[----:B------:R-:W-:Y:S02]  /*f7800*/  F2FP.PACK_AB R2, R0, R6 ;  /* 0x000000060002723e */ /* 0x000fe400000000ff */
[----:B------:R-:W-:Y:S01]  /*f7810*/  F2FP.PACK_AB R0, R4, R5 ;  /* 0x000000050400723e */ /* 0x000fe200000000ff */
[----:B------:R-:W-:Y:S04]  /*f7820*/  STL [R1+0x77c], R20 ;  /* 0x00077c1401007387 */ /* 0x000fe80000100800 */
[----:B------:R-:W-:Y:S04]  /*f7830*/  STL [R1+0x778], R16 ;  /* 0x0007781001007387 */ /* 0x000fe80000100800 */
[----:B------:R-:W-:Y:S04]  /*f7840*/  STL [R1+0x774], R12 ;  /* 0x0007740c01007387 */ /* 0x000fe80000100800 */
        /* <DEDUP_REMOVED lines=768> */
[----:B------:R-:W2:Y:S03]  /*fa850*/  LDL.LU R24, [R1+0x4184] ;  /* 0x0041840001187983 */ /* 0x000ea60000300800 */
[----:B------:R0:W-:Y:S02]  /*fa860*/  STL [R1+0x4e0], R28 ;  /* 0x0004e01c01007387 */ /* 0x0001e40000100800 */
[----:B0-----:R-:W2:Y:S02]  /*fa870*/  LDL.LU R28, [R1+0x4180] ;  /* 0x00418000011c7983 */ /* 0x001ea40000300800 */
[----:B--2---:R-:W-:Y:S02]  /*fa880*/  F2FP.PACK_AB R28, R24, R28 ;  /* 0x0000001c181c723e */ /* 0x004fe400000000ff */
[----:B------:R-:W2:Y:S03]  /*fa890*/  LDL.LU R24, [R1+0x417c] ;  /* 0x00417c0001187983 */ /* 0x000ea60000300800 */
[----:B------:R0:W-:Y:S02]  /*fa8a0*/  STL [R1+0x4dc], R28 ;  /* 0x0004dc1c01007387 */ /* 0x0001e40000100800 */
[----:B0-----:R-:W2:Y:S02]  /*fa8b0*/  LDL.LU R28, [R1+0x4178] ;  /* 0x00417800011c7983 */ /* 0x001ea40000300800 */
[----:B--2---:R-:W-:-:S02]  /*fa8c0*/  F2FP.PACK_AB R28, R24, R28 ;  /* 0x0000001c181c723e */ /* 0x004fc400000000ff */
[----:B------:R-:W2:Y:S03]  /*fa8d0*/  LDL.LU R24, [R1+0x4174] ;  /* 0x0041740001187983 */ /* 0x000ea60000300800 */
[----:B------:R2:W-:Y:S01]  /*fa8e0*/  STL [R1+0x4d8], R28 ;  /* 0x0004d81c01007387 */ /* 0x0005e20000100800 */
[----:B---3--:R-:W-:Y:S02]  /*fa8f0*/  F2FP.PACK_AB R3, R3, R26 ;  /* 0x0000001a0303723e */ /* 0x008fe400000000ff */
[----:B--2---:R-:W-:Y:S01]  /*fa900*/  F2FP.PACK_AB R28, R24, R29 ;  /* 0x0000001d181c723e */ /* 0x004fe200000000ff */
[----:B----4-:R-:W-:Y:S01]  /*fa910*/  F2FP.PACK_AB R24, R25, R20 ;  /* 0x000000141918723e */ /* 0x010fe200000000ff */
[----:B------:R-:W-:Y:S01]  /*fa920*/  F2FP.PACK_AB R20, R21, R16 ;  /* 0x000000101514723e */ /* 0x000fe200000000ff */
[----:B------:R-:W-:Y:S01]  /*fa930*/  F2FP.PACK_AB R16, R17, R12 ;  /* 0x0000000c1110723e */ /* 0x000fe200000000ff */
[----:B------:R-:W-:Y:S01]  /*fa940*/  F2FP.PACK_AB R12, R13, R8 ;  /* 0x000000080d0c723e */ /* 0x000fe200000000ff */
[----:B------:R-:W-:Y:S01]  /*fa950*/  STL [R1+0x4d4], R28 ;  /* 0x0004d41c01007387 */ /* 0x000fe20000100800 */
[----:B------:R-:W-:Y:S01]  /*fa960*/  F2FP.PACK_AB R8, R9, R2 ;  /* 0x000000020908723e */ /* 0x000fe200000000ff */
[----:B------:R-:W-:Y:S01]  /*fa970*/  STL [R1+0x4d0], R24 ;  /* 0x0004d01801007387 */ /* 0x000fe20000100800 */
[----:B------:R-:W-:Y:S01]  /*fa980*/  F2FP.PACK_AB R2, R0, R6 ;  /* 0x000000060002723e */ /* 0x000fe200000000ff */
[----:B------:R-:W-:Y:S01]  /*fa990*/  STL [R1+0x4cc], R20 ;  /* 0x0004cc1401007387 */ /* 0x000fe20000100800 */
[----:B------:R-:W-:Y:S01]  /*fa9a0*/  F2FP.PACK_AB R0, R4, R5 ;  /* 0x000000050400723e */ /* 0x000fe200000000ff */
[----:B------:R-:W-:Y:S02]  /*fa9b0*/  STL [R1+0x4c8], R16 ;  /* 0x0004c81001007387 */ /* 0x000fe40000100800 */
[----:B------:R-:W-:Y:S01]  /*fa9c0*/  STL [R1+0x4c4], R12 ;  /* 0x0004c40c01007387 */ /* 0x000fe20000100800 */
[----:B------:R-:W-:Y:S01]  /*fa9d0*/  STL [R1+0x4c0], R8 ;  /* 0x0004c00801007387 */ /* 0x000fe20000100800 */
[----:B------:R0:W-:Y:S02]  /*fa9e0*/  STL [R1+0x4bc], R2 ;  /* 0x0004bc0201007387 */ /* 0x0001e40000100800 */
[----:B------:R1:W-:Y:S02]  /*fa9f0*/  STL [R1+0x4b8], R0 ;  /* 0x0004b80001007387 */ /* 0x0003e40000100800 */
[----:B------:R2:W-:Y:S01]  /*faa00*/  STL [R1+0x4b4], R3 ;  /* 0x0004b40301007387 */ /* 0x0005e20000100800 */
[----:B0-----:R-:W-:-:S02]  /*faa10*/  F2FP.PACK_AB R2, R27, R22 ;  /* 0x000000161b02723e */ /* 0x001fc400000000ff */
[----:B-1----:R-:W-:Y:S02]  /*faa20*/  F2FP.PACK_AB R0, R23, R18 ;  /* 0x000000121700723e */ /* 0x002fe400000000ff */
[----:B--2---:R-:W-:Y:S01]  /*faa30*/  F2FP.PACK_AB R3, R19, R14 ;  /* 0x0000000e1303723e */ /* 0x004fe200000000ff */
[----:B------:R0:W-:Y:S02]  /*faa40*/  STL [R1+0x4b0], R2 ;  /* 0x0004b00201007387 */ /* 0x0001e40000100800 */
[----:B------:R1:W-:Y:S02]  /*faa50*/  STL [R1+0x4ac], R0 ;  /* 0x0004ac0001007387 */ /* 0x0003e40000100800 */
[----:B------:R-:W-:Y:S02]  /*faa60*/  STL [R1+0x4a8], R3 ;  /* 0x0004a80301007387 */ /* 0x000fe40000100800 */
[----:B------:R-:W2:Y:S01]  /*faa70*/  LDL.LU R28, [R1+0xe28] ;  /* 0x000e2800011c7983 */ /* 0x000ea20000300800 */
[----:B0-----:R-:W-:-:S02]  /*faa80*/  F2FP.PACK_AB R2, R15, R10 ;  /* 0x0000000a0f02723e */ /* 0x001fc400000000ff */
[----:B-1----:R-:W-:-:S03]  /*faa90*/  F2FP.PACK_AB R0, R11, R7 ;  /* 0x000000070b00723e */ /* 0x002fc600000000ff */
[----:B------:R-:W-:Y:S04]  /*faaa0*/  STL [R1+0x4a4], R2 ;  /* 0x0004a40201007387 */ /* 0x000fe80000100800 */
[----:B--2---:R0:W-:Y:S01]  /*faab0*/  STL [R1+0x40ec], R28 ;  /* 0x0040ec1c01007387 */ /* 0x0041e20000100800 */
[----:B------:R-:W-:Y:S03]  /*faac0*/  STL [R1+0x4a0], R0 ;  /* 0x0004a00001007387 */ /* 0x000fe60000100800 */
        /* <DEDUP_REMOVED lines=32> */
[----:B0-----:R-:W2:Y:S01]  /*facd0*/  LDL.LU R28, [R1+0x13c8] ;  /* 0x0013c800011c7983 */ /* 0x001ea20000300800 */
[----:B------:R-:W3:Y:S03]  /*face0*/  LDL.LU R24, [R1+0xe5c] ;  /* 0x000e5c0001187983 */ /* 0x000ee60000300800 */
        /* <DEDUP_REMOVED lines=35> */
[----:B0-----:R-:W2:Y:S01]  /*faf20*/  LDL.LU R24, [R1+0x13cc] ;  /* 0x0013cc0001187983 */ /* 0x001ea20000300800 */
[----:B------:R-:W3:Y:S02]  /*faf30*/  LDL.LU R29, [R1+0xe58] ;  /* 0x000e5800011d7983 */ /* 0x000ee40000300800 */
        /* <DEDUP_REMOVED lines=96> */
[----:B------:R2:W-:Y:S01]  /*fb540*/  STL [R1+0x458], R28 ;  /* 0x0004581c01007387 */ /* 0x0005e20000100800 */
[----:B---3--:R-:W-:-:S02]  /*fb550*/  F2FP.PACK_AB R3, R3, R26 ;  /* 0x0000001a0303723e */ /* 0x008fc400000000ff */
        /* <DEDUP_REMOVED lines=1596> */
[----:B------:R-:W-:Y:S02]  /*101920*/  STL [R1+0x34], R2 ;  /* 0x0000340201007387 */ /* 0x000fe40000100800 */
[----:B------:R0:W-:Y:S02]  /*101930*/  STL [R1+0x30], R0 ;  /* 0x0000300001007387 */ /* 0x0001e40000100800 */
[----:B------:R-:W-:Y:S01]  /*101940*/  STL [R1+0x2c], R3 ;  /* 0x00002c0301007387 */ /* 0x000fe20000100800 */
[----:B0-----:R-:W-:Y:S02]  /*101950*/  F2FP.PACK_AB R0, R11, R7 ;  /* 0x000000070b00723e */ /* 0x001fe400000000ff */
[----:B------:R-:W2:Y:S01]  /*101960*/  LDL.LU R7, [R1+0x15f8] ;  /* 0x0015f80001077983 */ /* 0x000ea20000300800 */
[----:B------:R-:W-:-:S05]  /*101970*/  F2FP.PACK_AB R2, R15, R10 ;  /* 0x0000000a0f02723e */ /* 0x000fca00000000ff */
        /* <DEDUP_REMOVED lines=41> */
[----:B------:R-:W3:Y:S03]  /*101c10*/  LDL.LU R5, [R1+0x1618] ;  /* 0x0016180001057983 */ /* 0x000ee60000300800 */
[----:B---3--:R0:W-:Y:S04]  /*101c20*/  STL [R1+0x3c40], R5 ;  /* 0x003c400501007387 */ /* 0x0081e80000100800 */
[----:B0-----:R-:W3:Y:S01]  /*101c30*/  LDL.LU R5, [R1+0x160c] ;  /* 0x00160c0001057983 */ /* 0x001ee20000300800 */
[----:B------:R-:W4:Y:S03]  /*101c40*/  LDL.LU R4, [R1+0x1628] ;  /* 0x0016280001047983 */ /* 0x000f260000300800 */
[----:B----4-:R0:W-:Y:S04]  /*101c50*/  STL [R1+0x3c3c], R4 ;  /* 0x003c3c0401007387 */ /* 0x0101e80000100800 */
[----:B0-----:R-:W4:Y:S01]  /*101c60*/  LDL.LU R4, [R1+0x161c] ;  /* 0x00161c0001047983 */ /* 0x001f220000300800 */
[----:B------:R-:W2:Y:S03]  /*101c70*/  LDL.LU R11, [R1+0x15f0] ;  /* 0x0015f000010b7983 */ /* 0x000ea60000300800 */
[----:B--2---:R0:W-:Y:S04]  /*101c80*/  STL [R1+0x3c38], R11 ;  /* 0x003c380b01007387 */ /* 0x0041e80000100800 */
[----:B0-----:R-:W2:Y:S01]  /*101c90*/  LDL.LU R11, [R1+0x162c] ;  /* 0x00162c00010b7983 */ /* 0x001ea20000300800 */
[----:B------:R-:W2:Y:S03]  /*101ca0*/  LDL.LU R9, [R1+0x1604] ;  /* 0x0016040001097983 */ /* 0x000ea60000300800 */
[----:B--2---:R0:W-:Y:S04]  /*101cb0*/  STL [R1+0x3c34], R9 ;  /* 0x003c340901007387 */ /* 0x0041e80000100800 */
[----:B0-----:R-:W2:Y:S01]  /*101cc0*/  LDL.LU R9, [R1+0x15f4] ;  /* 0x0015f40001097983 */ /* 0x001ea20000300800 */
[----:B------:R-:W2:Y:S02]  /*101cd0*/  LDL.LU R10, [R1+0x1600] ;  /* 0x00160000010a7983 */ /* 0x000ea40000300800 */
[----:B------:R-:W2:Y:S02]  /*101ce0*/  LDL.LU R8, [R1+0x1614] ;  /* 0x0016140001087983 */ /* 0x000ea40000300800 */
[----:B------:R-:W2:Y:S02]  /*101cf0*/  LDL.LU R15, [R1+0x1478] ;  /* 0x00147800010f7983 */ /* 0x000ea40000300800 */
[----:B--2---:R0:W-:Y:S04]  /*101d00*/  STL [R1+0x3c28], R15 ;  /* 0x003c280f01007387 */ /* 0x0041e80000100800 */
[----:B0-----:R-:W2:Y:S01]  /*101d10*/  LDL.LU R15, [R1+0x1624] ;  /* 0x00162400010f7983 */ /* 0x001ea20000300800 */
[----:B------:R-:W2:Y:S01]  /*101d20*/  LDL.LU R13, [R1+0x148c] ;  /* 0x00148c00010d7983 */ /* 0x000ea20000300800 */
[----:B------:R-:W-:-:S02]  /*101d30*/  F2FP.PACK_AB R7, R6, R7 ;  /* 0x000000070607723e */ /* 0x000fc400000000ff */
        /* <DEDUP_REMOVED lines=22> */
[----:B------:R0:W-:Y:S03]  /*101ea0*/  STL [R1+0x20], R7 ;  /* 0x0000200701007387 */ /* 0x0001e60000100800 */
        /* <DEDUP_REMOVED lines=31> */
[----:B------:R0:W-:Y:S02]  /*1020a0*/  STL [R1], R7 ;  /* 0x0000000701007387 */ /* 0x0001e40000100800 */
[----:B0-----:R-:W2:Y:S02]  /*1020b0*/  LDL.LU R7, [R1+0x3c48] ;  /* 0x003c480001077983 */ /* 0x001ea40000300800 */
[----:B--2---:R-:W-:-:S02]  /*1020c0*/  F2FP.PACK_AB R7, R6, R7 ;  /* 0x000000070607723e */ /* 0x004fc400000000ff */
[----:B------:R-:W3:Y:S02]  /*1020d0*/  LDL.LU R6, [R1+0x3c44] ;  /* 0x003c440001067983 */ /* 0x000ee40000300800 */
[----:B---3--:R-:W-:Y:S02]  /*1020e0*/  F2FP.PACK_AB R6, R5, R6 ;  /* 0x000000060506723e */ /* 0x008fe400000000ff */
[----:B------:R-:W4:Y:S02]  /*1020f0*/  LDL.LU R5, [R1+0x3c40] ;  /* 0x003c400001057983 */ /* 0x000f240000300800 */
[----:B----4-:R-:W-:Y:S02]  /*102100*/  F2FP.PACK_AB R5, R4, R5 ;  /* 0x000000050405723e */ /* 0x010fe400000000ff */
[----:B------:R-:W2:Y:S02]  /*102110*/  LDL.LU R4, [R1+0x3c3c] ;  /* 0x003c3c0001047983 */ /* 0x000ea40000300800 */
[----:B--2---:R-:W-:-:S02]  /*102120*/  F2FP.PACK_AB R4, R11, R4 ;  /* 0x000000040b04723e */ /* 0x004fc400000000ff */
[----:B------:R-:W2:Y:S02]  /*102130*/  LDL.LU R11, [R1+0x3c38] ;  /* 0x003c3800010b7983 */ /* 0x000ea40000300800 */
[----:B--2---:R-:W-:Y:S02]  /*102140*/  F2FP.PACK_AB R11, R9, R11 ;  /* 0x0000000b090b723e */ /* 0x004fe400000000ff */
[----:B------:R-:W2:Y:S02]  /*102150*/  LDL.LU R9, [R1+0x3c34] ;  /* 0x003c340001097983 */ /* 0x000ea40000300800 */
[----:B--2---:R-:W-:Y:S02]  /*102160*/  F2FP.PACK_AB R10, R9, R10 ;  /* 0x0000000a090a723e */ /* 0x004fe400000000ff */
        /* <DEDUP_REMOVED lines=10> */
[----:B------:R-:W2:Y:S01]  /*102210*/  LDL.LU R12, [R1+0x3c1c] ;  /* 0x003c1c00010c7983 */ /* 0x000ea20000300800 */
[----:B------:R-:W-:Y:S02]  /*102220*/  F2FP.PACK_AB R19, R16, R19 ;  /* 0x000000131013723e */ /* 0x000fe400000000ff */
[----:B------:R-:W-:Y:S02]  /*102230*/  F2FP.PACK_AB R18, R21, R18 ;  /* 0x000000121512723e */ /* 0x000fe400000000ff */
[----:B--2---:R-:W-:Y:S02]  /*102240*/  F2FP.PACK_AB R12, R17, R12 ;  /* 0x0000000c110c723e */ /* 0x004fe400000000ff */
[----:B------:R-:W2:Y:S01]  /*102250*/  LDL.LU R17, [R1+0x3c18] ;  /* 0x003c180001117983 */ /* 0x000ea20000300800 */
[----:B------:R-:W3:Y:S02]  /*102260*/  LDL.LU R16, [R1+0x3c14] ;  /* 0x003c140001107983 */ /* 0x000ee40000300800 */
[----:B------:R-:W4:Y:S01]  /*102270*/  LDL.LU R21, [R1+0x3c10] ;  /* 0x003c100001157983 */ /* 0x000f220000300800 */
[----:B------:R-:W-:-:S02]  /*102280*/  F2FP.PACK_AB R23, R29, R23 ;  /* 0x000000171d17723e */ /* 0x000fc400000000ff */
[----:B------:R-:W-:Y:S02]  /*102290*/  F2FP.PACK_AB R22, R24, R22 ;  /* 0x000000161816723e */ /* 0x000fe400000000ff */
[----:B--2---:R-:W-:Y:S02]  /*1022a0*/  F2FP.PACK_AB R17, R20, R17 ;  /* 0x000000111411723e */ /* 0x004fe400000000ff */
[----:B---3--:R-:W-:Y:S01]  /*1022b0*/  F2FP.PACK_AB R16, R25, R16 ;  /* 0x000000101910723e */ /* 0x008fe200000000ff */
[----:B------:R-:W2:Y:S01]  /*1022c0*/  LDL.LU R20, [R1+0x3c0c] ;  /* 0x003c0c0001147983 */ /* 0x000ea20000300800 */
[----:B------:R-:W3:Y:S02]  /*1022d0*/  LDL.LU R25, [R1+0x3c08] ;  /* 0x003c080001197983 */ /* 0x000ee40000300800 */
[----:B------:R-:W3:Y:S02]  /*1022e0*/  LDL.LU R29, [R1+0x3c04] ;  /* 0x003c0400011d7983 */ /* 0x000ee40000300800 */
[----:B------:R-:W3:Y:S01]  /*1022f0*/  LDL.LU R24, [R1+0x3c00] ;  /* 0x003c000001187983 */ /* 0x000ee20000300800 */
[----:B----4-:R-:W-:-:S02]  /*102300*/  F2FP.PACK_AB R21, R28, R21 ;  /* 0x000000151c15723e */ /* 0x010fc400000000ff */
[----:B------:R-:W4:Y:S01]  /*102310*/  LDL.LU R28, [R1+0x3bfc] ;  /* 0x003bfc00011c7983 */ /* 0x000f220000300800 */
[----:B------:R-:W-:Y:S02]  /*102320*/  F2FP.PACK_AB R27, R0, R27 ;  /* 0x0000001b001b723e */ /* 0x000fe400000000ff */
[----:B------:R-:W-:Y:S02]  /*102330*/  F2FP.PACK_AB R26, R3, R26 ;  /* 0x0000001a031a723e */ /* 0x000fe400000000ff */
[----:B--2---:R-:W-:Y:S02]  /*102340*/  F2FP.PACK_AB R20, R2, R20 ;  /* 0x000000140214723e */ /* 0x004fe400000000ff */
[----:B---3--:R-:W-:Y:S02]  /*102350*/  F2FP.PACK_AB R25, R29, R25 ;  /* 0x000000191d19723e */ /* 0x008fe400000000ff */
[----:B----4-:R-:W-:Y:S02]  /*102360*/  F2FP.PACK_AB R24, R28, R24 ;  /* 0x000000181c18723e */ /* 0x010fe400000000ff */
.L_x_1:
[----:B------:R-:W0:Y:S04]  /*102370*/  S2R R29, SR_TID.X ;  /* 0x00000000001d7919 */ /* 0x000e280000002100 */
[----:B------:R2:W-:Y:S04]  /*102380*/  STL [R1+0x4248], R7 ;  /* 0x0042480701007387 */ /* 0x0005e80000100800 */
[----:B--2---:R-:W2:Y:S04]  /*102390*/  LDL.LU R7, [R1+0x3400] ;  /* 0x0034000001077983 */ /* 0x004ea80000300800 */
[----:B------:R-:W3:Y:S01]  /*1023a0*/  LDL.LU R28, [R1+0x3404] ;  /* 0x00340400011c7983 */ /* 0x000ee20000300800 */
[----:B01----:R-:W-:-:S02]  /*1023b0*/  IMAD.SHL.U32 R0, R29, 0x20, RZ ;  /* 0x000000201d007824 */ /* 0x003fc400078e00ff */
[C---:B------:R-:W-:Y:S02]  /*1023c0*/  IMAD.SHL.U32 R2, R29.reuse, 0x4, RZ ;  /* 0x000000041d027824 */ /* 0x040fe400078e00ff */
[----:B------:R-:W-:Y:S01]  /*1023d0*/  IMAD.SHL.U32 R3, R29, 0x400, RZ ;  /* 0x000004001d037824 */ /* 0x000fe200078e00ff */
[----:B------:R-:W-:-:S04]  /*1023e0*/  LOP3.LUT R0, R0, 0x60, RZ, 0xc0, !PT ;  /* 0x0000006000007812 */ /* 0x000fc800078ec0ff */
[----:B------:R-:W-:Y:S02]  /*1023f0*/  LOP3.LUT R0, R0, 0x70, R2, 0x78, !PT ;  /* 0x0000007000007812 */ /* 0x000fe400078e7802 */
[----:B------:R-:W4:Y:S01]  /*102400*/  LDL.LU R2, [R1+0x33fc] ;  /* 0x0033fc0001027983 */ /* 0x000f220000300800 */
[----:B------:R-:W-:-:S03]  /*102410*/  LOP3.LUT R3, R3, 0x6000, RZ, 0xc0, !PT ;  /* 0x0000600003037812 */ /* 0x000fc600078ec0ff */
[----:B------:R-:W-:Y:S01]  /*102420*/  BAR.SYNC.DEFER_BLOCKING 0x0 ;  /* 0x0000000000007b1d */ /* 0x000fe20000010000 */
[----:B--2---:R-:W-:-:S05]  /*102430*/  ISETP.GE.AND P1, PT, R7, c[0x0][0x17c], PT ;  /* 0x00005f0007007a0c */ /* 0x004fca0003f26270 */
[----:B------:R-:W2:Y:S01]  /*102440*/  LDL.LU R7, [R1+0x4248] ;  /* 0x0042480001077983 */ /* 0x000ea20000300800 */
[----:B---3--:R-:W-:-:S03]  /*102450*/  ISETP.GE.AND P0, PT, R28, c[0x0][0x17c], PT ;  /* 0x00005f001c007a0c */ /* 0x008fc60003f06270 */
[----:B------:R-:W3:Y:S01]  /*102460*/  LDL.LU R28, [R1+0x3408] ;  /* 0x00340800011c7983 */ /* 0x000ee20000300800 */
[----:B----4-:R-:W-:-:S03]  /*102470*/  IADD3 R0, R0, R3, R2 ;  /* 0x0000000300007210 */ /* 0x010fc60007ffe002 */
[----:B------:R-:W4:Y:S04]  /*102480*/  LDL.LU R3, [R1+0x340c] ;  /* 0x00340c0001037983 */ /* 0x000f280000300800 */
[----:B------:R0:W-:Y:S04]  /*102490*/  STS.128 [R0], R24 ;  /* 0x0000001800007388 */ /* 0x0001e80000000c00 */
[----:B------:R1:W-:Y:S04]  /*1024a0*/  STL [R1+0x4200], R26 ;  /* 0x0042001a01007387 */ /* 0x0003e80000100800 */
[----:B0-----:R-:W5:Y:S04]  /*1024b0*/  LDL.LU R24, [R1+0x40] ;  /* 0x0000400001187983 */ /* 0x001f680000300800 */
[----:B------:R-:W5:Y:S04]  /*1024c0*/  LDL.LU R25, [R1+0x44] ;  /* 0x0000440001197983 */ /* 0x000f680000300800 */
[----:B-1----:R-:W2:Y:S04]  /*1024d0*/  LDL.LU R26, [R1+0x48] ;  /* 0x00004800011a7983 */ /* 0x002ea80000300800 */
[----:B------:R-:W2:Y:S04]  /*1024e0*/  LDL.LU R27, [R1+0x4c] ;  /* 0x00004c00011b7983 */ /* 0x000ea80000300800 */
[----:B--2---:R-:W-:Y:S04]  /*1024f0*/  STL.64 [R1+0x4210], R26 ;  /* 0x0042101a01007387 */ /* 0x004fe80000100a00 */
[----:B-----5:R0:W-:Y:S04]  /*102500*/  STL.64 [R1+0x4208], R24 ;  /* 0x0042081801007387 */ /* 0x0201e80000100a00 */
[----:B0-----:R-:W2:Y:S04]  /*102510*/  LDL.LU R24, [R1+0x30] ;  /* 0x0000300001187983 */ /* 0x001ea80000300800 */
[----:B------:R-:W2:Y:S04]  /*102520*/  LDL.LU R25, [R1+0x34] ;  /* 0x0000340001197983 */ /* 0x000ea80000300800 */
[----:B------:R-:W5:Y:S04]  /*102530*/  LDL.LU R26, [R1+0x38] ;  /* 0x00003800011a7983 */ /* 0x000f680000300800 */
[----:B------:R-:W5:Y:S04]  /*102540*/  LDL.LU R27, [R1+0x3c] ;  /* 0x00003c00011b7983 */ /* 0x000f680000300800 */
[----:B-----5:R-:W-:Y:S04]  /*102550*/  STL.64 [R1+0x4220], R26 ;  /* 0x0042201a01007387 */ /* 0x020fe80000100a00 */
[----:B--2---:R0:W-:Y:S04]  /*102560*/  STL.64 [R1+0x4218], R24 ;  /* 0x0042181801007387 */ /* 0x0041e80000100a00 */
        /* <DEDUP_REMOVED lines=10> */
[----:B------:R-:W-:Y:S04]  /*102610*/  STS.128 [R0+0x80], R20 ;  /* 0x0000801400007388 */ /* 0x000fe80000000c00 */
[----:B------:R-:W-:Y:S04]  /*102620*/  STS.128 [R0+0x100], R16 ;  /* 0x0001001000007388 */ /* 0x000fe80000000c00 */
[----:B-----5:R-:W-:Y:S04]  /*102630*/  STL.64 [R1+0x4240], R26 ;  /* 0x0042401a01007387 */ /* 0x020fe80000100a00 */
[----:B--2---:R0:W-:Y:S04]  /*102640*/  STL.64 [R1+0x4238], R24 ;  /* 0x0042381801007387 */ /* 0x0041e80000100a00 */
[----:B0-----:R-:W2:Y:S04]  /*102650*/  LDL.LU R24, [R1] ;  /* 0x0000000001187983 */ /* 0x001ea80000300800 */
[----:B------:R-:W2:Y:S04]  /*102660*/  LDL.LU R25, [R1+0x4] ;  /* 0x0000040001197983 */ /* 0x000ea80000300800 */
[----:B------:R-:W2:Y:S04]  /*102670*/  LDL.LU R26, [R1+0x8] ;  /* 0x00000800011a7983 */ /* 0x000ea80000300800 */
[----:B------:R-:W2:Y:S04]  /*102680*/  LDL.LU R27, [R1+0xc] ;  /* 0x00000c00011b7983 */ /* 0x000ea80000300800 */
[----:B------:R-:W5:Y:S04]  /*102690*/  LDL.LU R20, [R1+0x90] ;  /* 0x0000900001147983 */ /* 0x000f680000300800 */
[----:B------:R-:W5:Y:S04]  /*1026a0*/  LDL.LU R21, [R1+0x94] ;  /* 0x0000940001157983 */ /* 0x000f680000300800 */
[----:B------:R-:W5:Y:S04]  /*1026b0*/  LDL.LU R22, [R1+0x98] ;  /* 0x0000980001167983 */ /* 0x000f680000300800 */
[----:B------:R-:W5:Y:S04]  /*1026c0*/  LDL.LU R23, [R1+0x9c] ;  /* 0x00009c0001177983 */ /* 0x000f680000300800 */
[----:B------:R-:W3:Y:S04]  /*1026d0*/  LDL.LU R16, [R1+0x80] ;  /* 0x0000800001107983 */ /* 0x000ee80000300800 */
[----:B------:R-:W3:Y:S04]  /*1026e0*/  LDL.LU R17, [R1+0x84] ;  /* 0x0000840001117983 */ /* 0x000ee80000300800 */
[----:B------:R-:W3:Y:S04]  /*1026f0*/  LDL.LU R18, [R1+0x88] ;  /* 0x0000880001127983 */ /* 0x000ee80000300800 */
[----:B------:R-:W3:Y:S04]  /*102700*/  LDL.LU R19, [R1+0x8c] ;  /* 0x00008c0001137983 */ /* 0x000ee80000300800 */
[----:B------:R0:W-:Y:S04]  /*102710*/  STS.128 [R0+0x180], R12 ;  /* 0x0001800c00007388 */ /* 0x0001e80000000c00 */
[----:B------:R1:W-:Y:S04]  /*102720*/  STS.128 [R0+0x200], R8 ;  /* 0x0002000800007388 */ /* 0x0003e80000000c00 */
[----:B------:R1:W-:Y:S04]  /*102730*/  STS.128 [R0+0x280], R4 ;  /* 0x0002800400007388 */ /* 0x0003e80000000c00 */
[----:B0-----:R-:W3:Y:S04]  /*102740*/  LDL.LU R12, [R1+0x70] ;  /* 0x00007000010c7983 */ /* 0x001ee80000300800 */
[----:B------:R-:W3:Y:S04]  /*102750*/  LDL.LU R13, [R1+0x74] ;  /* 0x00007400010d7983 */ /* 0x000ee80000300800 */
[----:B------:R-:W3:Y:S04]  /*102760*/  LDL.LU R14, [R1+0x78] ;  /* 0x00007800010e7983 */ /* 0x000ee80000300800 */
[----:B------:R-:W3:Y:S04]  /*102770*/  LDL.LU R15, [R1+0x7c] ;  /* 0x00007c00010f7983 */ /* 0x000ee80000300800 */
[----:B-1----:R-:W3:Y:S04]  /*102780*/  LDL.LU R8, [R1+0x60] ;  /* 0x0000600001087983 */ /* 0x002ee80000300800 */
[----:B------:R-:W3:Y:S04]  /*102790*/  LDL.LU R9, [R1+0x64] ;  /* 0x0000640001097983 */ /* 0x000ee80000300800 */
[----:B------:R-:W3:Y:S04]  /*1027a0*/  LDL.LU R10, [R1+0x68] ;  /* 0x00006800010a7983 */ /* 0x000ee80000300800 */
[----:B------:R-:W3:Y:S04]  /*1027b0*/  LDL.LU R11, [R1+0x6c] ;  /* 0x00006c00010b7983 */ /* 0x000ee80000300800 */
[----:B------:R-:W3:Y:S04]  /*1027c0*/  LDL.LU R4, [R1+0x50] ;  /* 0x0000500001047983 */ /* 0x000ee80000300800 */
[----:B------:R-:W3:Y:S04]  /*1027d0*/  LDL.LU R5, [R1+0x54] ;  /* 0x0000540001057983 */ /* 0x000ee80000300800 */
[----:B------:R-:W3:Y:S04]  /*1027e0*/  LDL.LU R6, [R1+0x58] ;  /* 0x0000580001067983 */ /* 0x000ee80000300800 */
[----:B------:R-:W3:Y:S04]  /*1027f0*/  LDL.LU R7, [R1+0x5c] ;  /* 0x00005c0001077983 */ /* 0x000ee80000300800 */
[----:B--2---:R0:W-:Y:S04]  /*102800*/  STS.128 [R0+0x300], R24 ;  /* 0x0003001800007388 */ /* 0x0041e80000000c00 */
[----:B0-----:R-:W2:Y:S04]  /*102810*/  LDL.LU.64 R26, [R1+0x4240] ;  /* 0x00424000011a7983 */ /* 0x001ea80000300a00 */
[----:B------:R-:W2:Y:S04]  /*102820*/  LDL.LU.64 R24, [R1+0x4238] ;  /* 0x0042380001187983 */ /* 0x000ea80000300a00 */
[----:B--2---:R0:W-:Y:S04]  /*102830*/  STS.128 [R0+0x380], R24 ;  /* 0x0003801800007388 */ /* 0x0041e80000000c00 */
[----:B0-----:R-:W2:Y:S04]  /*102840*/  LDL.LU.64 R26, [R1+0x4230] ;  /* 0x00423000011a7983 */ /* 0x001ea80000300a00 */
[----:B------:R-:W2:Y:S04]  /*102850*/  LDL.LU.64 R24, [R1+0x4228] ;  /* 0x0042280001187983 */ /* 0x000ea80000300a00 */
[----:B--2---:R0:W-:Y:S04]  /*102860*/  STS.128 [R0+0x400], R24 ;  /* 0x0004001800007388 */ /* 0x0041e80000000c00 */
[----:B0-----:R-:W2:Y:S04]  /*102870*/  LDL.LU.64 R26, [R1+0x4220] ;  /* 0x00422000011a7983 */ /* 0x001ea80000300a00 */
[----:B------:R-:W2:Y:S04]  /*102880*/  LDL.LU.64 R24, [R1+0x4218] ;  /* 0x0042180001187983 */ /* 0x000ea80000300a00 */
[----:B------:R-:W0:Y:S04]  /*102890*/  S2R R2, SR_TID.X ;  /* 0x0000000000027919 */ /* 0x000e280000002100 */
[----:B--2---:R1:W-:Y:S04]  /*1028a0*/  STS.128 [R0+0x480], R24 ;  /* 0x0004801800007388 */ /* 0x0043e80000000c00 */
[----:B-1----:R-:W2:Y:S04]  /*1028b0*/  LDL.LU.64 R26, [R1+0x4210] ;  /* 0x00421000011a7983 */ /* 0x002ea80000300a00 */
[----:B------:R-:W2:Y:S04]  /*1028c0*/  LDL.LU.64 R24, [R1+0x4208] ;  /* 0x0042080001187983 */ /* 0x000ea80000300a00 */
[----:B---3--:R-:W-:Y:S04]  /*1028d0*/  STS.128 [R0+0x580], R4 ;  /* 0x0005800400007388 */ /* 0x008fe80000000c00 */
[----:B------:R-:W-:Y:S04]  /*1028e0*/  STS.128 [R0+0x600], R8 ;  /* 0x0006000800007388 */ /* 0x000fe80000000c00 */
[----:B------:R-:W-:Y:S04]  /*1028f0*/  STS.128 [R0+0x680], R12 ;  /* 0x0006800c00007388 */ /* 0x000fe80000000c00 */
[----:B------:R-:W-:Y:S04]  /*102900*/  STS.128 [R0+0x700], R16 ;  /* 0x0007001000007388 */ /* 0x000fe80000000c00 */
[----:B-----5:R-:W-:Y:S01]  /*102910*/  STS.128 [R0+0x780], R20 ;  /* 0x0007801400007388 */ /* 0x020fe20000000c00 */
[----:B0-----:R-:W-:Y:S01]  /*102920*/  IMAD.SHL.U32 R2, R2, 0x1000, RZ ;  /* 0x0000100002027824 */ /* 0x001fe200078e00ff */
[----:B------:R-:W-:-:S04]  /*102930*/  LOP3.LUT R29, R29, 0x7f, RZ, 0xc0, !PT ;  /* 0x0000007f1d1d7812 */ /* 0x000fc800078ec0ff */
[----:B------:R-:W-:-:S05]  /*102940*/  LOP3.LUT R2, R2, 0x6000, RZ, 0xc0, !PT ;  /* 0x0000600002027812 */ /* 0x000fca00078ec0ff */
[----:B------:R-:W-:Y:S01]  /*102950*/  IMAD R2, R29, 0x10, R2 ;  /* 0x000000101d027824 */ /* 0x000fe200078e0202 */
[----:B--2---:R0:W-:Y:S04]  /*102960*/  STS.128 [R0+0x500], R24 ;  /* 0x0005001800007388 */ /* 0x0041e80000000c00 */
[----:B------:R-:W-:Y:S06]  /*102970*/  BAR.SYNC.DEFER_BLOCKING 0x0 ;  /* 0x0000000000007b1d */ /* 0x000fec0000010000 */
[----:B0-----:R-:W2:Y:S04]  /*102980*/  LDL.LU R26, [R1+0x4200] ;  /* 0x00420000011a7983 */ /* 0x001ea80000300800 */
[----:B------:R-:W0:Y:S04]  /*102990*/  LDS.128 R4, [R2] ;  /* 0x0000000002047984 */ /* 0x000e280000000c00 */
[----:B0-----:R-:W-:Y:S01]  /*1029a0*/  STL [R1+0x54], R5 ;  /* 0x0000540501007387 */ /* 0x001fe20000100800 */
[----:B------:R-:W-:-:S03]  /*1029b0*/  IMAD.MOV.U32 R24, RZ, RZ, R4 ;  /* 0x000000ffff187224 */ /* 0x000fc600078e0004 */
[----:B------:R-:W-:Y:S04]  /*1029c0*/  STL.64 [R1+0x58], R6 ;  /* 0x0000580601007387 */ /* 0x000fe80000100a00 */
[----:B------:R-:W0:Y:S04]  /*1029d0*/  LDS.128 R4, [R2+0x800] ;  /* 0x0008000002047984 */ /* 0x000e280000000c00 */
[----:B------:R-:W3:Y:S04]  /*1029e0*/  LDL.LU R16, [R1+0x180] ;  /* 0x0001800001107983 */ /* 0x000ee80000300800 */
[----:B0-----:R-:W-:Y:S04]  /*1029f0*/  STL.64 [R1+0x500], R4 ;  /* 0x0005000401007387 */ /* 0x001fe80000100a00 */
[----:B------:R-:W-:Y:S04]  /*102a00*/  STL.64 [R1+0x508], R6 ;  /* 0x0005080601007387 */ /* 0x000fe80000100a00 */
[----:B------:R-:W3:Y:S04]  /*102a10*/  LDL.LU R17, [R1+0x184] ;  /* 0x0001840001117983 */ /* 0x000ee80000300800 */
[----:B------:R-:W5:Y:S04]  /*102a20*/  LDL.LU R18, [R1+0x188] ;  /* 0x0001880001127983 */ /* 0x000f680000300800 */
[----:B------:R-:W5:Y:S04]  /*102a30*/  LDL.LU R19, [R1+0x18c] ;  /* 0x00018c0001137983 */ /* 0x000f680000300800 */
[----:B-----5:R-:W-:Y:S04]  /*102a40*/  STL.64 [R1+0x4148], R18 ;  /* 0x0041481201007387 */ /* 0x020fe80000100a00 */
[----:B---3--:R0:W-:Y:S04]  /*102a50*/  STL.64 [R1+0x4140], R16 ;  /* 0x0041401001007387 */ /* 0x0081e80000100a00 */
[----:B------:R-:W3:Y:S04]  /*102a60*/  LDL.LU R12, [R1+0x170] ;  /* 0x00017000010c7983 */ /* 0x000ee80000300800 */
        /* <DEDUP_REMOVED lines=11> */
[----:B0-----:R-:W5:Y:S04]  /*102b20*/  LDL.LU R16, [R1+0x140] ;  /* 0x0001400001107983 */ /* 0x001f680000300800 */
[----:B------:R-:W5:Y:S04]  /*102b30*/  LDL.LU R17, [R1+0x144] ;  /* 0x0001440001117983 */ /* 0x000f680000300800 */
[----:B------:R-:W2:Y:S04]  /*102b40*/  LDL.LU R18, [R1+0x148] ;  /* 0x0001480001127983 */ /* 0x000ea80000300800 */
[----:B------:R-:W2:Y:S04]  /*102b50*/  LDL.LU R19, [R1+0x14c] ;  /* 0x00014c0001137983 */ /* 0x000ea80000300800 */
[----:B--2---:R-:W-:Y:S04]  /*102b60*/  STL.64 [R1+0x4178], R18 ;  /* 0x0041781201007387 */ /* 0x004fe80000100a00 */
[----:B-----5:R-:W-:Y:S04]  /*102b70*/  STL.64 [R1+0x4170], R16 ;  /* 0x0041701001007387 */ /* 0x020fe80000100a00 */
[----:B-1----:R-:W2:Y:S04]  /*102b80*/  LDL.LU R12, [R1+0x130] ;  /* 0x00013000010c7983 */ /* 0x002ea80000300800 */
[----:B------:R-:W2:Y:S04]  /*102b90*/  LDL.LU R13, [R1+0x134] ;  /* 0x00013400010d7983 */ /* 0x000ea80000300800 */
[----:B------:R-:W5:Y:S04]  /*102ba0*/  LDL.LU R14, [R1+0x138] ;  /* 0x00013800010e7983 */ /* 0x000f680000300800 */
[----:B------:R-:W5:Y:S04]  /*102bb0*/  LDL.LU R15, [R1+0x13c] ;  /* 0x00013c00010f7983 */ /* 0x000f680000300800 */
[----:B-----5:R-:W-:Y:S04]  /*102bc0*/  STL.64 [R1+0x4188], R14 ;  /* 0x0041880e01007387 */ /* 0x020fe80000100a00 */
[----:B--2---:R0:W-:Y:S04]  /*102bd0*/  STL.64 [R1+0x4180], R12 ;  /* 0x0041800c01007387 */ /* 0x0041e80000100a00 */
[----:B---3--:R-:W2:Y:S04]  /*102be0*/  LDL.LU R8, [R1+0x120] ;  /* 0x0001200001087983 */ /* 0x008ea80000300800 */
        /* <DEDUP_REMOVED lines=11> */
[----:B-1----:R-:W2:Y:S04]  /*102ca0*/  LDL.LU R8, [R1+0xf0] ;  /* 0x0000f00001087983 */ /* 0x002ea80000300800 */
[----:B------:R-:W2:Y:S04]  /*102cb0*/  LDL.LU R9, [R1+0xf4] ;  /* 0x0000f40001097983 */ /* 0x000ea80000300800 */
[----:B------:R-:W3:Y:S04]  /*102cc0*/  LDL.LU R10, [R1+0xf8] ;  /* 0x0000f800010a7983 */ /* 0x000ee80000300800 */
[----:B------:R-:W3:Y:S04]  /*102cd0*/  LDL.LU R11, [R1+0xfc] ;  /* 0x0000fc00010b7983 */ /* 0x000ee80000300800 */
[----:B---3--:R-:W-:Y:S04]  /*102ce0*/  STL.64 [R1+0x41b8], R10 ;  /* 0x0041b80a01007387 */ /* 0x008fe80000100a00 */
[----:B--2---:R-:W-:Y:S04]  /*102cf0*/  STL.64 [R1+0x41b0], R8 ;  /* 0x0041b00801007387 */ /* 0x004fe80000100a00 */
        /* <DEDUP_REMOVED lines=22> */
[----:B------:R-:W-:-:S02]  /*102e60*/  LOP3.LUT R27, R2, 0x20, RZ, 0x3c, !PT ;  /* 0x00000020021b7812 */ /* 0x000fc400078e3cff */
[----:B------:R-:W-:Y:S02]  /*102e70*/  ISETP.GE.AND P2, PT, R28, c[0x0][0x17c], PT ;  /* 0x00005f001c007a0c */ /* 0x000fe40003f46270 */
[C---:B------:R-:W-:Y:S01]  /*102e80*/  LOP3.LUT R28, R2.reuse, 0x40, RZ, 0x3c, !PT ;  /* 0x00000040021c7812 */ /* 0x040fe200078e3cff */
[----:B---3--:R-:W-:Y:S04]  /*102e90*/  STL.64 [R1+0x41f8], R14 ;  /* 0x0041f80e01007387 */ /* 0x008fe80000100a00 */
[----:B--2---:R-:W-:Y:S04]  /*102ea0*/  STL.64 [R1+0x41f0], R12 ;  /* 0x0041f00c01007387 */ /* 0x004fe80000100a00 */
[----:B------:R-:W0:Y:S04]  /*102eb0*/  LDS.128 R12, [R2+0x1000] ;  /* 0x00100000020c7984 */ /* 0x000e280000000c00 */
[----:B------:R-:W2:Y:S04]  /*102ec0*/  LDL.LU R8, [R1+0xd0] ;  /* 0x0000d00001087983 */ /* 0x000ea80000300800 */
[----:B------:R-:W2:Y:S04]  /*102ed0*/  LDL.LU R9, [R1+0xd4] ;  /* 0x0000d40001097983 */ /* 0x000ea80000300800 */
[----:B------:R-:W2:Y:S04]  /*102ee0*/  LDL.LU R10, [R1+0xd8] ;  /* 0x0000d800010a7983 */ /* 0x000ea80000300800 */
[----:B------:R-:W2:Y:S04]  /*102ef0*/  LDL.LU R11, [R1+0xdc] ;  /* 0x0000dc00010b7983 */ /* 0x000ea80000300800 */
[----:B------:R-:W3:Y:S04]  /*102f00*/  LDL.LU R16, [R1+0x110] ;  /* 0x0001100001107983 */ /* 0x000ee80000300800 */
[----:B------:R-:W3:Y:S04]  /*102f10*/  LDL.LU R17, [R1+0x114] ;  /* 0x0001140001117983 */ /* 0x000ee80000300800 */
[----:B------:R-:W3:Y:S04]  /*102f20*/  LDL.LU R18, [R1+0x118] ;  /* 0x0001180001127983 */ /* 0x000ee80000300800 */
[----:B------:R-:W3:Y:S04]  /*102f30*/  LDL.LU R19, [R1+0x11c] ;  /* 0x00011c0001137983 */ /* 0x000ee80000300800 */
[----:B------:R-:W5:Y:S04]  /*102f40*/  LDL.LU R4, [R1+0x150] ;  /* 0x0001500001047983 */ /* 0x000f680000300800 */
[----:B------:R-:W5:Y:S04]  /*102f50*/  LDL.LU R5, [R1+0x154] ;  /* 0x0001540001057983 */ /* 0x000f680000300800 */
[----:B------:R-:W5:Y:S04]  /*102f60*/  LDL.LU R6, [R1+0x158] ;  /* 0x0001580001067983 */ /* 0x000f680000300800 */
[----:B------:R-:W5:Y:S04]  /*102f70*/  LDL.LU R7, [R1+0x15c] ;  /* 0x00015c0001077983 */ /* 0x000f680000300800 */
[----:B------:R-:W2:Y:S04]  /*102f80*/  LDL.LU R20, [R1+0x190] ;  /* 0x0001900001147983 */ /* 0x000ea80000300800 */
[----:B------:R-:W2:Y:S04]  /*102f90*/  LDL.LU R21, [R1+0x194] ;  /* 0x0001940001157983 */ /* 0x000ea80000300800 */
[----:B------:R-:W2:Y:S04]  /*102fa0*/  LDL.LU R22, [R1+0x198] ;  /* 0x0001980001167983 */ /* 0x000ea80000300800 */
[----:B------:R-:W2:Y:S04]  /*102fb0*/  LDL.LU R23, [R1+0x19c] ;  /* 0x00019c0001177983 */ /* 0x000ea80000300800 */
[----:B0-----:R-:W-:Y:S04]  /*102fc0*/  STL.64 [R1+0x570], R12 ;  /* 0x0005700c01007387 */ /* 0x001fe80000100a00 */
[----:B------:R-:W-:Y:S04]  /*102fd0*/  STL.64 [R1+0x578], R14 ;  /* 0x0005780e01007387 */ /* 0x000fe80000100a00 */
[----:B------:R-:W0:Y:S04]  /*102fe0*/  LDS.128 R12, [R2+0x1800] ;  /* 0x00180000020c7984 */ /* 0x000e280000000c00 */
[----:B0-----:R-:W-:Y:S04]  /*102ff0*/  STL.64 [R1+0x650], R12 ;  /* 0x0006500c01007387 */ /* 0x001fe80000100a00 */
[----:B------:R-:W-:Y:S04]  /*103000*/  STL.64 [R1+0x658], R14 ;  /* 0x0006580e01007387 */ /* 0x000fe80000100a00 */
[----:B------:R-:W0:Y:S04]  /*103010*/  LDS.128 R12, [R27] ;  /* 0x000000001b0c7984 */ /* 0x000e280000000c00 */
[----:B0-----:R-:W-:Y:S04]  /*103020*/  STL.64 [R1+0x60], R12 ;  /* 0x0000600c01007387 */ /* 0x001fe80000100a00 */
[----:B------:R-:W-:Y:S04]  /*103030*/  STL.64 [R1+0x68], R14 ;  /* 0x0000680e01007387 */ /* 0x000fe80000100a00 */
[----:B------:R-:W0:Y:S04]  /*103040*/  LDS.128 R12, [R27+0x800] ;  /* 0x000800001b0c7984 */ /* 0x000e280000000c00 */
        /* <DEDUP_REMOVED lines=14> */
[----:B------:R-:W0:Y:S01]  /*103130*/  LDS.128 R12, [R28+0x1000] ;  /* 0x001000001c0c7984 */ /* 0x000e220000000c00 */
[----:B------:R-:W-:-:S03]  /*103140*/  LOP3.LUT R29, R2, 0x60, RZ, 0x3c, !PT ;  /* 0x00000060021d7812 */ /* 0x000fc600078e3cff */
        /* <DEDUP_REMOVED lines=15> */
[----:B------:R-:W-:Y:S06]  /*103240*/  BAR.SYNC.DEFER_BLOCKING 0x0 ;  /* 0x0000000000007b1d */ /* 0x000fec0000010000 */
[----:B0-----:R-:W-:Y:S04]  /*103250*/  STL.64 [R1+0x7e0], R12 ;  /* 0x0007e00c01007387 */ /* 0x001fe80000100a00 */
[----:B------:R0:W-:Y:S04]  /*103260*/  STL.64 [R1+0x7e8], R14 ;  /* 0x0007e80e01007387 */ /* 0x0001e80000100a00 */
[----:B0-----:R-:W2:Y:S04]  /*103270*/  LDL.LU.64 R14, [R1+0x41f8] ;  /* 0x0041f800010e7983 */ /* 0x001ea80000300a00 */
[----:B------:R-:W2:Y:S04]  /*103280*/  LDL.LU.64 R12, [R1+0x41f0] ;  /* 0x0041f000010c7983 */ /* 0x000ea80000300a00 */
[----:B--2---:R0:W-:Y:S04]  /*103290*/  STS.128 [R0], R12 ;  /* 0x0000000c00007388 */ /* 0x0041e80000000c00 */
        /* <DEDUP_REMOVED lines=8> */
[----:B------:R0:W-:Y:S04]  /*103320*/  STS.128 [R0+0x180], R8 ;  /* 0x0001800800007388 */ /* 0x0001e80000000c00 */
[----:B0-----:R-:W3:Y:S04]  /*103330*/  LDL.LU.64 R10, [R1+0x41b8] ;  /* 0x0041b800010a7983 */ /* 0x001ee80000300a00 */
[----:B------:R-:W3:Y:S04]  /*103340*/  LDL.LU.64 R8, [R1+0x41b0] ;  /* 0x0041b00001087983 */ /* 0x000ee80000300a00 */
[----:B--2---:R0:W-:Y:S04]  /*103350*/  STS.128 [R0+0x200], R12 ;  /* 0x0002000c00007388 */ /* 0x0041e80000000c00 */
[----:B0-----:R-:W2:Y:S04]  /*103360*/  LDL.LU.64 R14, [R1+0x41a8] ;  /* 0x0041a800010e7983 */ /* 0x001ea80000300a00 */
[----:B------:R-:W2:Y:S04]  /*103370*/  LDL.LU.64 R12, [R1+0x41a0] ;  /* 0x0041a000010c7983 */ /* 0x000ea80000300a00 */
[----:B---3--:R0:W-:Y:S04]  /*103380*/  STS.128 [R0+0x280], R8 ;  /* 0x0002800800007388 */ /* 0x0081e80000000c00 */
[----:B------:R-:W-:Y:S04]  /*103390*/  STS.128 [R0+0x380], R16 ;  /* 0x0003801000007388 */ /* 0x000fe80000000c00 */
[----:B0-----:R-:W3:Y:S04]  /*1033a0*/  LDL.LU.64 R10, [R1+0x4198] ;  /* 0x00419800010a7983 */ /* 0x001ee80000300a00 */
[----:B------:R-:W3:Y:S04]  /*1033b0*/  LDL.LU.64 R8, [R1+0x4190] ;  /* 0x0041900001087983 */ /* 0x000ee80000300a00 */
[----:B--2---:R0:W-:Y:S04]  /*1033c0*/  STS.128 [R0+0x300], R12 ;  /* 0x0003000c00007388 */ /* 0x0041e80000000c00 */
[----:B0-----:R-:W2:Y:S04]  /*1033d0*/  LDL.LU.64 R14, [R1+0x4188] ;  /* 0x00418800010e7983 */ /* 0x001ea80000300a00 */
[----:B------:R-:W2:Y:S04]  /*1033e0*/  LDL.LU.64 R12, [R1+0x4180] ;  /* 0x00418000010c7983 */ /* 0x000ea80000300a00 */
[----:B------:R-:W4:Y:S04]  /*1033f0*/  LDL.LU.64 R18, [R1+0x4178] ;  /* 0x0041780001127983 */ /* 0x000f280000300a00 */
[----:B------:R-:W4:Y:S04]  /*103400*/  LDL.LU.64 R16, [R1+0x4170] ;  /* 0x0041700001107983 */ /* 0x000f280000300a00 */
[----:B---3--:R0:W-:Y:S04]  /*103410*/  STS.128 [R0+0x400], R8 ;  /* 0x0004000800007388 */ /* 0x0081e80000000c00 */
[----:B0-----:R-:W3:Y:S04]  /*103420*/  LDL.LU.64 R10, [R1+0x4168] ;  /* 0x00416800010a7983 */ /* 0x001ee80000300a00 */
[----:B------:R-:W3:Y:S04]  /*103430*/  LDL.LU.64 R8, [R1+0x4160] ;  /* 0x0041600001087983 */ /* 0x000ee80000300a00 */
[----:B--2---:R0:W-:Y:S04]  /*103440*/  STS.128 [R0+0x480], R12 ;  /* 0x0004800c00007388 */ /* 0x0041e80000000c00 */
[----:B----4-:R1:W-:Y:S04]  /*103450*/  STS.128 [R0+0x500], R16 ;  /* 0x0005001000007388 */ /* 0x0103e80000000c00 */
[----:B0-----:R-:W2:Y:S04]  /*103460*/  LDL.LU.64 R14, [R1+0x4158] ;  /* 0x00415800010e7983 */ /* 0x001ea80000300a00 */
[----:B------:R-:W2:Y:S04]  /*103470*/  LDL.LU.64 R12, [R1+0x4150] ;  /* 0x00415000010c7983 */ /* 0x000ea80000300a00 */
[----:B-1----:R-:W4:Y:S04]  /*103480*/  LDL.LU.64 R18, [R1+0x4148] ;  /* 0x0041480001127983 */ /* 0x002f280000300a00 */
[----:B------:R-:W4:Y:S04]  /*103490*/  LDL.LU.64 R16, [R1+0x4140] ;  /* 0x0041400001107983 */ /* 0x000f280000300a00 */
[----:B-----5:R-:W-:Y:S04]  /*1034a0*/  STS.128 [R0+0x580], R4 ;  /* 0x0005800400007388 */ /* 0x020fe80000000c00 */
[----:B---3--:R-:W-:Y:S04]  /*1034b0*/  STS.128 [R0+0x600], R8 ;  /* 0x0006000800007388 */ /* 0x008fe80000000c00 */
[----:B------:R-:W-:Y:S04]  /*1034c0*/  STS.128 [R0+0x780], R20 ;  /* 0x0007801400007388 */ /* 0x000fe80000000c00 */
[----:B--2---:R-:W-:Y:S04]  /*1034d0*/  STS.128 [R0+0x680], R12 ;  /* 0x0006800c00007388 */ /* 0x004fe80000000c00 */
[----:B----4-:R-:W-:Y:S04]  /*1034e0*/  STS.128 [R0+0x700], R16 ;  /* 0x0007001000007388 */ /* 0x010fe80000000c00 */
[----:B------:R-:W-:Y:S06]  /*1034f0*/  BAR.SYNC.DEFER_BLOCKING 0x0 ;  /* 0x0000000000007b1d */ /* 0x000fec0000010000 */
[----:B------:R-:W0:Y:S04]  /*103500*/  LDS.128 R4, [R2] ;  /* 0x0000000002047984 */ /* 0x000e280000000c00 */
[----:B------:R-:W-:Y:S04]  /*103510*/  LDS.128 R12, [R2+0x1000] ;  /* 0x00100000020c7984 */ /* 0x000fe80000000c00 */
[----:B------:R-:W-:Y:S04]  /*103520*/  LDS.128 R8, [R2+0x1800] ;  /* 0x0018000002087984 */ /* 0x000fe80000000c00 */
[----:B0-----:R-:W-:Y:S01]  /*103530*/  STL [R1+0x14], R5 ;  /* 0x0000140501007387 */ /* 0x001fe20000100800 */
[----:B------:R-:W-:-:S03]  /*103540*/  IMAD.MOV.U32 R23, RZ, RZ, R4 ;  /* 0x000000ffff177224 */ /* 0x000fc600078e0004 */
[----:B------:R-:W-:Y:S04]  /*103550*/  STL.64 [R1+0x18], R6 ;  /* 0x0000180601007387 */ /* 0x000fe80000100a00 */
[----:B------:R-:W0:Y:S04]  /*103560*/  LDS.128 R4, [R2+0x800] ;  /* 0x0008000002047984 */ /* 0x000e280000000c00 */
[----:B------:R-:W-:Y:S04]  /*103570*/  STL [R1+0x3cc8], R23 ;  /* 0x003cc81701007387 */ /* 0x000fe80000100800 */
[----:B0-----:R-:W-:Y:S04]  /*103580*/  STL.64 [R1+0x70], R4 ;  /* 0x0000700401007387 */ /* 0x001fe80000100a00 */
[----:B------:R-:W-:Y:S04]  /*103590*/  STL.64 [R1+0x78], R6 ;  /* 0x0000780601007387 */ /* 0x000fe80000100a00 */
[----:B------:R-:W0:Y:S04]  /*1035a0*/  LDS.128 R4, [R27] ;  /* 0x000000001b047984 */ /* 0x000e280000000c00 */
[----:B------:R-:W-:Y:S04]  /*1035b0*/  STL.64 [R1+0xc0], R12 ;  /* 0x0000c00c01007387 */ /* 0x000fe80000100a00 */
[----:B------:R-:W-:Y:S04]  /*1035c0*/  STL.64 [R1+0xc8], R14 ;  /* 0x0000c80e01007387 */ /* 0x000fe80000100a00 */
[----:B------:R-:W1:Y:S04]  /*1035d0*/  LDS.128 R12, [R27+0x800] ;  /* 0x000800001b0c7984 */ /* 0x000e680000000c00 */
[----:B------:R-:W-:Y:S04]  /*1035e0*/  STL.64 [R1+0x100], R8 ;  /* 0x0001000801007387 */ /* 0x000fe80000100a00 */
[----:B------:R-:W-:Y:S04]  /*1035f0*/  STL.64 [R1+0x108], R10 ;  /* 0x0001080a01007387 */ /* 0x000fe80000100a00 */
[----:B------:R-:W2:Y:S04]  /*103600*/  LDS.128 R8, [R27+0x1000] ;  /* 0x001000001b087984 */ /* 0x000ea80000000c00 */
[----:B0-----:R-:W-:Y:S04]  /*103610*/  STL.64 [R1+0x20], R4 ;  /* 0x0000200401007387 */ /* 0x001fe80000100a00 */
[----:B------:R-:W-:Y:S04]  /*103620*/  STL.64 [R1+0x28], R6 ;  /* 0x0000280601007387 */ /* 0x000fe80000100a00 */
[----:B------:R-:W0:Y:S04]  /*103630*/  LDS.128 R4, [R27+0x1800] ;  /* 0x001800001b047984 */ /* 0x000e280000000c00 */
[----:B-1----:R1:W-:Y:S04]  /*103640*/  STL.64 [R1+0x40], R12 ;  /* 0x0000400c01007387 */ /* 0x0023e80000100a00 */
[----:B------:R-:W-:Y:S04]  /*103650*/  STL.64 [R1+0x48], R14 ;  /* 0x0000480e01007387 */ /* 0x000fe80000100a00 */
[----:B------:R-:W-:Y:S04]  /*103660*/  STL.64 [R1+0x4088], R26 ;  /* 0x0040881a01007387 */ /* 0x000fe80000100a00 */
[----:B--2---:R-:W-:Y:S04]  /*103670*/  STL.64 [R1+0xd0], R8 ;  /* 0x0000d00801007387 */ /* 0x004fe80000100a00 */
[----:B------:R-:W-:Y:S04]  /*103680*/  STL.64 [R1+0xd8], R10 ;  /* 0x0000d80a01007387 */ /* 0x000fe80000100a00 */
[----:B------:R-:W-:Y:S04]  /*103690*/  STL [R1+0x4080], R24 ;  /* 0x0040801801007387 */ /* 0x000fe80000100800 */
[----:B------:R-:W2:Y:S04]  /*1036a0*/  LDS.128 R8, [R28] ;  /* 0x000000001c087984 */ /* 0x000ea80000000c00 */
[----:B0-----:R-:W-:Y:S04]  /*1036b0*/  STL.64 [R1+0x110], R4 ;  /* 0x0001100401007387 */ /* 0x001fe80000100a00 */
[----:B------:R-:W-:Y:S04]  /*1036c0*/  STL.64 [R1+0x118], R6 ;  /* 0x0001180601007387 */ /* 0x000fe80000100a00 */
[----:B------:R-:W0:Y:S04]  /*1036d0*/  LDS.128 R4, [R28+0x800] ;  /* 0x000800001c047984 */ /* 0x000e280000000c00 */
[----:B-1----:R-:W3:Y:S04]  /*1036e0*/  LDL.LU R12, [R1+0x280] ;  /* 0x00028000010c7983 */ /* 0x002ee80000300800 */
[----:B--2---:R1:W-:Y:S04]  /*1036f0*/  STL.64 [R1+0x30], R8 ;  /* 0x0000300801007387 */ /* 0x0043e80000100a00 */
[----:B------:R2:W-:Y:S04]  /*103700*/  STL.64 [R1+0x38], R10 ;  /* 0x0000380a01007387 */ /* 0x0005e80000100a00 */
[----:B0-----:R-:W-:Y:S04]  /*103710*/  STL.64 [R1], R4 ;  /* 0x0000000401007387 */ /* 0x001fe80000100a00 */
[----:B------:R-:W-:Y:S04]  /*103720*/  STL.64 [R1+0x8], R6 ;  /* 0x0000080601007387 */ /* 0x000fe80000100a00 */
[----:B------:R-:W3:Y:S04]  /*103730*/  LDL.LU R13, [R1+0x284] ;  /* 0x00028400010d7983 */ /* 0x000ee80000300800 */
[----:B------:R-:W4:Y:S04]  /*103740*/  LDL.LU R14, [R1+0x288] ;  /* 0x00028800010e7983 */ /* 0x000f280000300800 */
[----:B------:R-:W4:Y:S04]  /*103750*/  LDL.LU R15, [R1+0x28c] ;  /* 0x00028c00010f7983 */ /* 0x000f280000300800 */
[----:B------:R-:W0:Y:S04]  /*103760*/  LDS.128 R4, [R28+0x1000] ;  /* 0x001000001c047984 */ /* 0x000e280000000c00 */
[----:B----4-:R-:W-:Y:S04]  /*103770*/  STL.64 [R1+0x4098], R14 ;  /* 0x0040980e01007387 */ /* 0x010fe80000100a00 */
[----:B---3--:R3:W-:Y:S04]  /*103780*/  STL.64 [R1+0x4090], R12 ;  /* 0x0040900c01007387 */ /* 0x0087e80000100a00 */
[----:B-1----:R-:W4:Y:S04]  /*103790*/  LDL.LU R8, [R1+0x270] ;  /* 0x0002700001087983 */ /* 0x002f280000300800 */
[----:B------:R-:W4:Y:S04]  /*1037a0*/  LDL.LU R9, [R1+0x274] ;  /* 0x0002740001097983 */ /* 0x000f280000300800 */
[----:B--2---:R-:W2:Y:S04]  /*1037b0*/  LDL.LU R10, [R1+0x278] ;  /* 0x00027800010a7983 */ /* 0x004ea80000300800 */
[----:B------:R-:W2:Y:S04]  /*1037c0*/  LDL.LU R11, [R1+0x27c] ;  /* 0x00027c00010b7983 */ /* 0x000ea80000300800 */
[----:B--2---:R-:W-:Y:S04]  /*1037d0*/  STL.64 [R1+0x40a8], R10 ;  /* 0x0040a80a01007387 */ /* 0x004fe80000100a00 */
[----:B----4-:R1:W-:Y:S04]  /*1037e0*/  STL.64 [R1+0x40a0], R8 ;  /* 0x0040a00801007387 */ /* 0x0103e80000100a00 */
[----:B------:R-:W2:Y:S04]  /*1037f0*/  LDL.LU R20, [R1+0x260] ;  /* 0x0002600001147983 */ /* 0x000ea80000300800 */
[----:B------:R-:W2:Y:S04]  /*103800*/  LDL.LU R21, [R1+0x264] ;  /* 0x0002640001157983 */ /* 0x000ea80000300800 */
[----:B------:R-:W4:Y:S04]  /*103810*/  LDL.LU R22, [R1+0x268] ;  /* 0x0002680001167983 */ /* 0x000f280000300800 */
[----:B------:R-:W4:Y:S04]  /*103820*/  LDL.LU R23, [R1+0x26c] ;  /* 0x00026c0001177983 */ /* 0x000f280000300800 */
[----:B----4-:R-:W-:Y:S04]  /*103830*/  STL.64 [R1+0x40b8], R22 ;  /* 0x0040b81601007387 */ /* 0x010fe80000100a00 */
[----:B--2---:R-:W-:Y:S04]  /*103840*/  STL.64 [R1+0x40b0], R20 ;  /* 0x0040b01401007387 */ /* 0x004fe80000100a00 */
[----:B------:R-:W2:Y:S04]  /*103850*/  LDL.LU R24, [R1+0x240] ;  /* 0x0002400001187983 */ /* 0x000ea80000300800 */
[----:B------:R-:W2:Y:S04]  /*103860*/  LDL.LU R25, [R1+0x244] ;  /* 0x0002440001197983 */ /* 0x000ea80000300800 */
[----:B------:R-:W4:Y:S04]  /*103870*/  LDL.LU R26, [R1+0x248] ;  /* 0x00024800011a7983 */ /* 0x000f280000300800 */
[----:B------:R-:W4:Y:S04]  /*103880*/  LDL.LU R27, [R1+0x24c] ;  /* 0x00024c00011b7983 */ /* 0x000f280000300800 */
[----:B----4-:R-:W-:Y:S04]  /*103890*/  STL.64 [R1+0x40c8], R26 ;  /* 0x0040c81a01007387 */ /* 0x010fe80000100a00 */
[----:B--2---:R2:W-:Y:S04]  /*1038a0*/  STL.64 [R1+0x40c0], R24 ;  /* 0x0040c01801007387 */ /* 0x0045e80000100a00 */
[----:B---3--:R-:W3:Y:S04]  /*1038b0*/  LDL.LU R12, [R1+0x230] ;  /* 0x00023000010c7983 */ /* 0x008ee80000300800 */
[----:B------:R-:W3:Y:S04]  /*1038c0*/  LDL.LU R13, [R1+0x234] ;  /* 0x00023400010d7983 */ /* 0x000ee80000300800 */
[----:B------:R-:W4:Y:S04]  /*1038d0*/  LDL.LU R14, [R1+0x238] ;  /* 0x00023800010e7983 */ /* 0x000f280000300800 */
[----:B------:R-:W4:Y:S04]  /*1038e0*/  LDL.LU R15, [R1+0x23c] ;  /* 0x00023c00010f7983 */ /* 0x000f280000300800 */
[----:B----4-:R-:W-:Y:S04]  /*1038f0*/  STL.64 [R1+0x40d8], R14 ;  /* 0x0040d80e01007387 */ /* 0x010fe80000100a00 */
[----:B---3--:R3:W-:Y:S04]  /*103900*/  STL.64 [R1+0x40d0], R12 ;  /* 0x0040d00c01007387 */ /* 0x0087e80000100a00 */
[----:B-1----:R-:W4:Y:S04]  /*103910*/  LDL.LU R8, [R1+0x220] ;  /* 0x0002200001087983 */ /* 0x002f280000300800 */
[----:B------:R-:W4:Y:S04]  /*103920*/  LDL.LU R9, [R1+0x224] ;  /* 0x0002240001097983 */ /* 0x000f280000300800 */
[----:B------:R-:W5:Y:S04]  /*103930*/  LDL.LU R10, [R1+0x228] ;  /* 0x00022800010a7983 */ /* 0x000f680000300800 */
[----:B------:R-:W5:Y:S04]  /*103940*/  LDL.LU R11, [R1+0x22c] ;  /* 0x00022c00010b7983 */ /* 0x000f680000300800 */
[----:B-----5:R-:W-:Y:S04]  /*103950*/  STL.64 [R1+0x40e8], R10 ;  /* 0x0040e80a01007387 */ /* 0x020fe80000100a00 */
[----:B----4-:R1:W-:Y:S04]  /*103960*/  STL.64 [R1+0x40e0], R8 ;  /* 0x0040e00801007387 */ /* 0x0103e80000100a00 */
[----:B--2---:R-:W2:Y:S04]  /*103970*/  LDL.LU R24, [R1+0x200] ;  /* 0x0002000001187983 */ /* 0x004ea80000300800 */
[----:B------:R-:W2:Y:S04]  /*103980*/  LDL.LU R25, [R1+0x204] ;  /* 0x0002040001197983 */ /* 0x000ea80000300800 */
[----:B------:R-:W4:Y:S04]  /*103990*/  LDL.LU R26, [R1+0x208] ;  /* 0x00020800011a7983 */ /* 0x000f280000300800 */
[----:B------:R-:W4:Y:S04]  /*1039a0*/  LDL.LU R27, [R1+0x20c] ;  /* 0x00020c00011b7983 */ /* 0x000f280000300800 */
[----:B----4-:R-:W-:Y:S04]  /*1039b0*/  STL.64 [R1+0x40f8], R26 ;  /* 0x0040f81a01007387 */ /* 0x010fe80000100a00 */
[----:B--2---:R-:W-:Y:S04]  /*1039c0*/  STL.64 [R1+0x40f0], R24 ;  /* 0x0040f01801007387 */ /* 0x004fe80000100a00 */
[----:B---3--:R-:W2:Y:S04]  /*1039d0*/  LDL.LU R12, [R1+0x1f0] ;  /* 0x0001f000010c7983 */ /* 0x008ea80000300800 */
[----:B------:R-:W2:Y:S04]  /*1039e0*/  LDL.LU R13, [R1+0x1f4] ;  /* 0x0001f400010d7983 */ /* 0x000ea80000300800 */
[----:B------:R-:W3:Y:S04]  /*1039f0*/  LDL.LU R14, [R1+0x1f8] ;  /* 0x0001f800010e7983 */ /* 0x000ee80000300800 */
[----:B------:R-:W3:Y:S04]  /*103a00*/  LDL.LU R15, [R1+0x1fc] ;  /* 0x0001fc00010f7983 */ /* 0x000ee80000300800 */
[----:B---3--:R-:W-:Y:S04]  /*103a10*/  STL.64 [R1+0x4108], R14 ;  /* 0x0041080e01007387 */ /* 0x008fe80000100a00 */
[----:B--2---:R2:W-:Y:S04]  /*103a20*/  STL.64 [R1+0x4100], R12 ;  /* 0x0041000c01007387 */ /* 0x0045e80000100a00 */
[----:B-1----:R-:W3:Y:S04]  /*103a30*/  LDL.LU R8, [R1+0x1e0] ;  /* 0x0001e00001087983 */ /* 0x002ee80000300800 */
[----:B------:R-:W3:Y:S04]  /*103a40*/  LDL.LU R9, [R1+0x1e4] ;  /* 0x0001e40001097983 */ /* 0x000ee80000300800 */
[----:B------:R-:W4:Y:S04]  /*103a50*/  LDL.LU R10, [R1+0x1e8] ;  /* 0x0001e800010a7983 */ /* 0x000f280000300800 */
[----:B------:R-:W4:Y:S04]  /*103a60*/  LDL.LU R11, [R1+0x1ec] ;  /* 0x0001ec00010b7983 */ /* 0x000f280000300800 */
[----:B----4-:R-:W-:Y:S04]  /*103a70*/  STL.64 [R1+0x4118], R10 ;  /* 0x0041180a01007387 */ /* 0x010fe80000100a00 */
[----:B---3--:R1:W-:Y:S04]  /*103a80*/  STL.64 [R1+0x4110], R8 ;  /* 0x0041100801007387 */ /* 0x0083e80000100a00 */
[----:B--2---:R-:W2:Y:S04]  /*103a90*/  LDL.LU R12, [R1+0x1c0] ;  /* 0x0001c000010c7983 */ /* 0x004ea80000300800 */
        /* <DEDUP_REMOVED lines=10> */
[----:B---3--:R-:W-:Y:S04]  /*103b40*/  STL.64 [R1+0x4130], R8 ;  /* 0x0041300801007387 */ /* 0x008fe80000100a00 */
[----:B--2---:R-:W2:Y:S04]  /*103b50*/  LDL.LU R12, [R1+0x1a0] ;  /* 0x0001a000010c7983 */ /* 0x004ea80000300800 */
[----:B------:R-:W2:Y:S04]  /*103b60*/  LDL.LU R13, [R1+0x1a4] ;  /* 0x0001a400010d7983 */ /* 0x000ea80000300800 */
[----:B------:R-:W2:Y:S04]  /*103b70*/  LDL.LU R14, [R1+0x1a8] ;  /* 0x0001a800010e7983 */ /* 0x000ea80000300800 */
[----:B------:R-:W2:Y:S04]  /*103b80*/  LDL.LU R15, [R1+0x1ac] ;  /* 0x0001ac00010f7983 */ /* 0x000ea80000300800 */
[----:B------:R-:W3:Y:S04]  /*103b90*/  LDL.LU R24, [R1+0x1d0] ;  /* 0x0001d00001187983 */ /* 0x000ee80000300800 */
[----:B------:R-:W3:Y:S04]  /*103ba0*/  LDL.LU R25, [R1+0x1d4] ;  /* 0x0001d40001197983 */ /* 0x000ee80000300800 */
[----:B------:R-:W3:Y:S04]  /*103bb0*/  LDL.LU R26, [R1+0x1d8] ;  /* 0x0001d800011a7983 */ /* 0x000ee80000300800 */
[----:B------:R-:W3:Y:S04]  /*103bc0*/  LDL.LU R27, [R1+0x1dc] ;  /* 0x0001dc00011b7983 */ /* 0x000ee80000300800 */
[----:B------:R-:W4:Y:S04]  /*103bd0*/  LDL.LU R20, [R1+0x210] ;  /* 0x0002100001147983 */ /* 0x000f280000300800 */
[----:B------:R-:W4:Y:S04]  /*103be0*/  LDL.LU R21, [R1+0x214] ;  /* 0x0002140001157983 */ /* 0x000f280000300800 */
[----:B------:R-:W4:Y:S04]  /*103bf0*/  LDL.LU R22, [R1+0x218] ;  /* 0x0002180001167983 */ /* 0x000f280000300800 */
[----:B------:R-:W4:Y:S04]  /*103c00*/  LDL.LU R23, [R1+0x21c] ;  /* 0x00021c0001177983 */ /* 0x000f280000300800 */
[----:B------:R-:W5:Y:S04]  /*103c10*/  LDL.LU R16, [R1+0x290] ;  /* 0x0002900001107983 */ /* 0x000f680000300800 */
[----:B------:R-:W5:Y:S04]  /*103c20*/  LDL.LU R17, [R1+0x294] ;  /* 0x0002940001117983 */ /* 0x000f680000300800 */
[----:B------:R-:W5:Y:S04]  /*103c30*/  LDL.LU R18, [R1+0x298] ;  /* 0x0002980001127983 */ /* 0x000f680000300800 */
[----:B------:R-:W5:Y:S04]  /*103c40*/  LDL.LU R19, [R1+0x29c] ;  /* 0x00029c0001137983 */ /* 0x000f680000300800 */
[----:B0-----:R-:W-:Y:S04]  /*103c50*/  STL.64 [R1+0xe0], R4 ;  /* 0x0000e00401007387 */ /* 0x001fe80000100a00 */
[----:B------:R-:W-:Y:S04]  /*103c60*/  STL.64 [R1+0xe8], R6 ;  /* 0x0000e80601007387 */ /* 0x000fe80000100a00 */
[----:B------:R-:W0:Y:S04]  /*103c70*/  LDS.128 R4, [R29] ;  /* 0x000000001d047984 */ /* 0x000e280000000c00 */
[----:B------:R-:W1:Y:S04]  /*103c80*/  LDS.128 R8, [R28+0x1800] ;  /* 0x001800001c087984 */ /* 0x000e680000000c00 */
[----:B0-----:R-:W-:Y:S04]  /*103c90*/  STL [R1+0x3ca4], R5 ;  /* 0x003ca40501007387 */ /* 0x001fe80000100800 */
[----:B-1----:R-:W-:Y:S04]  /*103ca0*/  STL.64 [R1+0x120], R8 ;  /* 0x0001200801007387 */ /* 0x002fe80000100a00 */
[----:B------:R-:W-:Y:S04]  /*103cb0*/  STL.64 [R1+0x128], R10 ;  /* 0x0001280a01007387 */ /* 0x000fe80000100a00 */
[----:B------:R-:W0:Y:S04]  /*103cc0*/  LDS.128 R8, [R29+0x800] ;  /* 0x000800001d087984 */ /* 0x000e280000000c00 */
[----:B------:R-:W-:Y:S04]  /*103cd0*/  STL [R1+0x3ca0], R6 ;  /* 0x003ca00601007387 */ /* 0x000fe80000100800 */
[----:B------:R-:W-:Y:S04]  /*103ce0*/  STL [R1+0x3c9c], R7 ;  /* 0x003c9c0701007387 */ /* 0x000fe80000100800 */
[----:B0-----:R-:W-:Y:S04]  /*103cf0*/  STL.64 [R1+0xb0], R8 ;  /* 0x0000b00801007387 */ /* 0x001fe80000100a00 */
[----:B------:R-:W-:Y:S04]  /*103d00*/  STL.64 [R1+0xb8], R10 ;  /* 0x0000b80a01007387 */ /* 0x000fe80000100a00 */
[----:B------:R-:W0:Y:S04]  /*103d10*/  LDS.128 R8, [R29+0x1000] ;  /* 0x001000001d087984 */ /* 0x000e280000000c00 */
[----:B0-----:R-:W-:Y:S04]  /*103d20*/  STL.64 [R1+0xf0], R8 ;  /* 0x0000f00801007387 */ /* 0x001fe80000100a00 */
[----:B------:R-:W-:Y:S04]  /*103d30*/  STL.64 [R1+0xf8], R10 ;  /* 0x0000f80a01007387 */ /* 0x000fe80000100a00 */
[----:B------:R-:W0:Y:S04]  /*103d40*/  LDS.128 R8, [R29+0x1800] ;  /* 0x001800001d087984 */ /* 0x000e280000000c00 */
[----:B------:R-:W-:Y:S01]  /*103d50*/  BAR.SYNC.DEFER_BLOCKING 0x0 ;  /* 0x0000000000007b1d */ /* 0x000fe20000010000 */
[----:B0-----:R-:W-:-:S05]  /*103d60*/  IMAD.MOV.U32 R5, RZ, RZ, R8 ;  /* 0x000000ffff057224 */ /* 0x001fca00078e0008 */
[----:B------:R0:W-:Y:S01]  /*103d70*/  STL.64 [R1+0x138], R10 ;  /* 0x0001380a01007387 */ /* 0x0001e20000100a00 */
[----:B------:R-:W-:-:S03]  /*103d80*/  IMAD.MOV.U32 R6, RZ, RZ, R9 ;  /* 0x000000ffff067224 */ /* 0x000fc600078e0009 */
[----:B0-----:R-:W3:Y:S04]  /*103d90*/  LDL.LU.64 R10, [R1+0x4138] ;  /* 0x00413800010a7983 */ /* 0x001ee80000300a00 */
[----:B------:R-:W3:Y:S04]  /*103da0*/  LDL.LU.64 R8, [R1+0x4130] ;  /* 0x0041300001087983 */ /* 0x000ee80000300a00 */
[----:B------:R-:W-:Y:S04]  /*103db0*/  STL [R1+0x3ca8], R5 ;  /* 0x003ca80501007387 */ /* 0x000fe80000100800 */
[----:B------:R-:W-:Y:S04]  /*103dc0*/  STL [R1+0x3cb0], R6 ;  /* 0x003cb00601007387 */ /* 0x000fe80000100800 */
[----:B------:R0:W-:Y:S04]  /*103dd0*/  STL [R1+0x3cac], R4 ;  /* 0x003cac0401007387 */ /* 0x0001e80000100800 */
[----:B0-----:R-:W4:Y:S04]  /*103de0*/  LDL.LU R4, [R1+0x250] ;  /* 0x0002500001047983 */ /* 0x001f280000300800 */
[----:B------:R-:W4:Y:S04]  /*103df0*/  LDL.LU R5, [R1+0x254] ;  /* 0x0002540001057983 */ /* 0x000f280000300800 */
[----:B------:R-:W4:Y:S04]  /*103e00*/  LDL.LU R6, [R1+0x258] ;  /* 0x0002580001067983 */ /* 0x000f280000300800 */
[----:B------:R-:W4:Y:S04]  /*103e10*/  LDL.LU R7, [R1+0x25c] ;  /* 0x00025c0001077983 */ /* 0x000f280000300800 */
[----:B--2---:R0:W-:Y:S04]  /*103e20*/  STS.128 [R0], R12 ;  /* 0x0000000c00007388 */ /* 0x0041e80000000c00 */
[----:B0-----:R-:W2:Y:S04]  /*103e30*/  LDL.LU.64 R14, [R1+0x4128] ;  /* 0x00412800010e7983 */ /* 0x001ea80000300a00 */
[----:B------:R-:W2:Y:S04]  /*103e40*/  LDL.LU.64 R12, [R1+0x4120] ;  /* 0x00412000010c7983 */ /* 0x000ea80000300a00 */
[----:B---3--:R0:W-:Y:S04]  /*103e50*/  STS.128 [R0+0x80], R8 ;  /* 0x0000800800007388 */ /* 0x0081e80000000c00 */
[----:B0-----:R-:W3:Y:S04]  /*103e60*/  LDL.LU.64 R10, [R1+0x4118] ;  /* 0x00411800010a7983 */ /* 0x001ee80000300a00 */
[----:B------:R-:W3:Y:S04]  /*103e70*/  LDL.LU.64 R8, [R1+0x4110] ;  /* 0x0041100001087983 */ /* 0x000ee80000300a00 */
[----:B--2---:R0:W-:Y:S04]  /*103e80*/  STS.128 [R0+0x100], R12 ;  /* 0x0001000c00007388 */ /* 0x0041e80000000c00 */
[----:B0-----:R-:W2:Y:S04]  /*103e90*/  LDL.LU.64 R14, [R1+0x4108] ;  /* 0x00410800010e7983 */ /* 0x001ea80000300a00 */
[----:B------:R-:W2:Y:S04]  /*103ea0*/  LDL.LU.64 R12, [R1+0x4100] ;  /* 0x00410000010c7983 */ /* 0x000ea80000300a00 */
[----:B------:R0:W-:Y:S04]  /*103eb0*/  STS.128 [R0+0x180], R24 ;  /* 0x0001801800007388 */ /* 0x0001e80000000c00 */
[----:B0-----:R-:W4:Y:S04]  /*103ec0*/  LDL.LU.64 R26, [R1+0x40f8] ;  /* 0x0040f800011a7983 */ /* 0x001f280000300a00 */
[----:B------:R-:W4:Y:S04]  /*103ed0*/  LDL.LU.64 R24, [R1+0x40f0] ;  /* 0x0040f00001187983 */ /* 0x000f280000300a00 */
[----:B---3--:R0:W-:Y:S04]  /*103ee0*/  STS.128 [R0+0x200], R8 ;  /* 0x0002000800007388 */ /* 0x0081e80000000c00 */
[----:B0-----:R-:W3:Y:S04]  /*103ef0*/  LDL.LU.64 R10, [R1+0x40e8] ;  /* 0x0040e800010a7983 */ /* 0x001ee80000300a00 */
[----:B------:R-:W3:Y:S04]  /*103f00*/  LDL.LU.64 R8, [R1+0x40e0] ;  /* 0x0040e00001087983 */ /* 0x000ee80000300a00 */
[----:B--2---:R0:W-:Y:S04]  /*103f10*/  STS.128 [R0+0x280], R12 ;  /* 0x0002800c00007388 */ /* 0x0041e80000000c00 */
[----:B0-----:R-:W2:Y:S04]  /*103f20*/  LDL.LU.64 R14, [R1+0x40d8] ;  /* 0x0040d800010e7983 */ /* 0x001ea80000300a00 */
[----:B------:R-:W2:Y:S04]  /*103f30*/  LDL.LU.64 R12, [R1+0x40d0] ;  /* 0x0040d000010c7983 */ /* 0x000ea80000300a00 */
[----:B----4-:R0:W-:Y:S04]  /*103f40*/  STS.128 [R0+0x300], R24 ;  /* 0x0003001800007388 */ /* 0x0101e80000000c00 */
[----:B------:R1:W-:Y:S04]  /*103f50*/  STS.128 [R0+0x380], R20 ;  /* 0x0003801400007388 */ /* 0x0003e80000000c00 */
[----:B0-----:R-:W4:Y:S04]  /*103f60*/  LDL.LU.64 R26, [R1+0x40c8] ;  /* 0x0040c800011a7983 */ /* 0x001f280000300a00 */
[----:B------:R-:W4:Y:S04]  /*103f70*/  LDL.LU.64 R24, [R1+0x40c0] ;  /* 0x0040c00001187983 */ /* 0x000f280000300a00 */
[----:B-1----:R-:W5:Y:S04]  /*103f80*/  LDL.LU.64 R22, [R1+0x40b8] ;  /* 0x0040b80001167983 */ /* 0x002f680000300a00 */
[----:B------:R-:W5:Y:S04]  /*103f90*/  LDL.LU.64 R20, [R1+0x40b0] ;  /* 0x0040b00001147983 */ /* 0x000f680000300a00 */
[----:B---3--:R0:W-:Y:S04]  /*103fa0*/  STS.128 [R0+0x400], R8 ;  /* 0x0004000800007388 */ /* 0x0081e80000000c00 */
[----:B0-----:R-:W3:Y:S04]  /*103fb0*/  LDL.LU.64 R10, [R1+0x40a8] ;  /* 0x0040a800010a7983 */ /* 0x001ee80000300a00 */
[----:B------:R-:W3:Y:S04]  /*103fc0*/  LDL.LU.64 R8, [R1+0x40a0] ;  /* 0x0040a00001087983 */ /* 0x000ee80000300a00 */
[----:B--2---:R0:W-:Y:S04]  /*103fd0*/  STS.128 [R0+0x480], R12 ;  /* 0x0004800c00007388 */ /* 0x0041e80000000c00 */
[----:B0-----:R-:W2:Y:S04]  /*103fe0*/  LDL.LU.64 R14, [R1+0x4098] ;  /* 0x00409800010e7983 */ /* 0x001ea80000300a00 */
[----:B------:R-:W2:Y:S04]  /*103ff0*/  LDL.LU.64 R12, [R1+0x4090] ;  /* 0x00409000010c7983 */ /* 0x000ea80000300a00 */
[----:B----4-:R0:W-:Y:S04]  /*104000*/  STS.128 [R0+0x500], R24 ;  /* 0x0005001800007388 */ /* 0x0101e80000000c00 */
[----:B------:R-:W-:Y:S04]  /*104010*/  STS.128 [R0+0x580], R4 ;  /* 0x0005800400007388 */ /* 0x000fe80000000c00 */
[----:B-----5:R-:W-:Y:S04]  /*104020*/  STS.128 [R0+0x600], R20 ;  /* 0x0006001400007388 */ /* 0x020fe80000000c00 */
[----:B------:R-:W-:Y:S04]  /*104030*/  STS.128 [R0+0x780], R16 ;  /* 0x0007801000007388 */ /* 0x000fe80000000c00 */
[----:B0-----:R-:W4:Y:S04]  /*104040*/  LDL.LU.64 R26, [R1+0x4088] ;  /* 0x00408800011a7983 */ /* 0x001f280000300a00 */
[----:B------:R-:W5:Y:S04]  /*104050*/  LDL.LU R24, [R1+0x4080] ;  /* 0x0040800001187983 */ /* 0x000f680000300800 */
[----:B---3--:R-:W-:Y:S04]  /*104060*/  STS.128 [R0+0x680], R8 ;  /* 0x0006800800007388 */ /* 0x008fe80000000c00 */
[----:B--2---:R0:W-:Y:S04]  /*104070*/  STS.128 [R0+0x700], R12 ;  /* 0x0007000c00007388 */ /* 0x0041e80000000c00 */
[----:B------:R-:W-:Y:S06]  /*104080*/  BAR.SYNC.DEFER_BLOCKING 0x0 ;  /* 0x0000000000007b1d */ /* 0x000fec0000010000 */
[----:B0-----:R-:W2:Y:S04]  /*104090*/  LDL.LU R12, [R1+0x380] ;  /* 0x00038000010c7983 */ /* 0x001ea80000300800 */
[----:B------:R-:W0:Y:S04]  /*1040a0*/  LDS.128 R8, [R2] ;  /* 0x0000000002087984 */ /* 0x000e280000000c00 */
[----:B------:R-:W1:Y:S04]  /*1040b0*/  LDS.128 R4, [R2+0x800] ;  /* 0x0008000002047984 */ /* 0x000e680000000c00 */
[----:B0-----:R0:W-:Y:S04]  /*1040c0*/  STL.64 [R1+0x190], R8 ;  /* 0x0001900801007387 */ /* 0x0011e80000100a00 */
[----:B------:R3:W-:Y:S04]  /*1040d0*/  STL.64 [R1+0x198], R10 ;  /* 0x0001980a01007387 */ /* 0x0007e80000100a00 */
[----:B-1----:R-:W-:Y:S04]  /*1040e0*/  STL.64 [R1+0x1f0], R4 ;  /* 0x0001f00401007387 */ /* 0x002fe80000100a00 */
[----:B------:R-:W-:Y:S04]  /*1040f0*/  STL.64 [R1+0x1f8], R6 ;  /* 0x0001f80601007387 */ /* 0x000fe80000100a00 */
[----:B------:R-:W2:Y:S04]  /*104100*/  LDL.LU R13, [R1+0x384] ;  /* 0x00038400010d7983 */ /* 0x000ea80000300800 */
[----:B------:R-:W2:Y:S04]  /*104110*/  LDL.LU R14, [R1+0x388] ;  /* 0x00038800010e7983 */ /* 0x000ea80000300800 */
[----:B------:R-:W2:Y:S04]  /*104120*/  LDL.LU R15, [R1+0x38c] ;  /* 0x00038c00010f7983 */ /* 0x000ea80000300800 */
[----:B--2---:R-:W-:Y:S04]  /*104130*/  STL.64 [R1+0x3fc8], R14 ;  /* 0x003fc80e01007387 */ /* 0x004fe80000100a00 */
[----:B------:R1:W-:Y:S04]  /*104140*/  STL.64 [R1+0x3fc0], R12 ;  /* 0x003fc00c01007387 */ /* 0x0003e80000100a00 */
[----:B0-----:R-:W2:Y:S04]  /*104150*/  LDL.LU R8, [R1+0x370] ;  /* 0x0003700001087983 */ /* 0x001ea80000300800 */
[----:B------:R-:W2:Y:S04]  /*104160*/  LDL.LU R9, [R1+0x374] ;  /* 0x0003740001097983 */ /* 0x000ea80000300800 */
[----:B---3--:R-:W3:Y:S04]  /*104170*/  LDL.LU R10, [R1+0x378] ;  /* 0x00037800010a7983 */ /* 0x008ee80000300800 */
[----:B------:R-:W3:Y:S04]  /*104180*/  LDL.LU R11, [R1+0x37c] ;  /* 0x00037c00010b7983 */ /* 0x000ee80000300800 */
[----:B---3--:R-:W-:Y:S04]  /*104190*/  STL.64 [R1+0x3fd8], R10 ;  /* 0x003fd80a01007387 */ /* 0x008fe80000100a00 */
[----:B--2---:R0:W-:Y:S04]  /*1041a0*/  STL.64 [R1+0x3fd0], R8 ;  /* 0x003fd00801007387 */ /* 0x0041e80000100a00 */
[----:B------:R-:W2:Y:S04]  /*1041b0*/  LDL.LU R20, [R1+0x360] ;  /* 0x0003600001147983 */ /* 0x000ea80000300800 */
[----:B------:R-:W2:Y:S04]  /*1041c0*/  LDL.LU R21, [R1+0x364] ;  /* 0x0003640001157983 */ /* 0x000ea80000300800 */
[----:B------:R-:W3:Y:S04]  /*1041d0*/  LDL.LU R22, [R1+0x368] ;  /* 0x0003680001167983 */ /* 0x000ee80000300800 */
[----:B------:R-:W3:Y:S04]  /*1041e0*/  LDL.LU R23, [R1+0x36c] ;  /* 0x00036c0001177983 */ /* 0x000ee80000300800 */
[----:B---3--:R-:W-:Y:S04]  /*1041f0*/  STL.64 [R1+0x3fe8], R22 ;  /* 0x003fe81601007387 */ /* 0x008fe80000100a00 */
[----:B--2---:R2:W-:Y:S04]  /*104200*/  STL.64 [R1+0x3fe0], R20 ;  /* 0x003fe01401007387 */ /* 0x0045e80000100a00 */
[----:B-1----:R-:W3:Y:S04]  /*104210*/  LDL.LU R12, [R1+0x340] ;  /* 0x00034000010c7983 */ /* 0x002ee80000300800 */
[----:B------:R-:W3:Y:S04]  /*104220*/  LDL.LU R13, [R1+0x344] ;  /* 0x00034400010d7983 */ /* 0x000ee80000300800 */
[----:B------:R-:W2:Y:S04]  /*104230*/  LDL.LU R14, [R1+0x348] ;  /* 0x00034800010e7983 */ /* 0x000ea80000300800 */
[----:B------:R-:W2:Y:S04]  /*104240*/  LDL.LU R15, [R1+0x34c] ;  /* 0x00034c00010f7983 */ /* 0x000ea80000300800 */
[----:B--2---:R-:W-:Y:S04]  /*104250*/  STL.64 [R1+0x3ff8], R14 ;  /* 0x003ff80e01007387 */ /* 0x004fe80000100a00 */
[----:B---3--:R-:W-:Y:S04]  /*104260*/  STL.64 [R1+0x3ff0], R12 ;  /* 0x003ff00c01007387 */ /* 0x008fe80000100a00 */
[----:B0-----:R-:W2:Y:S04]  /*104270*/  LDL.LU R8, [R1+0x330] ;  /* 0x0003300001087983 */ /* 0x001ea80000300800 */
[----:B------:R-:W2:Y:S04]  /*104280*/  LDL.LU R9, [R1+0x334] ;  /* 0x0003340001097983 */ /* 0x000ea80000300800 */
[----:B------:R-:W3:Y:S04]  /*104290*/  LDL.LU R10, [R1+0x338] ;  /* 0x00033800010a7983 */ /* 0x000ee80000300800 */
        /* <DEDUP_REMOVED lines=67> */
[----:B----4-:R-:W0:Y:S04]  /*1046d0*/  LDS.128 R8, [R27] ;  /* 0x000000001b087984 */ /* 0x010e280000000c00 */
        /* <DEDUP_REMOVED lines=36> */
[----:B0-----:R-:W4:Y:S04]  /*104920*/  LDL.LU.64 R10, [R1+0x4078] ;  /* 0x00407800010a7983 */ /* 0x001f280000300a00 */
[----:B------:R-:W4:Y:S04]  /*104930*/  LDL.LU.64 R8, [R1+0x4070] ;  /* 0x0040700001087983 */ /* 0x000f280000300a00 */
[----:B----4-:R0:W-:Y:S04]  /*104940*/  STS.128 [R0], R8 ;  /* 0x0000000800007388 */ /* 0x0101e80000000c00 */
[----:B0-----:R-:W4:Y:S04]  /*104950*/  LDL.LU.64 R10, [R1+0x4068] ;  /* 0x00406800010a7983 */ /* 0x001f280000300a00 */
[----:B------:R-:W4:Y:S04]  /*104960*/  LDL.LU.64 R8, [R1+0x4060] ;  /* 0x0040600001087983 */ /* 0x000f280000300a00 */
[----:B----4-:R0:W-:Y:S04]  /*104970*/  STS.128 [R0+0x80], R8 ;  /* 0x0000800800007388 */ /* 0x0101e80000000c00 */
[----:B0-----:R-:W4:Y:S04]  /*104980*/  LDL.LU.64 R10, [R1+0x4058] ;  /* 0x00405800010a7983 */ /* 0x001f280000300a00 */
[----:B------:R-:W4:Y:S04]  /*104990*/  LDL.LU.64 R8, [R1+0x4050] ;  /* 0x0040500001087983 */ /* 0x000f280000300a00 */
[----:B----4-:R0:W-:Y:S04]  /*1049a0*/  STS.128 [R0+0x100], R8 ;  /* 0x0001000800007388 */ /* 0x0101e80000000c00 */
[----:B0-----:R-:W4:Y:S04]  /*1049b0*/  LDL.LU.64 R10, [R1+0x4048] ;  /* 0x00404800010a7983 */ /* 0x001f280000300a00 */
[----:B------:R-:W4:Y:S04]  /*1049c0*/  LDL.LU.64 R8, [R1+0x4040] ;  /* 0x0040400001087983 */ /* 0x000f280000300a00 */
[----:B--2---:R0:W-:Y:S04]  /*1049d0*/  STS.128 [R0+0x180], R20 ;  /* 0x0001801400007388 */ /* 0x0041e80000000c00 */
[----:B0-----:R-:W2:Y:S04]  /*1049e0*/  LDL.LU.64 R22, [R1+0x4038] ;  /* 0x0040380001167983 */ /* 0x001ea80000300a00 */
[----:B------:R-:W2:Y:S04]  /*1049f0*/  LDL.LU.64 R20, [R1+0x4030] ;  /* 0x0040300001147983 */ /* 0x000ea80000300a00 */
[----:B----4-:R0:W-:Y:S04]  /*104a00*/  STS.128 [R0+0x200], R8 ;  /* 0x0002000800007388 */ /* 0x0101e80000000c00 */
[----:B0-----:R-:W4:Y:S04]  /*104a10*/  LDL.LU.64 R10, [R1+0x4028] ;  /* 0x00402800010a7983 */ /* 0x001f280000300a00 */
[----:B------:R-:W4:Y:S04]  /*104a20*/  LDL.LU.64 R8, [R1+0x4020] ;  /* 0x0040200001087983 */ /* 0x000f280000300a00 */
[----:B--2---:R0:W-:Y:S04]  /*104a30*/  STS.128 [R0+0x280], R20 ;  /* 0x0002801400007388 */ /* 0x0041e80000000c00 */
[----:B---3--:R-:W-:Y:S04]  /*104a40*/  STS.128 [R0+0x380], R12 ;  /* 0x0003800c00007388 */ /* 0x008fe80000000c00 */
[----:B0-----:R-:W2:Y:S04]  /*104a50*/  LDL.LU.64 R22, [R1+0x4018] ;  /* 0x0040180001167983 */ /* 0x001ea80000300a00 */
[----:B------:R-:W2:Y:S04]  /*104a60*/  LDL.LU.64 R20, [R1+0x4010] ;  /* 0x0040100001147983 */ /* 0x000ea80000300a00 */
[----:B----4-:R0:W-:Y:S04]  /*104a70*/  STS.128 [R0+0x300], R8 ;  /* 0x0003000800007388 */ /* 0x0101e80000000c00 */
[----:B0-----:R-:W3:Y:S04]  /*104a80*/  LDL.LU.64 R10, [R1+0x4008] ;  /* 0x00400800010a7983 */ /* 0x001ee80000300a00 */
[----:B------:R-:W3:Y:S04]  /*104a90*/  LDL.LU.64 R8, [R1+0x4000] ;  /* 0x0040000001087983 */ /* 0x000ee80000300a00 */
[----:B------:R-:W4:Y:S04]  /*104aa0*/  LDL.LU.64 R14, [R1+0x3ff8] ;  /* 0x003ff800010e7983 */ /* 0x000f280000300a00 */
[----:B------:R-:W4:Y:S04]  /*104ab0*/  LDL.LU.64 R12, [R1+0x3ff0] ;  /* 0x003ff000010c7983 */ /* 0x000f280000300a00 */
[----:B--2---:R0:W-:Y:S04]  /*104ac0*/  STS.128 [R0+0x400], R20 ;  /* 0x0004001400007388 */ /* 0x0041e80000000c00 */
[----:B0-----:R-:W2:Y:S04]  /*104ad0*/  LDL.LU.64 R22, [R1+0x3fe8] ;  /* 0x003fe80001167983 */ /* 0x001ea80000300a00 */
[----:B------:R-:W2:Y:S04]  /*104ae0*/  LDL.LU.64 R20, [R1+0x3fe0] ;  /* 0x003fe00001147983 */ /* 0x000ea80000300a00 */
[----:B---3--:R0:W-:Y:S04]  /*104af0*/  STS.128 [R0+0x480], R8 ;  /* 0x0004800800007388 */ /* 0x0081e80000000c00 */
[----:B----4-:R1:W-:Y:S04]  /*104b00*/  STS.128 [R0+0x500], R12 ;  /* 0x0005000c00007388 */ /* 0x0103e80000000c00 */
[----:B0-----:R-:W3:Y:S04]  /*104b10*/  LDL.LU.64 R10, [R1+0x3fd8] ;  /* 0x003fd800010a7983 */ /* 0x001ee80000300a00 */
[----:B------:R-:W3:Y:S04]  /*104b20*/  LDL.LU.64 R8, [R1+0x3fd0] ;  /* 0x003fd00001087983 */ /* 0x000ee80000300a00 */
[----:B-1----:R-:W4:Y:S04]  /*104b30*/  LDL.LU.64 R14, [R1+0x3fc8] ;  /* 0x003fc800010e7983 */ /* 0x002f280000300a00 */
[----:B------:R-:W4:Y:S04]  /*104b40*/  LDL.LU.64 R12, [R1+0x3fc0] ;  /* 0x003fc000010c7983 */ /* 0x000f280000300a00 */
[----:B------:R-:W-:Y:S04]  /*104b50*/  STS.128 [R0+0x580], R4 ;  /* 0x0005800400007388 */ /* 0x000fe80000000c00 */
[----:B--2---:R-:W-:Y:S04]  /*104b60*/  STS.128 [R0+0x600], R20 ;  /* 0x0006001400007388 */ /* 0x004fe80000000c00 */
[----:B------:R-:W-:Y:S04]  /*104b70*/  STS.128 [R0+0x780], R16 ;  /* 0x0007801000007388 */ /* 0x000fe80000000c00 */
[----:B---3--:R-:W-:Y:S04]  /*104b80*/  STS.128 [R0+0x680], R8 ;  /* 0x0006800800007388 */ /* 0x008fe80000000c00 */
[----:B----4-:R0:W-:Y:S04]  /*104b90*/  STS.128 [R0+0x700], R12 ;  /* 0x0007000c00007388 */ /* 0x0101e80000000c00 */
        /* <DEDUP_REMOVED lines=9> */
[----:B------:R-:W4:Y:S04]  /*104c30*/  LDL.LU R14, [R1+0x488] ;  /* 0x00048800010e7983 */ /* 0x000f280000300800 */
[----:B------:R-:W4:Y:S04]  /*104c40*/  LDL.LU R15, [R1+0x48c] ;  /* 0x00048c00010f7983 */ /* 0x000f280000300800 */
[----:B----4-:R-:W-:Y:S04]  /*104c50*/  STL.64 [R1+0x3f08], R14 ;  /* 0x003f080e01007387 */ /* 0x010fe80000100a00 */
[----:B--2---:R1:W-:Y:S04]  /*104c60*/  STL.64 [R1+0x3f00], R12 ;  /* 0x003f000c01007387 */ /* 0x0043e80000100a00 */
        /* <DEDUP_REMOVED lines=18> */
[----:B0-----:R-:W3:Y:S04]  /*104d90*/  LDL.LU R8, [R1+0x430] ;  /* 0x0004300001087983 */ /* 0x001ee80000300800 */
        /* <DEDUP_REMOVED lines=141> */
[----:B------:R-:W-:Y:S04]  /*105670*/  STS.128 [R0+0x580], R4 ;  /* 0x0005800400007388 */ /* 0x000fe80000000c00 */
[----:B---3--:R-:W-:Y:S04]  /*105680*/  STS.128 [R0+0x600], R20 ;  /* 0x0006001400007388 */ /* 0x008fe80000000c00 */
[----:B------:R-:W-:Y:S04]  /*105690*/  STS.128 [R0+0x780], R16 ;  /* 0x0007801000007388 */ /* 0x000fe80000000c00 */
[----:B--2---:R-:W-:Y:S04]  /*1056a0*/  STS.128 [R0+0x680], R8 ;  /* 0x0006800800007388 */ /* 0x004fe80000000c00 */
        /* <DEDUP_REMOVED lines=178> */
[----:B----4-:R-:W-:Y:S04]  /*1061d0*/  STS.128 [R0+0x700], R12 ;  /* 0x0007000c00007388 */ /* 0x010fe80000000c00 */
[----:B------:R-:W-:Y:S06]  /*1061e0*/  BAR.SYNC.DEFER_BLOCKING 0x0 ;  /* 0x0000000000007b1d */ /* 0x000fec0000010000 */
[----:B------:R-:W0:Y:S04]  /*1061f0*/  LDS.128 R8, [R2] ;  /* 0x0000000002087984 */ /* 0x000e280000000c00 */
[----:B------:R-:W1:Y:S04]  /*106200*/  LDS.128 R4, [R2+0x800] ;  /* 0x0008000002047984 */ /* 0x000e680000000c00 */
[----:B------:R-:W2:Y:S04]  /*106210*/  LDS.128 R12, [R2+0x1000] ;  /* 0x00100000020c7984 */ /* 0x000ea80000000c00 */
[----:B------:R-:W-:Y:S04]  /*106220*/  LDS.128 R16, [R29+0x800] ;  /* 0x000800001d107984 */ /* 0x000fe80000000c00 */
[----:B0-----:R-:W-:Y:S04]  /*106230*/  STL.64 [R1+0x310], R8 ;  /* 0x0003100801007387 */ /* 0x001fe80000100a00 */
[----:B------:R-:W-:Y:S04]  /*106240*/  STL.64 [R1+0x318], R10 ;  /* 0x0003180a01007387 */ /* 0x000fe80000100a00 */
[----:B------:R-:W0:Y:S04]  /*106250*/  LDS.128 R8, [R2+0x1800] ;  /* 0x0018000002087984 */ /* 0x000e280000000c00 */
[----:B-1----:R-:W-:Y:S04]  /*106260*/  STL.64 [R1+0x350], R4 ;  /* 0x0003500401007387 */ /* 0x002fe80000100a00 */
[----:B------:R-:W-:Y:S04]  /*106270*/  STL.64 [R1+0x358], R6 ;  /* 0x0003580601007387 */ /* 0x000fe80000100a00 */
[----:B------:R-:W1:Y:S04]  /*106280*/  LDS.128 R4, [R27] ;  /* 0x000000001b047984 */ /* 0x000e680000000c00 */
[----:B--2---:R-:W-:Y:S04]  /*106290*/  STL.64 [R1+0x3b0], R12 ;  /* 0x0003b00c01007387 */ /* 0x004fe80000100a00 */
[----:B------:R-:W-:Y:S04]  /*1062a0*/  STL.64 [R1+0x3b8], R14 ;  /* 0x0003b80e01007387 */ /* 0x000fe80000100a00 */
[----:B------:R-:W2:Y:S04]  /*1062b0*/  LDS.128 R12, [R27+0x800] ;  /* 0x000800001b0c7984 */ /* 0x000ea80000000c00 */
[----:B0-----:R-:W-:Y:S04]  /*1062c0*/  STL.64 [R1+0x390], R8 ;  /* 0x0003900801007387 */ /* 0x001fe80000100a00 */
[----:B------:R-:W-:Y:S04]  /*1062d0*/  STL.64 [R1+0x398], R10 ;  /* 0x0003980a01007387 */ /* 0x000fe80000100a00 */
[----:B------:R-:W0:Y:S04]  /*1062e0*/  LDS.128 R8, [R27+0x1000] ;  /* 0x001000001b087984 */ /* 0x000e280000000c00 */
[----:B-1----:R-:W-:Y:S04]  /*1062f0*/  STL.64 [R1+0x320], R4 ;  /* 0x0003200401007387 */ /* 0x002fe80000100a00 */
[----:B------:R-:W-:Y:S04]  /*106300*/  STL.64 [R1+0x328], R6 ;  /* 0x0003280601007387 */ /* 0x000fe80000100a00 */
[----:B------:R-:W1:Y:S04]  /*106310*/  LDS.128 R4, [R27+0x1800] ;  /* 0x001800001b047984 */ /* 0x000e680000000c00 */
[----:B--2---:R-:W-:Y:S04]  /*106320*/  STL.64 [R1+0x370], R12 ;  /* 0x0003700c01007387 */ /* 0x004fe80000100a00 */
[----:B------:R-:W-:Y:S04]  /*106330*/  STL.64 [R1+0x378], R14 ;  /* 0x0003780e01007387 */ /* 0x000fe80000100a00 */
[----:B------:R-:W-:Y:S04]  /*106340*/  STL.64 [R1+0x3d88], R26 ;  /* 0x003d881a01007387 */ /* 0x000fe80000100a00 */
[----:B------:R-:W2:Y:S04]  /*106350*/  LDS.128 R12, [R28] ;  /* 0x000000001c0c7984 */ /* 0x000ea80000000c00 */
[----:B0-----:R-:W-:Y:S04]  /*106360*/  STL.64 [R1+0x340], R8 ;  /* 0x0003400801007387 */ /* 0x001fe80000100a00 */
[----:B------:R-:W-:Y:S04]  /*106370*/  STL.64 [R1+0x348], R10 ;  /* 0x0003480a01007387 */ /* 0x000fe80000100a00 */
[----:B-----5:R-:W-:Y:S04]  /*106380*/  STL [R1+0x3d80], R24 ;  /* 0x003d801801007387 */ /* 0x020fe80000100800 */
[----:B-1----:R0:W-:Y:S04]  /*106390*/  STL.64 [R1+0x330], R4 ;  /* 0x0003300401007387 */ /* 0x0021e80000100a00 */
[----:B------:R1:W-:Y:S04]  /*1063a0*/  STL.64 [R1+0x338], R6 ;  /* 0x0003380601007387 */ /* 0x0003e80000100a00 */
[----:B------:R-:W3:Y:S04]  /*1063b0*/  LDL.LU R20, [R1+0x730] ;  /* 0x0007300001147983 */ /* 0x000ee80000300800 */
[----:B------:R-:W3:Y:S04]  /*1063c0*/  LDL.LU R21, [R1+0x734] ;  /* 0x0007340001157983 */ /* 0x000ee80000300800 */
[----:B------:R-:W4:Y:S04]  /*1063d0*/  LDL.LU R22, [R1+0x738] ;  /* 0x0007380001167983 */ /* 0x000f280000300800 */
[----:B------:R-:W4:Y:S04]  /*1063e0*/  LDL.LU R23, [R1+0x73c] ;  /* 0x00073c0001177983 */ /* 0x000f280000300800 */
[----:B----4-:R-:W-:Y:S04]  /*1063f0*/  STL.64 [R1+0x3d98], R22 ;  /* 0x003d981601007387 */ /* 0x010fe80000100a00 */
[----:B---3--:R3:W-:Y:S04]  /*106400*/  STL.64 [R1+0x3d90], R20 ;  /* 0x003d901401007387 */ /* 0x0087e80000100a00 */
[----:B0-----:R-:W4:Y:S04]  /*106410*/  LDL.LU R4, [R1+0x720] ;  /* 0x0007200001047983 */ /* 0x001f280000300800 */
[----:B------:R-:W4:Y:S04]  /*106420*/  LDL.LU R5, [R1+0x724] ;  /* 0x0007240001057983 */ /* 0x000f280000300800 */
[----:B-1----:R-:W5:Y:S04]  /*106430*/  LDL.LU R6, [R1+0x728] ;  /* 0x0007280001067983 */ /* 0x002f680000300800 */
[----:B------:R-:W5:Y:S04]  /*106440*/  LDL.LU R7, [R1+0x72c] ;  /* 0x00072c0001077983 */ /* 0x000f680000300800 */
[----:B-----5:R-:W-:Y:S04]  /*106450*/  STL.64 [R1+0x3da8], R6 ;  /* 0x003da80601007387 */ /* 0x020fe80000100a00 */
[----:B----4-:R-:W-:Y:S04]  /*106460*/  STL.64 [R1+0x3da0], R4 ;  /* 0x003da00401007387 */ /* 0x010fe80000100a00 */
[----:B------:R-:W4:Y:S04]  /*106470*/  LDL.LU R8, [R1+0x740] ;  /* 0x0007400001087983 */ /* 0x000f280000300800 */
[----:B------:R-:W4:Y:S04]  /*106480*/  LDL.LU R9, [R1+0x744] ;  /* 0x0007440001097983 */ /* 0x000f280000300800 */
[----:B------:R-:W5:Y:S04]  /*106490*/  LDL.LU R10, [R1+0x748] ;  /* 0x00074800010a7983 */ /* 0x000f680000300800 */
[----:B------:R-:W5:Y:S04]  /*1064a0*/  LDL.LU R11, [R1+0x74c] ;  /* 0x00074c00010b7983 */ /* 0x000f680000300800 */
[----:B------:R-:W-:Y:S04]  /*1064b0*/  LDS.128 R4, [R28+0x1000] ;  /* 0x001000001c047984 */ /* 0x000fe80000000c00 */
[----:B-----5:R-:W-:Y:S04]  /*1064c0*/  STL.64 [R1+0x3db8], R10 ;  /* 0x003db80a01007387 */ /* 0x020fe80000100a00 */
[----:B----4-:R-:W-:Y:S04]  /*1064d0*/  STL.64 [R1+0x3db0], R8 ;  /* 0x003db00801007387 */ /* 0x010fe80000100a00 */
[----:B------:R-:W0:Y:S04]  /*1064e0*/  LDS.128 R8, [R28+0x800] ;  /* 0x000800001c087984 */ /* 0x000e280000000c00 */
[----:B--2---:R-:W-:Y:S04]  /*1064f0*/  STL.64 [R1+0x300], R12 ;  /* 0x0003000c01007387 */ /* 0x004fe80000100a00 */
[----:B------:R-:W-:Y:S04]  /*106500*/  STL.64 [R1+0x308], R14 ;  /* 0x0003080e01007387 */ /* 0x000fe80000100a00 */
[----:B---3--:R-:W2:Y:S04]  /*106510*/  LDL.LU R20, [R1+0x6e0] ;  /* 0x0006e00001147983 */ /* 0x008ea80000300800 */
[----:B------:R-:W1:Y:S04]  /*106520*/  LDS.128 R12, [R28+0x1800] ;  /* 0x001800001c0c7984 */ /* 0x000e680000000c00 */
[----:B0-----:R-:W-:Y:S04]  /*106530*/  STL.64 [R1+0x2f0], R8 ;  /* 0x0002f00801007387 */ /* 0x001fe80000100a00 */
[----:B------:R-:W-:Y:S04]  /*106540*/  STL.64 [R1+0x2f8], R10 ;  /* 0x0002f80a01007387 */ /* 0x000fe80000100a00 */
[----:B------:R0:W-:Y:S04]  /*106550*/  STL.64 [R1+0x2e0], R4 ;  /* 0x0002e00401007387 */ /* 0x0001e80000100a00 */
[----:B------:R3:W-:Y:S04]  /*106560*/  STL.64 [R1+0x2e8], R6 ;  /* 0x0002e80601007387 */ /* 0x0007e80000100a00 */
[----:B------:R-:W2:Y:S04]  /*106570*/  LDL.LU R21, [R1+0x6e4] ;  /* 0x0006e40001157983 */ /* 0x000ea80000300800 */
[----:B------:R-:W4:Y:S04]  /*106580*/  LDL.LU R22, [R1+0x6e8] ;  /* 0x0006e80001167983 */ /* 0x000f280000300800 */
[----:B------:R-:W4:Y:S04]  /*106590*/  LDL.LU R23, [R1+0x6ec] ;  /* 0x0006ec0001177983 */ /* 0x000f280000300800 */
[----:B----4-:R-:W-:Y:S04]  /*1065a0*/  STL.64 [R1+0x3dc8], R22 ;  /* 0x003dc81601007387 */ /* 0x010fe80000100a00 */
[----:B--2---:R-:W-:Y:S04]  /*1065b0*/  STL.64 [R1+0x3dc0], R20 ;  /* 0x003dc01401007387 */ /* 0x004fe80000100a00 */
        /* <DEDUP_REMOVED lines=42> */
[----:B------:R-:W0:Y:S04]  /*106860*/  LDS.128 R4, [R29] ;  /* 0x000000001d047984 */ /* 0x000e280000000c00 */
        /* <DEDUP_REMOVED lines=12> */
[----:B-1----:R-:W-:Y:S04]  /*106930*/  STL.64 [R1+0x3d0], R12 ;  /* 0x0003d00c01007387 */ /* 0x002fe80000100a00 */
[----:B------:R-:W-:Y:S04]  /*106940*/  STL.64 [R1+0x3d8], R14 ;  /* 0x0003d80e01007387 */ /* 0x000fe80000100a00 */
[----:B------:R-:W1:Y:S04]  /*106950*/  LDS.128 R12, [R29+0x1000] ;  /* 0x001000001d0c7984 */ /* 0x000e680000000c00 */
[----:B------:R5:W-:Y:S04]  /*106960*/  STL [R1+0x3c98], R16 ;  /* 0x003c981001007387 */ /* 0x000be80000100800 */
[----:B0-----:R-:W-:Y:S04]  /*106970*/  STL.64 [R1+0x1e0], R4 ;  /* 0x0001e00401007387 */ /* 0x001fe80000100a00 */
[----:B------:R-:W-:Y:S04]  /*106980*/  STL.64 [R1+0x1e8], R6 ;  /* 0x0001e80601007387 */ /* 0x000fe80000100a00 */
[----:B------:R-:W0:Y:S04]  /*106990*/  LDS.128 R4, [R29+0x1800] ;  /* 0x001800001d047984 */ /* 0x000e280000000c00 */
[----:B------:R5:W-:Y:S04]  /*1069a0*/  STL [R1+0x3c94], R17 ;  /* 0x003c941101007387 */ /* 0x000be80000100800 */
[----:B------:R1:W-:Y:S04]  /*1069b0*/  STL [R1+0x3c90], R18 ;  /* 0x003c901201007387 */ /* 0x0003e80000100800 */
[----:B------:R1:W-:Y:S04]  /*1069c0*/  STL [R1+0x3c8c], R19 ;  /* 0x003c8c1301007387 */ /* 0x0003e80000100800 */
[----:B-----5:R-:W5:Y:S04]  /*1069d0*/  LDL.LU R16, [R1+0x710] ;  /* 0x0007100001107983 */ /* 0x020f680000300800 */
[----:B------:R-:W5:Y:S04]  /*1069e0*/  LDL.LU R17, [R1+0x714] ;  /* 0x0007140001117983 */ /* 0x000f680000300800 */
[----:B-1----:R-:W5:Y:S04]  /*1069f0*/  LDL.LU R18, [R1+0x718] ;  /* 0x0007180001127983 */ /* 0x002f680000300800 */
[----:B------:R-:W5:Y:S04]  /*106a00*/  LDL.LU R19, [R1+0x71c] ;  /* 0x00071c0001137983 */ /* 0x000f680000300800 */
[----:B------:R-:W-:Y:S04]  /*106a10*/  STL.64 [R1+0x3cc0], R14 ;  /* 0x003cc00e01007387 */ /* 0x000fe80000100a00 */
[----:B------:R1:W-:Y:S04]  /*106a20*/  STL.64 [R1+0x3cb8], R12 ;  /* 0x003cb80c01007387 */ /* 0x0003e80000100a00 */
[----:B------:R-:W-:Y:S06]  /*106a30*/  BAR.SYNC.DEFER_BLOCKING 0x0 ;  /* 0x0000000000007b1d */ /* 0x000fec0000010000 */
[----:B-1----:R-:W2:Y:S04]  /*106a40*/  LDL.LU R12, [R1+0x700] ;  /* 0x00070000010c7983 */ /* 0x002ea80000300800 */
[----:B------:R-:W2:Y:S04]  /*106a50*/  LDL.LU R13, [R1+0x704] ;  /* 0x00070400010d7983 */ /* 0x000ea80000300800 */
[----:B------:R-:W2:Y:S04]  /*106a60*/  LDL.LU R14, [R1+0x708] ;  /* 0x00070800010e7983 */ /* 0x000ea80000300800 */
[----:B------:R-:W2:Y:S04]  /*106a70*/  LDL.LU R15, [R1+0x70c] ;  /* 0x00070c00010f7983 */ /* 0x000ea80000300800 */
        /* <DEDUP_REMOVED lines=23> */
[----:B------:R-:W5:Y:S04]  /*106bf0*/  LDL.LU.64 R22, [R1+0x3dc8] ;  /* 0x003dc80001167983 */ /* 0x000f680000300a00 */
[----:B------:R-:W5:Y:S04]  /*106c00*/  LDL.LU.64 R20, [R1+0x3dc0] ;  /* 0x003dc00001147983 */ /* 0x000f680000300a00 */
[----:B---3--:R0:W-:Y:S04]  /*106c10*/  STS.128 [R0+0x380], R8 ;  /* 0x0003800800007388 */ /* 0x0081e80000000c00 */
[----:B0-----:R-:W3:Y:S04]  /*106c20*/  LDL.LU.64 R10, [R1+0x3db8] ;  /* 0x003db800010a7983 */ /* 0x001ee80000300a00 */
[----:B------:R-:W3:Y:S04]  /*106c30*/  LDL.LU.64 R8, [R1+0x3db0] ;  /* 0x003db00001087983 */ /* 0x000ee80000300a00 */
[----:B----4-:R-:W-:Y:S04]  /*106c40*/  STS.128 [R0+0x500], R24 ;  /* 0x0005001800007388 */ /* 0x010fe80000000c00 */
[----:B--2---:R0:W-:Y:S04]  /*106c50*/  STS.128 [R0+0x400], R4 ;  /* 0x0004000400007388 */ /* 0x0041e80000000c00 */
[----:B-----5:R1:W-:Y:S04]  /*106c60*/  STS.128 [R0+0x480], R20 ;  /* 0x0004801400007388 */ /* 0x0203e80000000c00 */
[----:B0-----:R-:W2:Y:S04]  /*106c70*/  LDL.LU.64 R6, [R1+0x3da8] ;  /* 0x003da80001067983 */ /* 0x001ea80000300a00 */
[----:B------:R-:W2:Y:S04]  /*106c80*/  LDL.LU.64 R4, [R1+0x3da0] ;  /* 0x003da00001047983 */ /* 0x000ea80000300a00 */
[----:B-1----:R-:W4:Y:S04]  /*106c90*/  LDL.LU.64 R22, [R1+0x3d98] ;  /* 0x003d980001167983 */ /* 0x002f280000300a00 */
[----:B------:R-:W4:Y:S04]  /*106ca0*/  LDL.LU.64 R20, [R1+0x3d90] ;  /* 0x003d900001147983 */ /* 0x000f280000300a00 */
[----:B------:R-:W5:Y:S04]  /*106cb0*/  LDL.LU.64 R26, [R1+0x3d88] ;  /* 0x003d8800011a7983 */ /* 0x000f680000300a00 */
[----:B------:R-:W5:Y:S04]  /*106cc0*/  LDL.LU R24, [R1+0x3d80] ;  /* 0x003d800001187983 */ /* 0x000f680000300800 */
[----:B------:R-:W-:Y:S04]  /*106cd0*/  STS.128 [R0+0x580], R12 ;  /* 0x0005800c00007388 */ /* 0x000fe80000000c00 */
[----:B------:R-:W-:Y:S04]  /*106ce0*/  STS.128 [R0+0x600], R16 ;  /* 0x0006001000007388 */ /* 0x000fe80000000c00 */
[----:B---3--:R-:W-:Y:S04]  /*106cf0*/  STS.128 [R0+0x780], R8 ;  /* 0x0007800800007388 */ /* 0x008fe80000000c00 */
[----:B--2---:R-:W-:Y:S04]  /*106d00*/  STS.128 [R0+0x680], R4 ;  /* 0x0006800400007388 */ /* 0x004fe80000000c00 */
[----:B----4-:R-:W-:Y:S04]  /*106d10*/  STS.128 [R0+0x700], R20 ;  /* 0x0007001400007388 */ /* 0x010fe80000000c00 */
[----:B------:R-:W-:Y:S06]  /*106d20*/  BAR.SYNC.DEFER_BLOCKING 0x0 ;  /* 0x0000000000007b1d */ /* 0x000fec0000010000 */
[----:B------:R-:W0:Y:S04]  /*106d30*/  LDS.128 R8, [R2] ;  /* 0x0000000002087984 */ /* 0x000e280000000c00 */
[----:B------:R-:W1:Y:S04]  /*106d40*/  LDS.128 R4, [R2+0x800] ;  /* 0x0008000002047984 */ /* 0x000e680000000c00 */
[----:B------:R-:W2:Y:S04]  /*106d50*/  LDS.128 R12, [R2+0x1000] ;  /* 0x00100000020c7984 */ /* 0x000ea80000000c00 */
[----:B0-----:R-:W-:Y:S04]  /*106d60*/  STL.64 [R1+0x4a0], R8 ;  /* 0x0004a00801007387 */ /* 0x001fe80000100a00 */
[----:B------:R-:W-:Y:S04]  /*106d70*/  STL.64 [R1+0x4a8], R10 ;  /* 0x0004a80a01007387 */ /* 0x000fe80000100a00 */
[----:B------:R-:W0:Y:S04]  /*106d80*/  LDS.128 R8, [R2+0x1800] ;  /* 0x0018000002087984 */ /* 0x000e280000000c00 */
[----:B-1----:R-:W-:Y:S04]  /*106d90*/  STL.64 [R1+0x4e0], R4 ;  /* 0x0004e00401007387 */ /* 0x002fe80000100a00 */
[----:B------:R-:W-:Y:S04]  /*106da0*/  STL.64 [R1+0x4e8], R6 ;  /* 0x0004e80601007387 */ /* 0x000fe80000100a00 */
[----:B-----5:R-:W1:Y:S04]  /*106db0*/  LDS.128 R4, [R27] ;  /* 0x000000001b047984 */ /* 0x020e680000000c00 */
        /* <DEDUP_REMOVED lines=12> */
[----:B------:R-:W-:Y:S04]  /*106e80*/  LDS.128 R12, [R28+0x1000] ;  /* 0x001000001c0c7984 */ /* 0x000fe80000000c00 */
[----:B0-----:R-:W-:Y:S04]  /*106e90*/  STL.64 [R1+0x5a0], R8 ;  /* 0x0005a00801007387 */ /* 0x001fe80000100a00 */
[----:B------:R-:W-:Y:S04]  /*106ea0*/  STL.64 [R1+0x5a8], R10 ;  /* 0x0005a80a01007387 */ /* 0x000fe80000100a00 */
[----:B------:R-:W-:Y:S04]  /*106eb0*/  STL [R1+0x3ccc], R24 ;  /* 0x003ccc1801007387 */ /* 0x000fe80000100800 */
[----:B-1----:R-:W-:Y:S04]  /*106ec0*/  STL.64 [R1+0x600], R4 ;  /* 0x0006000401007387 */ /* 0x002fe80000100a00 */
[----:B------:R-:W0:Y:S04]  /*106ed0*/  LDS.128 R8, [R28] ;  /* 0x000000001c087984 */ /* 0x000e280000000c00 */
[----:B------:R-:W-:Y:S04]  /*106ee0*/  STL.64 [R1+0x608], R6 ;  /* 0x0006080601007387 */ /* 0x000fe80000100a00 */
[----:B------:R-:W1:Y:S04]  /*106ef0*/  LDS.128 R4, [R28+0x800] ;  /* 0x000800001c047984 */ /* 0x000e680000000c00 */
[----:B0-----:R-:W-:Y:S04]  /*106f00*/  STL.64 [R1+0x4c0], R8 ;  /* 0x0004c00801007387 */ /* 0x001fe80000100a00 */
[----:B------:R-:W-:Y:S04]  /*106f10*/  STL.64 [R1+0x4c8], R10 ;  /* 0x0004c80a01007387 */ /* 0x000fe80000100a00 */
[----:B-1----:R-:W-:Y:S04]  /*106f20*/  STL.64 [R1+0x510], R4 ;  /* 0x0005100401007387 */ /* 0x002fe80000100a00 */
[----:B------:R-:W-:Y:S04]  /*106f30*/  STL.64 [R1+0x518], R6 ;  /* 0x0005180601007387 */ /* 0x000fe80000100a00 */
[----:B------:R-:W-:Y:S04]  /*106f40*/  STL.64 [R1+0x5b0], R12 ;  /* 0x0005b00c01007387 */ /* 0x000fe80000100a00 */
[----:B------:R-:W-:Y:S04]  /*106f50*/  STL.64 [R1+0x5b8], R14 ;  /* 0x0005b80e01007387 */ /* 0x000fe80000100a00 */
[----:B------:R-:W2:Y:S04]  /*106f60*/  LDL R16, [R1+0x1bc0] ;  /* 0x001bc00001107983 */ /* 0x000ea80000100800 */
[----:B------:R-:W0:Y:S04]  /*106f70*/  LDS.128 R8, [R28+0x1800] ;  /* 0x001800001c087984 */ /* 0x000e280000000c00 */
[----:B------:R-:W1:Y:S04]  /*106f80*/  LDS.128 R4, [R29] ;  /* 0x000000001d047984 */ /* 0x000e680000000c00 */
[----:B------:R-:W-:Y:S04]  /*106f90*/  LDS.128 R12, [R29+0x1000] ;  /* 0x001000001d0c7984 */ /* 0x000fe80000000c00 */
[----:B0-----:R-:W-:Y:S04]  /*106fa0*/  STL.64 [R1+0x5e0], R8 ;  /* 0x0005e00801007387 */ /* 0x001fe80000100a00 */
[----:B------:R-:W-:Y:S04]  /*106fb0*/  STL.64 [R1+0x5e8], R10 ;  /* 0x0005e80a01007387 */ /* 0x000fe80000100a00 */
[----:B--2---:R-:W-:Y:S04]  /*106fc0*/  STL [R1+0x3d08], R16 ;  /* 0x003d081001007387 */ /* 0x004fe80000100800 */
[----:B-1----:R-:W-:Y:S04]  /*106fd0*/  STL.64 [R1+0x4d0], R4 ;  /* 0x0004d00401007387 */ /* 0x002fe80000100a00 */
[----:B------:R-:W-:Y:S04]  /*106fe0*/  STL.64 [R1+0x4d8], R6 ;  /* 0x0004d80601007387 */ /* 0x000fe80000100a00 */
[----:B------:R-:W0:Y:S04]  /*106ff0*/  LDS.128 R4, [R29+0x800] ;  /* 0x000800001d047984 */ /* 0x000e280000000c00 */
[----:B------:R-:W2:Y:S04]  /*107000*/  LDL.LU R24, [R1+0xa00] ;  /* 0x000a000001187983 */ /* 0x000ea80000300800 */
[----:B0-----:R-:W-:Y:S04]  /*107010*/  STL.64 [R1+0x520], R4 ;  /* 0x0005200401007387 */ /* 0x001fe80000100a00 */
[----:B------:R-:W-:Y:S04]  /*107020*/  STL.64 [R1+0x528], R6 ;  /* 0x0005280601007387 */ /* 0x000fe80000100a00 */
[----:B------:R-:W2:Y:S04]  /*107030*/  LDL.LU R25, [R1+0xa04] ;  /* 0x000a040001197983 */ /* 0x000ea80000300800 */
[----:B------:R-:W3:Y:S04]  /*107040*/  LDL.LU R26, [R1+0xa08] ;  /* 0x000a0800011a7983 */ /* 0x000ee80000300800 */
[----:B------:R-:W3:Y:S04]  /*107050*/  LDL.LU R27, [R1+0xa0c] ;  /* 0x000a0c00011b7983 */ /* 0x000ee80000300800 */
[----:B------:R-:W0:Y:S04]  /*107060*/  LDS.128 R4, [R29+0x1800] ;  /* 0x001800001d047984 */ /* 0x000e280000000c00 */
[----:B------:R-:W-:Y:S06]  /*107070*/  BAR.SYNC.DEFER_BLOCKING 0x0 ;  /* 0x0000000000007b1d */ /* 0x000fec0000010000 */
[----:B---3--:R-:W-:Y:S04]  /*107080*/  STL.64 [R1+0x3ce0], R26 ;  /* 0x003ce01a01007387 */ /* 0x008fe80000100a00 */
[----:B--2---:R1:W-:Y:S04]  /*107090*/  STL.64 [R1+0x3cd8], R24 ;  /* 0x003cd81801007387 */ /* 0x0043e80000100a00 */
[----:B-1----:R-:W2:Y:S04]  /*1070a0*/  LDL.LU R24, [R1+0x980] ;  /* 0x0009800001187983 */ /* 0x002ea80000300800 */
        /* <DEDUP_REMOVED lines=9> */
[----:B------:R-:W4:Y:S04]  /*107140*/  LDL.LU R16, [R1+0x7d0] ;  /* 0x0007d00001107983 */ /* 0x000f280000300800 */
[----:B------:R-:W4:Y:S04]  /*107150*/  LDL.LU R17, [R1+0x7d4] ;  /* 0x0007d40001117983 */ /* 0x000f280000300800 */
[----:B------:R-:W5:Y:S04]  /*107160*/  LDL.LU R18, [R1+0x7d8] ;  /* 0x0007d80001127983 */ /* 0x000f680000300800 */
[----:B------:R-:W5:Y:S04]  /*107170*/  LDL.LU R19, [R1+0x7dc] ;  /* 0x0007dc0001137983 */ /* 0x000f680000300800 */
[----:B-----5:R-:W-:Y:S04]  /*107180*/  STL.64 [R1+0x3d18], R18 ;  /* 0x003d181201007387 */ /* 0x020fe80000100a00 */
[----:B----4-:R1:W-:Y:S04]  /*107190*/  STL.64 [R1+0x3d10], R16 ;  /* 0x003d101001007387 */ /* 0x0103e80000100a00 */
[----:B-1----:R-:W4:Y:S04]  /*1071a0*/  LDL.LU R16, [R1+0x7c0] ;  /* 0x0007c00001107983 */ /* 0x002f280000300800 */
        /* <DEDUP_REMOVED lines=15> */
[----:B------:R-:W2:Y:S04]  /*1072a0*/  LDL.LU R8, [R1+0x770] ;  /* 0x0007700001087983 */ /* 0x000ea80000300800 */
[----:B------:R-:W2:Y:S04]  /*1072b0*/  LDL.LU R9, [R1+0x774] ;  /* 0x0007740001097983 */ /* 0x000ea80000300800 */
[----:B------:R-:W2:Y:S04]  /*1072c0*/  LDL.LU R10, [R1+0x778] ;  /* 0x00077800010a7983 */ /* 0x000ea80000300800 */
[----:B------:R-:W2:Y:S04]  /*1072d0*/  LDL.LU R11, [R1+0x77c] ;  /* 0x00077c00010b7983 */ /* 0x000ea80000300800 */
[----:B--2---:R-:W-:Y:S04]  /*1072e0*/  STL.64 [R1+0x3d68], R10 ;  /* 0x003d680a01007387 */ /* 0x004fe80000100a00 */
[----:B------:R1:W-:Y:S04]  /*1072f0*/  STL.64 [R1+0x3d60], R8 ;  /* 0x003d600801007387 */ /* 0x0003e80000100a00 */
[----:B-1----:R-:W2:Y:S04]  /*107300*/  LDL.LU R8, [R1+0x760] ;  /* 0x0007600001087983 */ /* 0x002ea80000300800 */
        /* <DEDUP_REMOVED lines=9> */
[----:B-----5:R-:W-:Y:S04]  /*1073a0*/  STL.64 [R1+0x3d48], R18 ;  /* 0x003d481201007387 */ /* 0x020fe80000100a00 */
[----:B----4-:R1:W-:Y:S04]  /*1073b0*/  STL.64 [R1+0x3d40], R16 ;  /* 0x003d401001007387 */ /* 0x0103e80000100a00 */
[----:B-1----:R-:W4:Y:S04]  /*1073c0*/  LDL.LU R16, [R1+0x790] ;  /* 0x0007900001107983 */ /* 0x002f280000300800 */
[----:B------:R-:W4:Y:S04]  /*1073d0*/  LDL.LU R17, [R1+0x794] ;  /* 0x0007940001117983 */ /* 0x000f280000300800 */
[----:B------:R-:W5:Y:S04]  /*1073e0*/  LDL.LU R18, [R1+0x798] ;  /* 0x0007980001127983 */ /* 0x000f680000300800 */
[----:B------:R-:W5:Y:S04]  /*1073f0*/  LDL.LU R19, [R1+0x79c] ;  /* 0x00079c0001137983 */ /* 0x000f680000300800 */
[----:B--2---:R-:W-:Y:S04]  /*107400*/  STS.128 [R0], R8 ;  /* 0x0000000800007388 */ /* 0x004fe80000000c00 */
[----:B-----5:R-:W-:Y:S04]  /*107410*/  STL.64 [R1+0x3d58], R18 ;  /* 0x003d581201007387 */ /* 0x020fe80000100a00 */
[----:B----4-:R1:W-:Y:S04]  /*107420*/  STL.64 [R1+0x3d50], R16 ;  /* 0x003d501001007387 */ /* 0x0103e80000100a00 */
[----:B-1----:R-:W2:Y:S04]  /*107430*/  LDL.LU R16, [R1+0x780] ;  /* 0x0007800001107983 */ /* 0x002ea80000300800 */
[----:B------:R-:W2:Y:S04]  /*107440*/  LDL.LU R17, [R1+0x784] ;  /* 0x0007840001117983 */ /* 0x000ea80000300800 */
[----:B------:R-:W2:Y:S04]  /*107450*/  LDL.LU R18, [R1+0x788] ;  /* 0x0007880001127983 */ /* 0x000ea80000300800 */
[----:B------:R-:W2:Y:S04]  /*107460*/  LDL.LU R19, [R1+0x78c] ;  /* 0x00078c0001137983 */ /* 0x000ea80000300800 */
[----:B---3--:R-:W-:Y:S04]  /*107470*/  STL.64 [R1+0x3d00], R26 ;  /* 0x003d001a01007387 */ /* 0x008fe80000100a00 */
[----:B------:R1:W-:Y:S04]  /*107480*/  STL.64 [R1+0x3cf8], R24 ;  /* 0x003cf81801007387 */ /* 0x0003e80000100a00 */
[----:B-1----:R-:W3:Y:S04]  /*107490*/  LDL.LU R24, [R1+0x840] ;  /* 0x0008400001187983 */ /* 0x002ee80000300800 */
[----:B------:R-:W3:Y:S04]  /*1074a0*/  LDL.LU R25, [R1+0x844] ;  /* 0x0008440001197983 */ /* 0x000ee80000300800 */
[----:B------:R-:W3:Y:S04]  /*1074b0*/  LDL.LU R26, [R1+0x848] ;  /* 0x00084800011a7983 */ /* 0x000ee80000300800 */
[----:B------:R-:W3:Y:S04]  /*1074c0*/  LDL.LU R27, [R1+0x84c] ;  /* 0x00084c00011b7983 */ /* 0x000ee80000300800 */
[----:B------:R-:W4:Y:S04]  /*1074d0*/  LDL.LU R20, [R1+0xb90] ;  /* 0x000b900001147983 */ /* 0x000f280000300800 */
[----:B------:R-:W-:Y:S04]  /*1074e0*/  STL.64 [R1+0x5d0], R12 ;  /* 0x0005d00c01007387 */ /* 0x000fe80000100a00 */
[----:B------:R-:W-:Y:S04]  /*1074f0*/  STL.64 [R1+0x5d8], R14 ;  /* 0x0005d80e01007387 */ /* 0x000fe80000100a00 */
[----:B0-----:R0:W-:Y:S04]  /*107500*/  STL.64 [R1+0x5c0], R4 ;  /* 0x0005c00401007387 */ /* 0x0011e80000100a00 */
[----:B------:R1:W-:Y:S04]  /*107510*/  STL.64 [R1+0x5c8], R6 ;  /* 0x0005c80601007387 */ /* 0x0003e80000100a00 */
[----:B------:R-:W4:Y:S04]  /*107520*/  LDL.LU R21, [R1+0xb94] ;  /* 0x000b940001157983 */ /* 0x000f280000300800 */
[----:B------:R-:W4:Y:S04]  /*107530*/  LDL.LU R22, [R1+0xb98] ;  /* 0x000b980001167983 */ /* 0x000f280000300800 */
[----:B------:R-:W4:Y:S04]  /*107540*/  LDL.LU R23, [R1+0xb9c] ;  /* 0x000b9c0001177983 */ /* 0x000f280000300800 */
[----:B0-----:R-:W5:Y:S04]  /*107550*/  LDL.LU R4, [R1+0x16b0] ;  /* 0x0016b00001047983 */ /* 0x001f680000300800 */
[----:B------:R-:W5:Y:S04]  /*107560*/  LDL.LU R5, [R1+0x16b4] ;  /* 0x0016b40001057983 */ /* 0x000f680000300800 */
[----:B-1----:R-:W5:Y:S04]  /*107570*/  LDL.LU R6, [R1+0x16b8] ;  /* 0x0016b80001067983 */ /* 0x002f680000300800 */
[----:B------:R-:W5:Y:S04]  /*107580*/  LDL.LU R7, [R1+0x16bc] ;  /* 0x0016bc0001077983 */ /* 0x000f680000300800 */
[----:B------:R-:W2:Y:S04]  /*107590*/  LDL.LU R12, [R1+0xc70] ;  /* 0x000c7000010c7983 */ /* 0x000ea80000300800 */
[----:B------:R-:W2:Y:S04]  /*1075a0*/  LDL.LU R13, [R1+0xc74] ;  /* 0x000c7400010d7983 */ /* 0x000ea80000300800 */
[----:B------:R-:W2:Y:S04]  /*1075b0*/  LDL.LU R14, [R1+0xc78] ;  /* 0x000c7800010e7983 */ /* 0x000ea80000300800 */
[----:B------:R-:W2:Y:S04]  /*1075c0*/  LDL.LU R15, [R1+0xc7c] ;  /* 0x000c7c00010f7983 */ /* 0x000ea80000300800 */
[----:B------:R-:W2:Y:S04]  /*1075d0*/  LDL.LU.64 R10, [R1+0x3d78] ;  /* 0x003d7800010a7983 */ /* 0x000ea80000300a00 */
[----:B------:R-:W2:Y:S04]  /*1075e0*/  LDL.LU.64 R8, [R1+0x3d70] ;  /* 0x003d700001087983 */ /* 0x000ea80000300a00 */
[----:B--2---:R0:W-:Y:S04]  /*1075f0*/  STS.128 [R0+0x80], R8 ;  /* 0x0000800800007388 */ /* 0x0041e80000000c00 */
[----:B0-----:R-:W2:Y:S04]  /*107600*/  LDL.LU.64 R10, [R1+0x3d68] ;  /* 0x003d6800010a7983 */ /* 0x001ea80000300a00 */
[----:B------:R-:W2:Y:S04]  /*107610*/  LDL.LU.64 R8, [R1+0x3d60] ;  /* 0x003d600001087983 */ /* 0x000ea80000300a00 */
[----:B------:R-:W-:Y:S04]  /*107620*/  STS.128 [R0+0x180], R16 ;  /* 0x0001801000007388 */ /* 0x000fe80000000c00 */
[----:B--2---:R0:W-:Y:S04]  /*107630*/  STS.128 [R0+0x100], R8 ;  /* 0x0001000800007388 */ /* 0x0041e80000000c00 */
[----:B0-----:R-:W2:Y:S04]  /*107640*/  LDL.LU R8, [R1+0xe0c] ;  /* 0x000e0c0001087983 */ /* 0x001ea80000300800 */
[----:B------:R-:W2:Y:S04]  /*107650*/  LDL.LU.64 R18, [R1+0x3d58] ;  /* 0x003d580001127983 */ /* 0x000ea80000300a00 */
[----:B------:R-:W2:Y:S04]  /*107660*/  LDL.LU.64 R16, [R1+0x3d50] ;  /* 0x003d500001107983 */ /* 0x000ea80000300a00 */
        /* <DEDUP_REMOVED lines=12> */
[----:B---3--:R-:W-:Y:S04]  /*107730*/  STS.128 [R0+0x480], R24 ;  /* 0x0004801800007388 */ /* 0x008fe80000000c00 */
[----:B--2---:R0:W-:Y:S04]  /*107740*/  STS.128 [R0+0x400], R16 ;  /* 0x0004001000007388 */ /* 0x0041e80000000c00 */
[----:B0-----:R-:W2:Y:S04]  /*107750*/  LDL.LU R16, [R1+0x3d08] ;  /* 0x003d080001107983 */ /* 0x001ea80000300800 */
[----:B------:R-:W3:Y:S04]  /*107760*/  LDL R18, [R1+0x1bc4] ;  /* 0x001bc40001127983 */ /* 0x000ee80000100800 */
        /* <DEDUP_REMOVED lines=8> */
[----:B----4-:R-:W-:Y:S04]  /*1077f0*/  STS.128 [R0+0x680], R20 ;  /* 0x0006801400007388 */ /* 0x010fe80000000c00 */
[----:B------:R-:W-:Y:S04]  /*107800*/  STS.128 [R0+0x700], R12 ;  /* 0x0007000c00007388 */ /* 0x000fe80000000c00 */
[----:B-----5:R-:W-:Y:S01]  /*107810*/  STS.128 [R0+0x780], R4 ;  /* 0x0007800400007388 */ /* 0x020fe20000000c00 */
[----:B------:R-:W-:Y:S01]  /*107820*/  ISETP.GE.AND P5, PT, R3, c[0x0][0x17c], PT ;  /* 0x00005f0003007a0c */ /* 0x000fe20003fa6270 */
[C---:B------:R-:W-:Y:S01]  /*107830*/  IMAD R3, R16.reuse, c[0x0][0x194], RZ ;  /* 0x0000650010037a24 */ /* 0x040fe200078e02ff */
[----:B------:R-:W-:Y:S01]  /*107840*/  ISETP.GE.AND P3, PT, R16, c[0x0][0x178], PT ;  /* 0x00005e0010007a0c */ /* 0x000fe20003f66270 */
[----:B--2---:R0:W-:Y:S04]  /*107850*/  STS.128 [R0+0x600], R24 ;  /* 0x0006001800007388 */ /* 0x0041e80000000c00 */
[----:B0-----:R-:W2:Y:S04]  /*107860*/  LDL.LU.64 R26, [R1+0x3cd0] ;  /* 0x003cd000011a7983 */ /* 0x001ea80000300a00 */
[----:B------:R-:W4:Y:S04]  /*107870*/  LDL.LU R24, [R1+0x3ccc] ;  /* 0x003ccc0001187983 */ /* 0x000f280000300800 */
[----:B------:R-:W2:Y:S04]  /*107880*/  LDL.LU R23, [R1+0x3cc8] ;  /* 0x003cc80001177983 */ /* 0x000ea80000300800 */
[----:B------:R-:W5:Y:S04]  /*107890*/  LDL.LU R17, [R1+0x20] ;  /* 0x0000200001117983 */ /* 0x000f680000300800 */
[----:B------:R-:W5:Y:S04]  /*1078a0*/  LDL.LU.64 R14, [R1+0x3cc0] ;  /* 0x003cc000010e7983 */ /* 0x000f680000300a00 */
[----:B------:R-:W5:Y:S04]  /*1078b0*/  LDL.LU.64 R12, [R1+0x3cb8] ;  /* 0x003cb800010c7983 */ /* 0x000f680000300a00 */
[----:B------:R-:W5:Y:S04]  /*1078c0*/  LDL.LU R6, [R1+0x3cb0] ;  /* 0x003cb00001067983 */ /* 0x000f680000300800 */
[----:B------:R-:W5:Y:S04]  /*1078d0*/  LDL.LU R4, [R1+0x3cac] ;  /* 0x003cac0001047983 */ /* 0x000f680000300800 */
[----:B------:R-:W5:Y:S04]  /*1078e0*/  LDL.LU R7, [R1+0x3414] ;  /* 0x0034140001077983 */ /* 0x000f680000300800 */
[----:B------:R-:W5:Y:S01]  /*1078f0*/  LDL.LU R5, [R1+0x3410] ;  /* 0x0034100001057983 */ /* 0x000f620000300800 */
[----:B------:R-:W-:-:S03]  /*107900*/  IMAD.MOV.U32 R9, RZ, RZ, c[0x0][0x194] ;  /* 0x00006500ff097624 */ /* 0x000fc600078e00ff */
[----:B------:R-:W-:Y:S01]  /*107910*/  BAR.SYNC.DEFER_BLOCKING 0x0 ;  /* 0x0000000000007b1d */ /* 0x000fe20000010000 */
[----:B------:R-:W-:Y:S02]  /*107920*/  LEA R10, P6, R3, c[0x0][0x170], 0x1 ;  /* 0x00005c00030a7a11 */ /* 0x000fe400078c08ff */
[C---:B------:R-:W-:Y:S01]  /*107930*/  ISETP.LT.AND P3, PT, R8.reuse, c[0x0][0x17c], !P3 ;  /* 0x00005f0008007a0c */ /* 0x040fe20005f61270 */
[----:B------:R-:W-:Y:S01]  /*107940*/  IMAD R9, R9, 0x80, R3 ;  /* 0x0000008009097824 */ /* 0x000fe200078e0203 */
[----:B------:R-:W-:Y:S01]  /*107950*/  LEA.HI.X.SX32 R11, R3, c[0x0][0x174], 0x1, P6 ;  /* 0x00005d00030b7a11 */ /* 0x000fe200030f0eff */
[C---:B------:R-:W-:Y:S01]  /*107960*/  IMAD R3, R8.reuse, c[0x0][0x198], RZ ;  /* 0x0000660008037a24 */ /* 0x040fe200078e02ff */
[----:B------:R-:W-:Y:S01]  /*107970*/  ISETP.GE.AND P4, PT, R8, c[0x0][0x17c], PT ;  /* 0x00005f0008007a0c */ /* 0x000fe20003f86270 */
[----:B------:R-:W5:Y:S01]  /*107980*/  LDL.LU R19, [R1+0x30] ;  /* 0x0000300001137983 */ /* 0x000f620000300800 */
[----:B------:R-:W-:Y:S01]  /*107990*/  LEA R8, P6, R9, c[0x0][0x170], 0x1 ;  /* 0x00005c0009087a11 */ /* 0x000fe200078c08ff */
[----:B------:R-:W-:Y:S01]  /*1079a0*/  IMAD.WIDE R20, R3, 0x2, R10 ;  /* 0x0000000203147825 */ /* 0x000fe200078e020a */
[----:B---3--:R-:W-:-:S02]  /*1079b0*/  ISETP.LT.AND P4, PT, R18, c[0x0][0x178], !P4 ;  /* 0x00005e0012007a0c */ /* 0x008fc40006781270 */
[----:B------:R-:W-:Y:S02]  /*1079c0*/  LEA.HI.X.SX32 R9, R9, c[0x0][0x174], 0x1, P6 ;  /* 0x00005d0009097a11 */ /* 0x000fe400030f0eff */
[----:B------:R-:W-:-:S04]  /*1079d0*/  IADD3 R22, R3, c[0x0][0x198], RZ ;  /* 0x0000660003167a10 */ /* 0x000fc80007ffe0ff */
[----:B------:R-:W-:Y:S01]  /*1079e0*/  IADD3 R0, R22, c[0x0][0x198], RZ ;  /* 0x0000660016007a10 */ /* 0x000fe20007ffe0ff */
[----:B----4-:R0:W-:Y:S01]  /*1079f0*/  @P3 STG.E.U16 [R20.64], R24 ;  /* 0x0000001814003986 */ /* 0x0101e2000c101506 */
[----:B------:R-:W-:Y:S02]  /*107a00*/  ISETP.LT.AND P3, PT, R16, c[0x0][0x178], !P5 ;  /* 0x00005e0010007a0c */ /* 0x000fe40006f61270 */
[----:B------:R-:W-:Y:S02]  /*107a10*/  ISETP.LT.AND P5, PT, R18, c[0x0][0x178], !P5 ;  /* 0x00005e0012007a0c */ /* 0x000fe40006fa1270 */
[----:B--2---:R-:W-:Y:S01]  /*107a20*/  PRMT R26, R23, 0x7632, R26 ;  /* 0x00007632171a7816 */ /* 0x004fe2000000001a */
[----:B0-----:R-:W-:Y:S01]  /*107a30*/  IMAD.WIDE R20, R3, 0x2, R8 ;  /* 0x0000000203147825 */ /* 0x001fe200078e0208 */
[----:B------:R-:W-:-:S04]  /*107a40*/  PRMT R3, R24, 0x7632, R3 ;  /* 0x0000763218037816 */ /* 0x000fc80000000003 */
[----:B------:R0:W-:Y:S02]  /*107a50*/  @P4 STG.E.U16 [R20.64], R23 ;  /* 0x0000001714004986 */ /* 0x0001e4000c101506 */
[C---:B0-----:R-:W-:Y:S01]  /*107a60*/  IMAD.WIDE R20, R22.reuse, 0x2, R10 ;  /* 0x0000000216147825 */ /* 0x041fe200078e020a */
[----:B-----5:R-:W-:Y:S02]  /*107a70*/  ISETP.GE.AND P4, PT, R7, c[0x0][0x17c], PT ;  /* 0x00005f0007007a0c */ /* 0x020fe40003f86270 */
[----:B------:R-:W2:Y:S01]  /*107a80*/  LDL.LU R7, [R1+0x341c] ;  /* 0x00341c0001077983 */ /* 0x000ea20000300800 */
[----:B------:R-:W-:-:S03]  /*107a90*/  IMAD.WIDE R22, R22, 0x2, R8 ;  /* 0x0000000216167825 */ /* 0x000fc600078e0208 */
[----:B------:R-:W-:Y:S01]  /*107aa0*/  @P3 STG.E.U16 [R20.64], R3 ;  /* 0x0000000314003986 */ /* 0x000fe2000c101506 */
[----:B------:R-:W-:-:S03]  /*107ab0*/  ISETP.GE.AND P3, PT, R5, c[0x0][0x17c], PT ;  /* 0x00005f0005007a0c */ /* 0x000fc60003f66270 */
[----:B------:R-:W3:Y:S04]  /*107ac0*/  LDL.LU R5, [R1+0x3418] ;  /* 0x0034180001057983 */ /* 0x000ee80000300800 */
[----:B------:R0:W-:Y:S04]  /*107ad0*/  @P5 STG.E.U16 [R22.64], R26 ;  /* 0x0000001a16005986 */ /* 0x0001e8000c101506 */
[----:B0-----:R-:W4:Y:S01]  /*107ae0*/  LDL.LU R23, [R1+0x60] ;  /* 0x0000600001177983 */ /* 0x001f220000300800 */
[----:B------:R-:W-:Y:S02]  /*107af0*/  ISETP.LT.AND P6, PT, R16, c[0x0][0x178], !P2 ;  /* 0x00005e0010007a0c */ /* 0x000fe400057c1270 */
[----:B------:R-:W-:Y:S01]  /*107b00*/  ISETP.LT.AND P2, PT, R18, c[0x0][0x178], !P2 ;  /* 0x00005e0012007a0c */ /* 0x000fe20005741270 */
[----:B------:R-:W-:Y:S01]  /*107b10*/  IMAD.WIDE R24, R0, 0x2, R10 ;  /* 0x0000000200187825 */ /* 0x000fe200078e020a */
[----:B------:R-:W-:-:S02]  /*107b20*/  ISETP.LT.AND P5, PT, R16, c[0x0][0x178], !P4 ;  /* 0x00005e0010007a0c */ /* 0x000fc400067a1270 */
[----:B------:R-:W-:Y:S01]  /*107b30*/  ISETP.LT.AND P4, PT, R18, c[0x0][0x178], !P4 ;  /* 0x00005e0012007a0c */ /* 0x000fe20006781270 */
[C---:B------:R-:W-:Y:S01]  /*107b40*/  IMAD.WIDE R20, R0.reuse, 0x2, R8 ;  /* 0x0000000200147825 */ /* 0x040fe200078e0208 */
[----:B------:R-:W-:Y:S02]  /*107b50*/  IADD3 R22, R0, c[0x0][0x198], RZ ;  /* 0x0000660000167a10 */ /* 0x000fe40007ffe0ff */
[----:B------:R-:W-:Y:S02]  /*107b60*/  PRMT R26, R17, 0x7632, R26 ;  /* 0x00007632111a7816 */ /* 0x000fe4000000001a */
[----:B------:R-:W-:Y:S01]  /*107b70*/  IADD3 R0, R22, c[0x0][0x198], RZ ;  /* 0x0000660016007a10 */ /* 0x000fe20007ffe0ff */
[----:B----4-:R-:W-:Y:S01]  /*107b80*/  @P6 STG.E.U16 [R24.64], R23 ;  /* 0x0000001718006986 */ /* 0x010fe2000c101506 */
[----:B------:R-:W-:-:S03]  /*107b90*/  PRMT R3, R23, 0x7632, R3 ;  /* 0x0000763217037816 */ /* 0x000fc60000000003 */
[----:B------:R0:W-:Y:S01]  /*107ba0*/  @P2 STG.E.U16 [R20.64], R17 ;  /* 0x0000001114002986 */ /* 0x0001e2000c101506 */
[----:B------:R-:W-:Y:S02]  /*107bb0*/  ISETP.LT.AND P6, PT, R16, c[0x0][0x178], !P3 ;  /* 0x00005e0010007a0c */ /* 0x000fe40005fc1270 */
[----:B------:R-:W-:Y:S02]  /*107bc0*/  ISETP.LT.AND P2, PT, R18, c[0x0][0x178], !P3 ;  /* 0x00005e0012007a0c */ /* 0x000fe40005f41270 */
[----:B--2---:R-:W-:Y:S01]  /*107bd0*/  ISETP.GE.AND P3, PT, R7, c[0x0][0x17c], PT ;  /* 0x00005f0007007a0c */ /* 0x004fe20003f66270 */
[C---:B0-----:R-:W-:Y:S01]  /*107be0*/  IMAD.WIDE R20, R22.reuse, 0x2, R10 ;  /* 0x0000000216147825 */ /* 0x041fe200078e020a */
[----:B------:R-:W2:Y:S03]  /*107bf0*/  LDL.LU R17, [R1+0x90] ;  /* 0x0000900001117983 */ /* 0x000ea60000300800 */
[----:B------:R-:W-:Y:S01]  /*107c00*/  IMAD.WIDE R22, R22, 0x2, R8 ;  /* 0x0000000216167825 */ /* 0x000fe200078e0208 */
[----:B------:R-:W-:Y:S01]  /*107c10*/  @P5 STG.E.U16 [R20.64], R3 ;  /* 0x0000000314005986 */ /* 0x000fe2000c101506 */
[----:B---3--:R-:W-:-:S03]  /*107c20*/  ISETP.GE.AND P5, PT, R5, c[0x0][0x17c], PT ;  /* 0x00005f0005007a0c */ /* 0x008fc60003fa6270 */
[----:B------:R-:W3:Y:S04]  /*107c30*/  LDL.LU R7, [R1+0x3424] ;  /* 0x0034240001077983 */ /* 0x000ee80000300800 */
[----:B------:R-:W4:Y:S04]  /*107c40*/  LDL.LU R5, [R1+0x3420] ;  /* 0x0034200001057983 */ /* 0x000f280000300800 */
[----:B------:R0:W-:Y:S04]  /*107c50*/  @P4 STG.E.U16 [R22.64], R26 ;  /* 0x0000001a16004986 */ /* 0x0001e8000c101506 */
[----:B0-----:R-:W5:Y:S01]  /*107c60*/  LDL.LU R23, [R1+0x80] ;  /* 0x0000800001177983 */ /* 0x001f620000300800 */
[----:B------:R-:W-:Y:S01]  /*107c70*/  ISETP.LT.AND P4, PT, R16, c[0x0][0x178], !P3 ;  /* 0x00005e0010007a0c */ /* 0x000fe20005f81270 */
[----:B------:R-:W-:Y:S01]  /*107c80*/  IMAD.WIDE R24, R0, 0x2, R10 ;  /* 0x0000000200187825 */ /* 0x000fe200078e020a */
[----:B------:R-:W-:-:S02]  /*107c90*/  ISETP.LT.AND P3, PT, R18, c[0x0][0x178], !P3 ;  /* 0x00005e0012007a0c */ /* 0x000fc40005f61270 */
[C---:B------:R-:W-:Y:S01]  /*107ca0*/  IADD3 R22, R0.reuse, c[0x0][0x198], RZ ;  /* 0x0000660000167a10 */ /* 0x040fe20007ffe0ff */
[----:B------:R-:W-:Y:S01]  /*107cb0*/  IMAD.WIDE R20, R0, 0x2, R8 ;  /* 0x0000000200147825 */ /* 0x000fe200078e0208 */
[----:B------:R-:W-:Y:S02]  /*107cc0*/  PRMT R26, R19, 0x7632, R26 ;  /* 0x00007632131a7816 */ /* 0x000fe4000000001a */
[----:B------:R-:W-:Y:S01]  /*107cd0*/  IADD3 R0, R22, c[0x0][0x198], RZ ;  /* 0x0000660016007a10 */ /* 0x000fe20007ffe0ff */
[----:B-----5:R-:W-:Y:S01]  /*107ce0*/  @P6 STG.E.U16 [R24.64], R23 ;  /* 0x0000001718006986 */ /* 0x020fe2000c101506 */
[----:B------:R-:W-:-:S03]  /*107cf0*/  PRMT R3, R23, 0x7632, R3 ;  /* 0x0000763217037816 */ /* 0x000fc60000000003 */
[----:B------:R0:W-:Y:S01]  /*107d00*/  @P2 STG.E.U16 [R20.64], R19 ;  /* 0x0000001314002986 */ /* 0x0001e2000c101506 */
[----:B------:R-:W-:Y:S02]  /*107d10*/  ISETP.LT.AND P6, PT, R16, c[0x0][0x178], !P5 ;  /* 0x00005e0010007a0c */ /* 0x000fe40006fc1270 */
[----:B------:R-:W-:Y:S02]  /*107d20*/  ISETP.LT.AND P2, PT, R18, c[0x0][0x178], !P5 ;  /* 0x00005e0012007a0c */ /* 0x000fe40006f41270 */
[----:B---3--:R-:W-:Y:S01]  /*107d30*/  ISETP.GE.AND P5, PT, R7, c[0x0][0x17c], PT ;  /* 0x00005f0007007a0c */ /* 0x008fe20003fa6270 */
[C---:B0-----:R-:W-:Y:S01]  /*107d40*/  IMAD.WIDE R20, R22.reuse, 0x2, R10 ;  /* 0x0000000216147825 */ /* 0x041fe200078e020a */
[----:B------:R-:W3:Y:S03]  /*107d50*/  LDL.LU R19, [R1+0x500] ;  /* 0x0005000001137983 */ /* 0x000ee60000300800 */
[----:B------:R-:W-:Y:S01]  /*107d60*/  IMAD.WIDE R22, R22, 0x2, R8 ;  /* 0x0000000216167825 */ /* 0x000fe200078e0208 */
[----:B------:R-:W5:Y:S04]  /*107d70*/  LDL.LU R18, [R1+0x70] ;  /* 0x0000700001127983 */ /* 0x000f680000300800 */
[----:B------:R-:W-:Y:S01]  /*107d80*/  @P4 STG.E.U16 [R20.64], R3 ;  /* 0x0000000314004986 */ /* 0x000fe2000c101506 */
[----:B----4-:R-:W-:-:S03]  /*107d90*/  ISETP.GE.AND P4, PT, R5, c[0x0][0x17c], PT ;  /* 0x00005f0005007a0c */ /* 0x010fc60003f86270 */
[----:B------:R-:W4:Y:S04]  /*107da0*/  LDL.LU R7, [R1+0x342c] ;  /* 0x00342c0001077983 */ /* 0x000f280000300800 */
[----:B------:R-:W3:Y:S04]  /*107db0*/  LDL.LU R5, [R1+0x3428] ;  /* 0x0034280001057983 */ /* 0x000ee80000300800 */
[----:B------:R0:W-:Y:S04]  /*107dc0*/  @P3 STG.E.U16 [R22.64], R26 ;  /* 0x0000001a16003986 */ /* 0x0001e8000c101506 */
[----:B0-----:R-:W4:Y:S01]  /*107dd0*/  LDL R26, [R1+0x1bc4] ;  /* 0x001bc400011a7983 */ /* 0x001f220000100800 */
[----:B------:R-:W-:Y:S01]  /*107de0*/  ISETP.LT.AND P3, PT, R16, c[0x0][0x178], !P5 ;  /* 0x00005e0010007a0c */ /* 0x000fe20006f61270 */
[C---:B------:R-:W-:Y:S01]  /*107df0*/  IMAD.WIDE R24, R0.reuse, 0x2, R10 ;  /* 0x0000000200187825 */ /* 0x040fe200078e020a */
[----:B------:R-:W-:-:S03]  /*107e00*/  IADD3 R22, R0, c[0x0][0x198], RZ ;  /* 0x0000660000167a10 */ /* 0x000fc60007ffe0ff */
[----:B------:R-:W-:Y:S01]  /*107e10*/  IMAD.WIDE R20, R0, 0x2, R8 ;  /* 0x0000000200147825 */ /* 0x000fe200078e0208 */
[----:B--2---:R0:W-:Y:S01]  /*107e20*/  @P6 STG.E.U16 [R24.64], R17 ;  /* 0x0000001118006986 */ /* 0x0041e2000c101506 */
[----:B------:R-:W-:-:S03]  /*107e30*/  PRMT R3, R17, 0x7632, R3 ;  /* 0x0000763211037816 */ /* 0x000fc60000000003 */
[----:B------:R1:W-:Y:S01]  /*107e40*/  @P2 STG.E.U16 [R20.64], R4 ;  /* 0x0000000414002986 */ /* 0x0003e2000c101506 */
[----:B------:R-:W-:-:S03]  /*107e50*/  ISETP.LT.AND P6, PT, R16, c[0x0][0x178], !P4 ;  /* 0x00005e0010007a0c */ /* 0x000fc600067c1270 */
[----:B0-----:R-:W2:Y:S01]  /*107e60*/  LDL.LU R17, [R1+0x40] ;  /* 0x0000400001117983 */ /* 0x001ea20000300800 */
[----:B-1----:R-:W-:-:S05]  /*107e70*/  IMAD.WIDE R20, R22, 0x2, R10 ;  /* 0x0000000216147825 */ /* 0x002fca00078e020a */
[----:B------:R0:W-:Y:S01]  /*107e80*/  @P3 STG.E.U16 [R20.64], R3 ;  /* 0x0000000314003986 */ /* 0x0001e2000c101506 */
[----:B---3--:R-:W-:Y:S02]  /*107e90*/  ISETP.GE.AND P3, PT, R5, c[0x0][0x17c], PT ;  /* 0x00005f0005007a0c */ /* 0x008fe40003f66270 */
[C---:B----4-:R-:W-:Y:S02]  /*107ea0*/  ISETP.LT.AND P2, PT, R26.reuse, c[0x0][0x178], !P4 ;  /* 0x00005e001a007a0c */ /* 0x050fe40006741270 */
[----:B------:R-:W-:Y:S02]  /*107eb0*/  ISETP.GE.AND P4, PT, R7, c[0x0][0x17c], PT ;  /* 0x00005f0007007a0c */ /* 0x000fe40003f86270 */
[----:B------:R-:W3:Y:S04]  /*107ec0*/  LDL.LU R7, [R1+0x3434] ;  /* 0x0034340001077983 */ /* 0x000ee80000300800 */
[----:B------:R-:W4:Y:S01]  /*107ed0*/  LDL.LU R5, [R1+0x3430] ;  /* 0x0034300001057983 */ /* 0x000f220000300800 */
[----:B------:R-:W-:-:S02]  /*107ee0*/  ISETP.LT.AND P5, PT, R26, c[0x0][0x178], !P5 ;  /* 0x00005e001a007a0c */ /* 0x000fc40006fa1270 */
[C---:B------:R-:W-:Y:S01]  /*107ef0*/  IADD3 R0, R22.reuse, c[0x0][0x198], RZ ;  /* 0x0000660016007a10 */ /* 0x040fe20007ffe0ff */
[----:B------:R-:W-:Y:S01]  /*107f00*/  IMAD.WIDE R22, R22, 0x2, R8 ;  /* 0x0000000216167825 */ /* 0x000fe200078e0208 */
[----:B------:R-:W-:-:S03]  /*107f10*/  PRMT R4, R4, 0x7632, R4 ;  /* 0x0000763204047816 */ /* 0x000fc60000000004 */
[----:B------:R-:W-:-:S06]  /*107f20*/  IMAD.WIDE R24, R0, 0x2, R10 ;  /* 0x0000000200187825 */ /* 0x000fcc00078e020a */
[----:B------:R1:W-:Y:S01]  /*107f30*/  @P5 STG.E.U16 [R22.64], R4 ;  /* 0x0000000416005986 */ /* 0x0003e2000c101506 */
[----:B------:R-:W-:Y:S01]  /*107f40*/  ISETP.LT.AND P5, PT, R16, c[0x0][0x178], !P4 ;  /* 0x00005e0010007a0c */ /* 0x000fe200067a1270 */
[----:B0-----:R-:W-:Y:S01]  /*107f50*/  IMAD.WIDE R20, R0, 0x2, R8 ;  /* 0x0000000200147825 */ /* 0x001fe200078e0208 */
[----:B------:R-:W-:Y:S01]  /*107f60*/  ISETP.LT.AND P4, PT, R26, c[0x0][0x178], !P4 ;  /* 0x00005e001a007a0c */ /* 0x000fe20006781270 */
[----:B------:R0:W-:Y:S01]  /*107f70*/  @P6 STG.E.U16 [R24.64], R19 ;  /* 0x0000001318006986 */ /* 0x0001e2000c101506 */
[----:B------:R-:W-:-:S03]  /*107f80*/  PRMT R3, R19, 0x7632, R3 ;  /* 0x0000763213037816 */ /* 0x000fc60000000003 */
[----:B-----5:R5:W-:Y:S01]  /*107f90*/  @P2 STG.E.U16 [R20.64], R18 ;  /* 0x0000001214002986 */ /* 0x020be2000c101506 */
[----:B-1----:R-:W-:Y:S02]  /*107fa0*/  IADD3 R22, R0, c[0x0][0x198], RZ ;  /* 0x0000660000167a10 */ /* 0x002fe40007ffe0ff */
[----:B------:R-:W-:Y:S02]  /*107fb0*/  PRMT R4, R18, 0x7632, R4 ;  /* 0x0000763212047816 */ /* 0x000fe40000000004 */
[C---:B------:R-:W-:Y:S01]  /*107fc0*/  IADD3 R0, R22.reuse, c[0x0][0x198], RZ ;  /* 0x0000660016007a10 */ /* 0x040fe20007ffe0ff */
[----:B0-----:R-:W2:Y:S01]  /*107fd0*/  LDL.LU R19, [R1+0x550] ;  /* 0x0005500001137983 */ /* 0x001ea20000300800 */
[----:B-----5:R-:W-:Y:S01]  /*107fe0*/  IMAD.WIDE R20, R22, 0x2, R10 ;  /* 0x0000000216147825 */ /* 0x020fe200078e020a */
[----:B------:R-:W-:Y:S02]  /*107ff0*/  ISETP.LT.AND P6, PT, R16, c[0x0][0x178], !P3 ;  /* 0x00005e0010007a0c */ /* 0x000fe40005fc1270 */
[----:B------:R-:W5:Y:S01]  /*108000*/  LDL.LU R18, [R1] ;  /* 0x0000000001127983 */ /* 0x000f620000300800 */
[----:B------:R-:W-:Y:S01]  /*108010*/  IMAD.WIDE R22, R22, 0x2, R8 ;  /* 0x0000000216167825 */ /* 0x000fe200078e0208 */
[----:B------:R-:W-:-:S02]  /*108020*/  ISETP.LT.AND P2, PT, R26, c[0x0][0x178], !P3 ;  /* 0x00005e001a007a0c */ /* 0x000fc40005f41270 */
[----:B------:R-:W-:Y:S04]  /*108030*/  @P5 STG.E.U16 [R20.64], R3 ;  /* 0x0000000314005986 */ /* 0x000fe8000c101506 */
[----:B------:R0:W-:Y:S01]  /*108040*/  @P4 STG.E.U16 [R22.64], R4 ;  /* 0x0000000416004986 */ /* 0x0001e2000c101506 */
[----:B---3--:R-:W-:-:S03]  /*108050*/  ISETP.GE.AND P3, PT, R7, c[0x0][0x17c], PT ;  /* 0x00005f0007007a0c */ /* 0x008fc60003f66270 */
[----:B------:R-:W3:Y:S01]  /*108060*/  LDL.LU R7, [R1+0x343c] ;  /* 0x00343c0001077983 */ /* 0x000ee20000300800 */
[----:B----4-:R-:W-:-:S03]  /*108070*/  ISETP.GE.AND P5, PT, R5, c[0x0][0x17c], PT ;  /* 0x00005f0005007a0c */ /* 0x010fc60003fa6270 */
[----:B------:R-:W4:Y:S04]  /*108080*/  LDL.LU R5, [R1+0x3438] ;  /* 0x0034380001057983 */ /* 0x000f280000300800 */
[----:B0-----:R-:W3:Y:S01]  /*108090*/  LDL.LU R23, [R1+0x540] ;  /* 0x0005400001177983 */ /* 0x001ee20000300800 */
[----:B------:R-:W-:Y:S01]  /*1080a0*/  ISETP.LT.AND P4, PT, R16, c[0x0][0x178], !P3 ;  /* 0x00005e0010007a0c */ /* 0x000fe20005f81270 */
[C---:B------:R-:W-:Y:S01]  /*1080b0*/  IMAD.WIDE R24, R0.reuse, 0x2, R10 ;  /* 0x0000000200187825 */ /* 0x040fe200078e020a */
[----:B------:R-:W-:-:S03]  /*1080c0*/  IADD3 R22, R0, c[0x0][0x198], RZ ;  /* 0x0000660000167a10 */ /* 0x000fc60007ffe0ff */
[----:B------:R-:W-:Y:S01]  /*1080d0*/  IMAD.WIDE R20, R0, 0x2, R8 ;  /* 0x0000000200147825 */ /* 0x000fe200078e0208 */
[----:B--2---:R-:W-:Y:S02]  /*1080e0*/  PRMT R4, R17, 0x7632, R4 ;  /* 0x0000763211047816 */ /* 0x004fe40000000004 */
[----:B------:R-:W-:Y:S02]  /*1080f0*/  ISETP.LT.AND P3, PT, R26, c[0x0][0x178], !P3 ;  /* 0x00005e001a007a0c */ /* 0x000fe40005f61270 */
[----:B------:R-:W-:Y:S01]  /*108100*/  IADD3 R0, R22, c[0x0][0x198], RZ ;  /* 0x0000660016007a10 */ /* 0x000fe20007ffe0ff */
[----:B---3--:R-:W-:Y:S01]  /*108110*/  @P6 STG.E.U16 [R24.64], R23 ;  /* 0x0000001718006986 */ /* 0x008fe2000c101506 */
[----:B------:R-:W-:-:S03]  /*108120*/  PRMT R3, R23, 0x7632, R3 ;  /* 0x0000763217037816 */ /* 0x000fc60000000003 */
[----:B------:R0:W-:Y:S01]  /*108130*/  @P2 STG.E.U16 [R20.64], R17 ;  /* 0x0000001114002986 */ /* 0x0001e2000c101506 */
[----:B------:R-:W-:Y:S02]  /*108140*/  ISETP.LT.AND P6, PT, R16, c[0x0][0x178], !P5 ;  /* 0x00005e0010007a0c */ /* 0x000fe40006fc1270 */
[----:B------:R-:W-:Y:S02]  /*108150*/  ISETP.LT.AND P2, PT, R26, c[0x0][0x178], !P5 ;  /* 0x00005e001a007a0c */ /* 0x000fe40006f41270 */
[----:B------:R-:W-:Y:S01]  /*108160*/  ISETP.GE.AND P5, PT, R7, c[0x0][0x17c], PT ;  /* 0x00005f0007007a0c */ /* 0x000fe20003fa6270 */
[----:B0-----:R-:W-:Y:S01]  /*108170*/  IMAD.WIDE R20, R22, 0x2, R10 ;  /* 0x0000000216147825 */ /* 0x001fe200078e020a */
[----:B------:R-:W2:Y:S04]  /*108180*/  LDL.LU R17, [R1+0xb0] ;  /* 0x0000b00001117983 */ /* 0x000ea80000300800 */
[----:B------:R0:W-:Y:S01]  /*108190*/  @P4 STG.E.U16 [R20.64], R3 ;  /* 0x0000000314004986 */ /* 0x0001e2000c101506 */
[----:B----4-:R-:W-:-:S03]  /*1081a0*/  ISETP.GE.AND P4, PT, R5, c[0x0][0x17c], PT ;  /* 0x00005f0005007a0c */ /* 0x010fc60003f86270 */
[----:B------:R-:W3:Y:S04]  /*1081b0*/  LDL.LU R7, [R1+0x3444] ;  /* 0x0034440001077983 */ /* 0x000ee80000300800 */
[----:B------:R-:W4:Y:S01]  /*1081c0*/  LDL.LU R5, [R1+0x3440] ;  /* 0x0034400001057983 */ /* 0x000f220000300800 */
[----:B------:R-:W-:-:S05]  /*1081d0*/  IMAD.WIDE R22, R22, 0x2, R8 ;  /* 0x0000000216167825 */ /* 0x000fca00078e0208 */
[----:B------:R1:W-:Y:S01]  /*1081e0*/  @P3 STG.E.U16 [R22.64], R4 ;  /* 0x0000000416003986 */ /* 0x0003e2000c101506 */
[----:B------:R-:W-:Y:S01]  /*1081f0*/  ISETP.LT.AND P3, PT, R16, c[0x0][0x178], !P5 ;  /* 0x00005e0010007a0c */ /* 0x000fe20006f61270 */
[----:B------:R-:W-:Y:S01]  /*108200*/  IMAD.WIDE R24, R0, 0x2, R10 ;  /* 0x0000000200187825 */ /* 0x000fe200078e020a */
[----:B------:R-:W-:-:S03]  /*108210*/  ISETP.LT.AND P5, PT, R26, c[0x0][0x178], !P5 ;  /* 0x00005e001a007a0c */ /* 0x000fc60006fa1270 */
[C---:B0-----:R-:W-:Y:S01]  /*108220*/  IMAD.WIDE R20, R0.reuse, 0x2, R8 ;  /* 0x0000000200147825 */ /* 0x041fe200078e0208 */
[----:B------:R0:W-:Y:S01]  /*108230*/  @P6 STG.E.U16 [R24.64], R19 ;  /* 0x0000001318006986 */ /* 0x0001e2000c101506 */
[----:B-1----:R-:W-:-:S03]  /*108240*/  IADD3 R22, R0, c[0x0][0x198], RZ ;  /* 0x0000660000167a10 */ /* 0x002fc60007ffe0ff */
[----:B-----5:R1:W-:Y:S01]  /*108250*/  @P2 STG.E.U16 [R20.64], R18 ;  /* 0x0000001214002986 */ /* 0x0203e2000c101506 */
[----:B------:R-:W-:Y:S02]  /*108260*/  PRMT R3, R19, 0x7632, R3 ;  /* 0x0000763213037816 */ /* 0x000fe40000000003 */
[----:B------:R-:W-:Y:S02]  /*108270*/  IADD3 R0, R22, c[0x0][0x198], RZ ;  /* 0x0000660016007a10 */ /* 0x000fe40007ffe0ff */
[----:B------:R-:W-:Y:S01]  /*108280*/  PRMT R4, R18, 0x7632, R4 ;  /* 0x0000763212047816 */ /* 0x000fe20000000004 */
[----:B0-----:R-:W5:Y:S01]  /*108290*/  LDL.LU R19, [R1+0x570] ;  /* 0x0005700001137983 */ /* 0x001f620000300800 */
[----:B------:R-:W-:Y:S01]  /*1082a0*/  ISETP.LT.AND P6, PT, R16, c[0x0][0x178], !P4 ;  /* 0x00005e0010007a0c */ /* 0x000fe200067c1270 */
[----:B-1----:R-:W-:Y:S01]  /*1082b0*/  IMAD.WIDE R20, R22, 0x2, R10 ;  /* 0x0000000216147825 */ /* 0x002fe200078e020a */
[----:B------:R-:W-:Y:S01]  /*1082c0*/  ISETP.LT.AND P2, PT, R26, c[0x0][0x178], !P4 ;  /* 0x00005e001a007a0c */ /* 0x000fe20006741270 */
[----:B------:R-:W5:Y:S02]  /*1082d0*/  LDL.LU R18, [R1+0xc0] ;  /* 0x0000c00001127983 */ /* 0x000f640000300800 */
[----:B------:R-:W-:-:S02]  /*1082e0*/  IMAD.WIDE R22, R22, 0x2, R8 ;  /* 0x0000000216167825 */ /* 0x000fc400078e0208 */
        /* <DEDUP_REMOVED lines=32> */
[----:B-----5:R0:W-:Y:S01]  /*1084f0*/  @P6 STG.E.U16 [R24.64], R19 ;  /* 0x0000001318006986 */ /* 0x0201e2000c101506 */
[----:B-1----:R-:W-:-:S03]  /*108500*/  IADD3 R22, R0, c[0x0][0x198], RZ ;  /* 0x0000660000167a10 */ /* 0x002fc60007ffe0ff */
[----:B------:R1:W-:Y:S01]  /*108510*/  @P2 STG.E.U16 [R20.64], R18 ;  /* 0x0000001214002986 */ /* 0x0003e2000c101506 */
[----:B------:R-:W-:Y:S02]  /*108520*/  PRMT R3, R19, 0x7632, R3 ;  /* 0x0000763213037816 */ /* 0x000fe40000000003 */
[----:B------:R-:W-:Y:S02]  /*108530*/  IADD3 R0, R22, c[0x0][0x198], RZ ;  /* 0x0000660016007a10 */ /* 0x000fe40007ffe0ff */
[----:B------:R-:W-:Y:S01]  /*108540*/  PRMT R4, R18, 0x7632, R4 ;  /* 0x0000763212047816 */ /* 0x000fe20000000004 */
[----:B0-----:R-:W5:Y:S01]  /*108550*/  LDL.LU R19, [R1+0x590] ;  /* 0x0005900001137983 */ /* 0x001f620000300800 */
[----:B-1----:R-:W-:Y:S01]  /*108560*/  IMAD.WIDE R20, R22, 0x2, R10 ;  /* 0x0000000216147825 */ /* 0x002fe200078e020a */
[----:B------:R-:W-:Y:S02]  /*108570*/  ISETP.LT.AND P6, PT, R16, c[0x0][0x178], !P5 ;  /* 0x00005e0010007a0c */ /* 0x000fe40006fc1270 */
[----:B------:R-:W5:Y:S01]  /*108580*/  LDL.LU R18, [R1+0xe0] ;  /* 0x0000e00001127983 */ /* 0x000f620000300800 */
[----:B------:R-:W-:Y:S01]  /*108590*/  IMAD.WIDE R22, R22, 0x2, R8 ;  /* 0x0000000216167825 */ /* 0x000fe200078e0208 */
[----:B------:R-:W-:-:S02]  /*1085a0*/  ISETP.LT.AND P2, PT, R26, c[0x0][0x178], !P5 ;  /* 0x00005e001a007a0c */ /* 0x000fc40006f41270 */
[----:B------:R-:W-:Y:S04]  /*1085b0*/  @P4 STG.E.U16 [R20.64], R3 ;  /* 0x0000000314004986 */ /* 0x000fe8000c101506 */
[----:B------:R0:W-:Y:S01]  /*1085c0*/  @P3 STG.E.U16 [R22.64], R4 ;  /* 0x0000000416003986 */ /* 0x0001e2000c101506 */
[----:B---3--:R-:W-:Y:S02]  /*1085d0*/  ISETP.GE.AND P5, PT, R7, c[0x0][0x17c], PT ;  /* 0x00005f0007007a0c */ /* 0x008fe40003fa6270 */
[----:B----4-:R-:W-:Y:S02]  /*1085e0*/  ISETP.GE.AND P4, PT, R5, c[0x0][0x17c], PT ;  /* 0x00005f0005007a0c */ /* 0x010fe40003f86270 */
[----:B------:R-:W3:Y:S04]  /*1085f0*/  LDL.LU R5, [R1+0x345c] ;  /* 0x00345c0001057983 */ /* 0x000ee80000300800 */
        /* <DEDUP_REMOVED lines=14> */
[----:B------:R-:W-:Y:S02]  /*1086e0*/  ISETP.GE.AND P4, PT, R5, c[0x0][0x17c], PT ;  /* 0x00005f0005007a0c */ /* 0x000fe40003f86270 */
[----:B------:R-:W2:Y:S01]  /*1086f0*/  LDL.LU R5, [R1+0xf0] ;  /* 0x0000f00001057983 */ /* 0x000ea20000300800 */
[----:B0-----:R-:W-:-:S03]  /*108700*/  IMAD.WIDE R20, R22, 0x2, R10 ;  /* 0x0000000216147825 */ /* 0x001fc600078e020a */
[----:B------:R-:W3:Y:S04]  /*108710*/  LDL.LU R17, [R1+0x3464] ;  /* 0x0034640001117983 */ /* 0x000ee80000300800 */
[----:B------:R0:W-:Y:S01]  /*108720*/  @P3 STG.E.U16 [R20.64], R3 ;  /* 0x0000000314003986 */ /* 0x0001e2000c101506 */
[----:B----4-:R-:W-:-:S03]  /*108730*/  ISETP.GE.AND P3, PT, R7, c[0x0][0x17c], PT ;  /* 0x00005f0007007a0c */ /* 0x010fc60003f66270 */
        /* <DEDUP_REMOVED lines=74> */
[----:B--2---:R0:W-:Y:S01]  /*108be0*/  @P6 STG.E.U16 [R24.64], R5 ;  /* 0x0000000518006986 */ /* 0x0041e2000c101506 */
[----:B------:R-:W-:Y:S02]  /*108bf0*/  PRMT R3, R5, 0x7632, R3 ;  /* 0x0000763205037816 */ /* 0x000fe40000000003 */
[----:B------:R-:W-:Y:S01]  /*108c00*/  ISETP.LT.AND P6, PT, R16, c[0x0][0x178], !P3 ;  /* 0x00005e0010007a0c */ /* 0x000fe20005fc1270 */
[----:B0-----:R-:W2:Y:S01]  /*108c10*/  LDL.LU R5, [R1+0x3ca8] ;  /* 0x003ca80001057983 */ /* 0x001ea20000300800 */
[----:B------:R-:W-:-:S03]  /*108c20*/  ISETP.LT.AND P4, PT, R26, c[0x0][0x178], !P4 ;  /* 0x00005e001a007a0c */ /* 0x000fc60006781270 */
[----:B---3--:R0:W-:Y:S01]  /*108c30*/  @P2 STG.E.U16 [R20.64], R23 ;  /* 0x0000001714002986 */ /* 0x0081e2000c101506 */
[----:B------:R-:W-:Y:S02]  /*108c40*/  ISETP.LT.AND P2, PT, R26, c[0x0][0x178], !P3 ;  /* 0x00005e001a007a0c */ /* 0x000fe40005f41270 */
[----:B------:R-:W-:Y:S02]  /*108c50*/  ISETP.GE.AND P3, PT, R17, c[0x0][0x17c], PT ;  /* 0x00005f0011007a0c */ /* 0x000fe40003f66270 */
[----:B------:R-:W3:Y:S01]  /*108c60*/  LDL.LU R17, [R1+0x3484] ;  /* 0x0034840001117983 */ /* 0x000ee20000300800 */
[----:B0-----:R-:W-:-:S05]  /*108c70*/  IMAD.WIDE R20, R22, 0x2, R10 ;  /* 0x0000000216147825 */ /* 0x001fca00078e020a */
[----:B------:R0:W-:Y:S01]  /*108c80*/  @P5 STG.E.U16 [R20.64], R3 ;  /* 0x0000000314005986 */ /* 0x0001e2000c101506 */
[----:B----4-:R-:W-:-:S03]  /*108c90*/  ISETP.GE.AND P5, PT, R7, c[0x0][0x17c], PT ;  /* 0x00005f0007007a0c */ /* 0x010fc60003fa6270 */
[----:B------:R-:W4:Y:S01]  /*108ca0*/  LDL.LU R7, [R1+0x3480] ;  /* 0x0034800001077983 */ /* 0x000f220000300800 */
[C---:B------:R-:W-:Y:S02]  /*108cb0*/  IADD3 R0, R22.reuse, c[0x0][0x198], RZ ;  /* 0x0000660016007a10 */ /* 0x040fe40007ffe0ff */
[----:B------:R-:W-:Y:S01]  /*108cc0*/  PRMT R4, R23, 0x7632, R4 ;  /* 0x0000763217047816 */ /* 0x000fe20000000004 */
        /* <DEDUP_REMOVED lines=104> */
[----:B------:R-:W2:Y:S02]  /*109350*/  LDL.LU R18, [R1+0x74] ;  /* 0x0000740001127983 */ /* 0x000ea40000300800 */
[----:B------:R-:W-:-:S02]  /*109360*/  IMAD.WIDE R22, R22, 0x2, R8 ;  /* 0x0000000216167825 */ /* 0x000fc400078e0208 */
[----:B------:R-:W-:Y:S04]  /*109370*/  @P3 STG.E.U16 [R20.64], R3 ;  /* 0x0000000314003986 */ /* 0x000fe8000c101506 */
[----:B------:R0:W-:Y:S01]  /*109380*/  @P5 STG.E.U16 [R22.64], R4 ;  /* 0x0000000416005986 */ /* 0x0001e2000c101506 */
[----:B---3--:R-:W-:-:S03]  /*109390*/  ISETP.GE.AND P4, PT, R17, c[0x0][0x17c], PT ;  /* 0x00005f0011007a0c */ /* 0x008fc60003f86270 */
[----:B------:R-:W3:Y:S01]  /*1093a0*/  LDL.LU R17, [R1+0x34ac] ;  /* 0x0034ac0001117983 */ /* 0x000ee20000300800 */
[----:B----4-:R-:W-:-:S03]  /*1093b0*/  ISETP.GE.AND P3, PT, R7, c[0x0][0x17c], PT ;  /* 0x00005f0007007a0c */ /* 0x010fc60003f66270 */
[----:B------:R-:W4:Y:S04]  /*1093c0*/  LDL.LU R7, [R1+0x34a8] ;  /* 0x0034a80001077983 */ /* 0x000f280000300800 */
[----:B0-----:R-:W2:Y:S01]  /*1093d0*/  LDL.LU R23, [R1+0x94] ;  /* 0x0000940001177983 */ /* 0x001ea20000300800 */
[----:B------:R-:W-:Y:S01]  /*1093e0*/  ISETP.LT.AND P5, PT, R16, c[0x0][0x178], !P4 ;  /* 0x00005e0010007a0c */ /* 0x000fe200067a1270 */
[C---:B------:R-:W-:Y:S01]  /*1093f0*/  IMAD.WIDE R24, R0.reuse, 0x2, R10 ;  /* 0x0000000200187825 */ /* 0x040fe200078e020a */
[----:B------:R-:W-:-:S03]  /*109400*/  IADD3 R22, R0, c[0x0][0x198], RZ ;  /* 0x0000660000167a10 */ /* 0x000fc60007ffe0ff */
[----:B------:R-:W-:Y:S01]  /*109410*/  IMAD.WIDE R20, R0, 0x2, R8 ;  /* 0x0000000200147825 */ /* 0x000fe200078e0208 */
[----:B------:R-:W-:Y:S02]  /*109420*/  ISETP.LT.AND P4, PT, R26, c[0x0][0x178], !P4 ;  /* 0x00005e001a007a0c */ /* 0x000fe40006781270 */
[----:B------:R-:W-:Y:S01]  /*109430*/  IADD3 R0, R22, c[0x0][0x198], RZ ;  /* 0x0000660016007a10 */ /* 0x000fe20007ffe0ff */
[----:B--2---:R0:W-:Y:S01]  /*109440*/  @P6 STG.E.U16 [R24.64], R23 ;  /* 0x0000001718006986 */ /* 0x0041e2000c101506 */
[----:B------:R-:W-:-:S03]  /*109450*/  PRMT R3, R23, 0x7632, R3 ;  /* 0x0000763217037816 */ /* 0x000fc60000000003 */
[----:B------:R1:W-:Y:S01]  /*109460*/  @P2 STG.E.U16 [R20.64], R5 ;  /* 0x0000000514002986 */ /* 0x0003e2000c101506 */
[----:B------:R-:W-:Y:S02]  /*109470*/  ISETP.LT.AND P6, PT, R16, c[0x0][0x178], !P3 ;  /* 0x00005e0010007a0c */ /* 0x000fe40005fc1270 */
[----:B------:R-:W-:Y:S02]  /*109480*/  ISETP.LT.AND P2, PT, R26, c[0x0][0x178], !P3 ;  /* 0x00005e001a007a0c */ /* 0x000fe40005f41270 */
[----:B0-----:R-:W-:Y:S01]  /*109490*/  PRMT R24, R5, 0x7632, R24 ;  /* 0x0000763205187816 */ /* 0x001fe20000000018 */
[----:B------:R-:W2:Y:S01]  /*1094a0*/  LDL.LU R25, [R1+0x44] ;  /* 0x0000440001197983 */ /* 0x000ea20000300800 */
[----:B-1----:R-:W-:Y:S01]  /*1094b0*/  IMAD.WIDE R4, R22, 0x2, R10 ;  /* 0x0000000216047825 */ /* 0x002fe200078e020a */
[----:B---3--:R-:W-:Y:S02]  /*1094c0*/  ISETP.GE.AND P3, PT, R17, c[0x0][0x17c], PT ;  /* 0x00005f0011007a0c */ /* 0x008fe40003f66270 */
        /* <DEDUP_REMOVED lines=51> */
[----:B------:R-:W-:-:S04]  /*109800*/  IMAD.WIDE R22, R3, 0x2, R10 ;  /* 0x0000000203167825 */ /* 0x000fc800078e020a */
[C---:B0-----:R-:W-:Y:S01]  /*109810*/  IMAD.WIDE R4, R3.reuse, 0x2, R8 ;  /* 0x0000000203047825 */ /* 0x041fe200078e0208 */
[----:B-----5:R0:W-:Y:S01]  /*109820*/  @P6 STG.E.U16 [R22.64], R19 ;  /* 0x0000001316006986 */ /* 0x0201e2000c101506 */
[----:B-1----:R-:W-:-:S03]  /*109830*/  IADD3 R20, R3, c[0x0][0x198], RZ ;  /* 0x0000660003147a10 */ /* 0x002fc60007ffe0ff */
[----:B------:R1:W-:Y:S01]  /*109840*/  @P2 STG.E.U16 [R4.64], R18 ;  /* 0x0000001204002986 */ /* 0x0003e2000c101506 */
[----:B------:R-:W-:Y:S02]  /*109850*/  PRMT R3, R19, 0x7632, R3 ;  /* 0x0000763213037816 */ /* 0x000fe40000000003 */
[----:B------:R-:W-:Y:S01]  /*109860*/  PRMT R24, R18, 0x7632, R24 ;  /* 0x0000763212187816 */ /* 0x000fe20000000018 */
[----:B0-----:R-:W5:Y:S01]  /*109870*/  LDL.LU R19, [R1+0x574] ;  /* 0x0005740001137983 */ /* 0x001f620000300800 */
[----:B-1----:R-:W-:-:S03]  /*109880*/  IMAD.WIDE R4, R20, 0x2, R10 ;  /* 0x0000000214047825 */ /* 0x002fc600078e020a */
[----:B------:R-:W5:Y:S04]  /*109890*/  LDL.LU R18, [R1+0xc4] ;  /* 0x0000c40001127983 */ /* 0x000f680000300800 */
[----:B------:R0:W-:Y:S01]  /*1098a0*/  @P5 STG.E.U16 [R4.64], R3 ;  /* 0x0000000304005986 */ /* 0x0001e2000c101506 */
[----:B------:R-:W-:Y:S02]  /*1098b0*/  ISETP.LT.AND P6, PT, R16, c[0x0][0x178], !P3 ;  /* 0x00005e0010007a0c */ /* 0x000fe40005fc1270 */
[----:B------:R-:W-:Y:S01]  /*1098c0*/  ISETP.LT.AND P2, PT, R26, c[0x0][0x178], !P3 ;  /* 0x00005e001a007a0c */ /* 0x000fe20005f41270 */
[----:B0-----:R-:W5:Y:S01]  /*1098d0*/  LDL.LU R3, [R1+0x564] ;  /* 0x0005640001037983 */ /* 0x001f620000300800 */
[----:B---3--:R-:W-:-:S03]  /*1098e0*/  ISETP.GE.AND P3, PT, R17, c[0x0][0x17c], PT ;  /* 0x00005f0011007a0c */ /* 0x008fc60003f66270 */
[----:B------:R-:W3:Y:S01]  /*1098f0*/  LDL.LU R17, [R1+0x34cc] ;  /* 0x0034cc0001117983 */ /* 0x000ee20000300800 */
[----:B----4-:R-:W-:-:S03]  /*109900*/  ISETP.GE.AND P5, PT, R7, c[0x0][0x17c], PT ;  /* 0x00005f0007007a0c */ /* 0x010fc60003fa6270 */
[----:B------:R-:W4:Y:S01]  /*109910*/  LDL.LU R7, [R1+0x34c8] ;  /* 0x0034c80001077983 */ /* 0x000f220000300800 */
[----:B------:R-:W-:Y:S02]  /*109920*/  ISETP.LT.AND P4, PT, R26, c[0x0][0x178], !P4 ;  /* 0x00005e001a007a0c */ /* 0x000fe40006781270 */
[C---:B------:R-:W-:Y:S01]  /*109930*/  IADD3 R0, R20.reuse, c[0x0][0x198], RZ ;  /* 0x0000660014007a10 */ /* 0x040fe20007ffe0ff */
[----:B------:R-:W-:-:S04]  /*109940*/  IMAD.WIDE R20, R20, 0x2, R8 ;  /* 0x0000000214147825 */ /* 0x000fc800078e0208 */
[----:B------:R-:W-:-:S06]  /*109950*/  IMAD.WIDE R22, R0, 0x2, R10 ;  /* 0x0000000200167825 */ /* 0x000fcc00078e020a */
[----:B------:R0:W-:Y:S01]  /*109960*/  @P4 STG.E.U16 [R20.64], R24 ;  /* 0x0000001814004986 */ /* 0x0001e2000c101506 */
[----:B------:R-:W-:Y:S01]  /*109970*/  ISETP.LT.AND P4, PT, R16, c[0x0][0x178], !P3 ;  /* 0x00005e0010007a0c */ /* 0x000fe20005f81270 */
[C---:B------:R-:W-:Y:S01]  /*109980*/  IMAD.WIDE R4, R0.reuse, 0x2, R8 ;  /* 0x0000000200047825 */ /* 0x040fe200078e0208 */
[----:B0-----:R-:W-:Y:S02]  /*109990*/  IADD3 R20, R0, c[0x0][0x198], RZ ;  /* 0x0000660000147a10 */ /* 0x001fe40007ffe0ff */
[----:B--2---:R-:W-:Y:S01]  /*1099a0*/  PRMT R24, R25, 0x7632, R24 ;  /* 0x0000763219187816 */ /* 0x004fe20000000018 */
[----:B-----5:R-:W-:Y:S01]  /*1099b0*/  @P6 STG.E.U16 [R22.64], R3 ;  /* 0x0000000316006986 */ /* 0x020fe2000c101506 */
[----:B------:R-:W-:-:S03]  /*1099c0*/  PRMT R0, R3, 0x7632, R0 ;  /* 0x0000763203007816 */ /* 0x000fc60000000000 */
[----:B------:R0:W-:Y:S01]  /*1099d0*/  @P2 STG.E.U16 [R4.64], R25 ;  /* 0x0000001904002986 */ /* 0x0001e2000c101506 */
[----:B------:R-:W-:Y:S02]  /*1099e0*/  ISETP.LT.AND P6, PT, R16, c[0x0][0x178], !P5 ;  /* 0x00005e0010007a0c */ /* 0x000fe40006fc1270 */
[----:B------:R-:W-:Y:S01]  /*1099f0*/  ISETP.LT.AND P2, PT, R26, c[0x0][0x178], !P5 ;  /* 0x00005e001a007a0c */ /* 0x000fe20006f41270 */
[----:B0-----:R-:W-:Y:S01]  /*109a00*/  IMAD.WIDE R4, R20, 0x2, R10 ;  /* 0x0000000214047825 */ /* 0x001fe200078e020a */
[----:B------:R-:W2:Y:S04]  /*109a10*/  LDL.LU R25, [R1+0xd4] ;  /* 0x0000d40001197983 */ /* 0x000ea80000300800 */
[----:B------:R0:W-:Y:S01]  /*109a20*/  @P4 STG.E.U16 [R4.64], R0 ;  /* 0x0000000004004986 */ /* 0x0001e2000c101506 */
        /* <DEDUP_REMOVED lines=10> */
[----:B0-----:R-:W-:Y:S01]  /*109ad0*/  IMAD.WIDE R4, R3, 0x2, R8 ;  /* 0x0000000203047825 */ /* 0x001fe200078e0208 */
[----:B------:R-:W-:Y:S01]  /*109ae0*/  ISETP.LT.AND P5, PT, R26, c[0x0][0x178], !P5 ;  /* 0x00005e001a007a0c */ /* 0x000fe20006fa1270 */
[----:B------:R0:W-:Y:S01]  /*109af0*/  @P6 STG.E.U16 [R22.64], R19 ;  /* 0x0000001316006986 */ /* 0x0001e2000c101506 */
[----:B------:R-:W-:-:S03]  /*109b00*/  PRMT R0, R19, 0x7632, R0 ;  /* 0x0000763213007816 */ /* 0x000fc60000000000 */
[----:B------:R5:W-:Y:S01]  /*109b10*/  @P2 STG.E.U16 [R4.64], R18 ;  /* 0x0000001204002986 */ /* 0x000be2000c101506 */
[----:B-1----:R-:W-:Y:S02]  /*109b20*/  IADD3 R20, R3, c[0x0][0x198], RZ ;  /* 0x0000660003147a10 */ /* 0x002fe40007ffe0ff */
[----:B------:R-:W-:Y:S02]  /*109b30*/  PRMT R24, R18, 0x7632, R24 ;  /* 0x0000763212187816 */ /* 0x000fe40000000018 */
[C---:B------:R-:W-:Y:S01]  /*109b40*/  IADD3 R3, R20.reuse, c[0x0][0x198], RZ ;  /* 0x0000660014037a10 */ /* 0x040fe20007ffe0ff */
[----:B0-----:R-:W2:Y:S01]  /*109b50*/  LDL.LU R19, [R1+0x594] ;  /* 0x0005940001137983 */ /* 0x001ea20000300800 */
[----:B-----5:R-:W-:Y:S01]  /*109b60*/  IMAD.WIDE R4, R20, 0x2, R10 ;  /* 0x0000000214047825 */ /* 0x020fe200078e020a */
[----:B------:R-:W-:Y:S02]  /*109b70*/  ISETP.LT.AND P6, PT, R16, c[0x0][0x178], !P4 ;  /* 0x00005e0010007a0c */ /* 0x000fe400067c1270 */
[----:B------:R-:W5:Y:S01]  /*109b80*/  LDL.LU R18, [R1+0xe4] ;  /* 0x0000e40001127983 */ /* 0x000f620000300800 */
        /* <DEDUP_REMOVED lines=63> */
[----:B------:R-:W-:Y:S01]  /*109f80*/  ISETP.GE.AND P2, PT, R17, c[0x0][0x17c], PT ;  /* 0x00005f0011007a0c */ /* 0x000fe20003f46270 */
[----:B0-----:R-:W-:Y:S02]  /*109f90*/  IMAD.WIDE R4, R20, 0x2, R10 ;  /* 0x0000000214047825 */ /* 0x001fe400078e020a */
[----:B------:R-:W2:Y:S04]  /*109fa0*/  LDL.LU R25, [R1+0x114] ;  /* 0x0001140001197983 */ /* 0x000ea80000300800 */
[----:B------:R0:W-:Y:S01]  /*109fb0*/  @P3 STG.E.U16 [R4.64], R0 ;  /* 0x0000000004003986 */ /* 0x0001e2000c101506 */
[----:B----4-:R-:W-:-:S03]  /*109fc0*/  ISETP.GE.AND P3, PT, R7, c[0x0][0x17c], PT ;  /* 0x00005f0007007a0c */ /* 0x010fc60003f66270 */
[----:B------:R-:W3:Y:S04]  /*109fd0*/  LDL.LU R17, [R1+0x34f0] ;  /* 0x0034f00001117983 */ /* 0x000ee80000300800 */
[----:B------:R-:W4:Y:S01]  /*109fe0*/  LDL.LU R7, [R1+0x34f4] ;  /* 0x0034f40001077983 */ /* 0x000f220000300800 */
[----:B------:R-:W-:Y:S01]  /*109ff0*/  ISETP.LT.AND P6, PT, R16, c[0x0][0x178], !P5 ;  /* 0x00005e0010007a0c */ /* 0x000fe20006fc1270 */
[----:B------:R-:W-:Y:S01]  /*10a000*/  IMAD.WIDE R20, R20, 0x2, R8 ;  /* 0x0000000214147825 */ /* 0x000fe200078e0208 */
[----:B------:R-:W-:-:S04]  /*10a010*/  ISETP.LT.AND P5, PT, R26, c[0x0][0x178], !P5 ;  /* 0x00005e001a007a0c */ /* 0x000fc80006fa1270 */
        /* <DEDUP_REMOVED lines=12> */
[----:B-1----:R-:W-:-:S03]  /*10a0e0*/  IMAD.WIDE R4, R20, 0x2, R10 ;  /* 0x0000000214047825 */ /* 0x002fc600078e020a */
[----:B------:R-:W5:Y:S01]  /*10a0f0*/  LDL.LU R18, [R1+0x124] ;  /* 0x0001240001127983 */ /* 0x000f620000300800 */
[----:B------:R-:W-:-:S03]  /*10a100*/  IMAD.WIDE R20, R20, 0x2, R8 ;  /* 0x0000000214147825 */ /* 0x000fc600078e0208 */
[----:B------:R-:W-:Y:S04]  /*10a110*/  @P4 STG.E.U16 [R4.64], R0 ;  /* 0x0000000004004986 */ /* 0x000fe8000c101506 */
[----:B------:R0:W-:Y:S01]  /*10a120*/  @P3 STG.E.U16 [R20.64], R24 ;  /* 0x0000001814003986 */ /* 0x0001e2000c101506 */
[----:B---3--:R-:W-:-:S03]  /*10a130*/  ISETP.GE.AND P5, PT, R17, c[0x0][0x17c], PT ;  /* 0x00005f0011007a0c */ /* 0x008fc60003fa6270 */
[----:B------:R-:W3:Y:S01]  /*10a140*/  LDL.LU R17, [R1+0x34f8] ;  /* 0x0034f80001117983 */ /* 0x000ee20000300800 */
[----:B----4-:R-:W-:-:S03]  /*10a150*/  ISETP.GE.AND P4, PT, R7, c[0x0][0x17c], PT ;  /* 0x00005f0007007a0c */ /* 0x010fc60003f86270 */
[----:B------:R-:W4:Y:S04]  /*10a160*/  LDL.LU R7, [R1+0x34fc] ;  /* 0x0034fc0001077983 */ /* 0x000f280000300800 */
[----:B0-----:R-:W3:Y:S01]  /*10a170*/  LDL.LU R21, [R1+0x664] ;  /* 0x0006640001157983 */ /* 0x001ee20000300800 */
[----:B------:R-:W-:Y:S02]  /*10a180*/  ISETP.LT.AND P6, PT, R16, c[0x0][0x178], !P2 ;  /* 0x00005e0010007a0c */ /* 0x000fe400057c1270 */
[----:B------:R-:W-:Y:S01]  /*10a190*/  ISETP.LT.AND P2, PT, R26, c[0x0][0x178], !P2 ;  /* 0x00005e001a007a0c */ /* 0x000fe20005741270 */
[C---:B------:R-:W-:Y:S01]  /*10a1a0*/  IMAD.WIDE R22, R3.reuse, 0x2, R10 ;  /* 0x0000000203167825 */ /* 0x040fe200078e020a */
[----:B------:R-:W-:Y:S02]  /*10a1b0*/  ISETP.LT.AND P3, PT, R16, c[0x0][0x178], !P4 ;  /* 0x00005e0010007a0c */ /* 0x000fe40006761270 */
[C---:B------:R-:W-:Y:S01]  /*10a1c0*/  IADD3 R20, R3.reuse, c[0x0][0x198], RZ ;  /* 0x0000660003147a10 */ /* 0x040fe20007ffe0ff */
[----:B------:R-:W-:Y:S01]  /*10a1d0*/  IMAD.WIDE R4, R3, 0x2, R8 ;  /* 0x0000000203047825 */ /* 0x000fe200078e0208 */
[----:B--2---:R-:W-:-:S02]  /*10a1e0*/  PRMT R24, R25, 0x7632, R24 ;  /* 0x0000763219187816 */ /* 0x004fc40000000018 */
[----:B------:R-:W-:-:S03]  /*10a1f0*/  ISETP.LT.AND P4, PT, R26, c[0x0][0x178], !P4 ;  /* 0x00005e001a007a0c */ /* 0x000fc60006781270 */
        /* <DEDUP_REMOVED lines=10> */
[----:B------:R-:W-:Y:S02]  /*10a2a0*/  ISETP.LT.AND P6, PT, R16, c[0x0][0x178], !P5 ;  /* 0x00005e0010007a0c */ /* 0x000fe40006fc1270 */
[C---:B------:R-:W-:Y:S01]  /*10a2b0*/  IADD3 R3, R20.reuse, c[0x0][0x198], RZ ;  /* 0x0000660014037a10 */ /* 0x040fe20007ffe0ff */
[----:B------:R-:W-:Y:S01]  /*10a2c0*/  IMAD.WIDE R20, R20, 0x2, R8 ;  /* 0x0000000214147825 */ /* 0x000fe200078e0208 */
[----:B------:R-:W-:-:S04]  /*10a2d0*/  ISETP.LT.AND P5, PT, R26, c[0x0][0x178], !P5 ;  /* 0x00005e001a007a0c */ /* 0x000fc80006fa1270 */
        /* <DEDUP_REMOVED lines=13> */
[----:B---3--:R-:W-:-:S03]  /*10a3b0*/  ISETP.GE.AND P5, PT, R17, c[0x0][0x17c], PT ;  /* 0x00005f0011007a0c */ /* 0x008fc60003fa6270 */
[----:B------:R-:W3:Y:S01]  /*10a3c0*/  LDL.LU R17, [R1+0x3508] ;  /* 0x0035080001117983 */ /* 0x000ee20000300800 */
[----:B----4-:R-:W-:-:S03]  /*10a3d0*/  ISETP.GE.AND P4, PT, R7, c[0x0][0x17c], PT ;  /* 0x00005f0007007a0c */ /* 0x010fc60003f86270 */
[----:B------:R-:W4:Y:S01]  /*10a3e0*/  LDL.LU R7, [R1+0x350c] ;  /* 0x00350c0001077983 */ /* 0x000f220000300800 */
[----:B------:R-:W-:Y:S02]  /*10a3f0*/  ISETP.LT.AND P3, PT, R26, c[0x0][0x178], !P3 ;  /* 0x00005e001a007a0c */ /* 0x000fe40005f61270 */
[----:B------:R-:W-:Y:S02]  /*10a400*/  ISETP.LT.AND P6, PT, R16, c[0x0][0x178], !P2 ;  /* 0x00005e0010007a0c */ /* 0x000fe400057c1270 */
[C---:B------:R-:W-:Y:S01]  /*10a410*/  IADD3 R3, R20.reuse, c[0x0][0x198], RZ ;  /* 0x0000660014037a10 */ /* 0x040fe20007ffe0ff */
[----:B------:R-:W-:Y:S01]  /*10a420*/  IMAD.WIDE R20, R20, 0x2, R8 ;  /* 0x0000000214147825 */ /* 0x000fe200078e0208 */
[----:B------:R-:W-:-:S03]  /*10a430*/  ISETP.LT.AND P2, PT, R26, c[0x0][0x178], !P2 ;  /* 0x00005e001a007a0c */ /* 0x000fc60005741270 */
[----:B------:R-:W-:-:S04]  /*10a440*/  IMAD.WIDE R22, R3, 0x2, R10 ;  /* 0x0000000203167825 */ /* 0x000fc800078e020a */
[----:B------:R1:W-:Y:S01]  /*10a450*/  @P3 STG.E.U16 [R20.64], R24 ;  /* 0x0000001814003986 */ /* 0x0003e2000c101506 */
[----:B------:R-:W-:Y:S01]  /*10a460*/  ISETP.LT.AND P3, PT, R16, c[0x0][0x178], !P4 ;  /* 0x00005e0010007a0c */ /* 0x000fe20006761270 */
[----:B0-----:R-:W-:Y:S02]  /*10a470*/  IMAD.WIDE R4, R3, 0x2, R8 ;  /* 0x0000000203047825 */ /* 0x001fe400078e0208 */
[----:B--2---:R-:W-:Y:S01]  /*10a480*/  @P6 STG.E.U16 [R22.64], R25 ;  /* 0x0000001916006986 */ /* 0x004fe2000c101506 */
[----:B------:R-:W-:-:S03]  /*10a490*/  PRMT R0, R25, 0x7632, R0 ;  /* 0x0000763219007816 */ /* 0x000fc60000000000 */
[----:B------:R0:W-:Y:S01]  /*10a4a0*/  @P2 STG.E.U16 [R4.64], R6 ;  /* 0x0000000604002986 */ /* 0x0001e2000c101506 */
[----:B-1----:R-:W-:Y:S02]  /*10a4b0*/  IADD3 R20, R3, c[0x0][0x198], RZ ;  /* 0x0000660003147a10 */ /* 0x002fe40007ffe0ff */
[----:B------:R-:W-:-:S03]  /*10a4c0*/  PRMT R24, R6, 0x7632, R24 ;  /* 0x0000763206187816 */ /* 0x000fc60000000018 */
[----:B0-----:R-:W-:Y:S01]  /*10a4d0*/  IMAD.WIDE R4, R20, 0x2, R10 ;  /* 0x0000000214047825 */ /* 0x001fe200078e020a */
[----:B------:R-:W2:Y:S04]  /*10a4e0*/  LDL.LU R6, [R1+0x3ca0] ;  /* 0x003ca00001067983 */ /* 0x000ea80000300800 */
[----:B------:R-:W2:Y:S04]  /*10a4f0*/  LDL.LU R25, [R1+0x28] ;  /* 0x0000280001197983 */ /* 0x000ea80000300800 */
        /* <DEDUP_REMOVED lines=13> */
[C---:B0-----:R-:W-:Y:S02]  /*10a5d0*/  IMAD.WIDE R4, R3.reuse, 0x2, R8 ;  /* 0x0000000203047825 */ /* 0x041fe400078e0208 */
[----:B-----5:R0:W-:Y:S04]  /*10a5e0*/  @P6 STG.E.U16 [R22.64], R19 ;  /* 0x0000001316006986 */ /* 0x0201e8000c101506 */
[----:B------:R5:W-:Y:S01]  /*10a5f0*/  @P5 STG.E.U16 [R4.64], R18 ;  /* 0x0000001204005986 */ /* 0x000be2000c101506 */
[----:B-1----:R-:W-:Y:S02]  /*10a600*/  IADD3 R20, R3, c[0x0][0x198], RZ ;  /* 0x0000660003147a10 */ /* 0x002fe40007ffe0ff */
[----:B------:R-:W-:-:S02]  /*10a610*/  PRMT R3, R19, 0x7632, R3 ;  /* 0x0000763213037816 */ /* 0x000fc40000000003 */
[----:B------:R-:W-:Y:S01]  /*10a620*/  PRMT R24, R18, 0x7632, R24 ;  /* 0x0000763212187816 */ /* 0x000fe20000000018 */
[----:B0-----:R-:W2:Y:S01]  /*10a630*/  LDL.LU R19, [R1+0x88] ;  /* 0x0000880001137983 */ /* 0x001ea20000300800 */
[----:B-----5:R-:W-:-:S03]  /*10a640*/  IMAD.WIDE R4, R20, 0x2, R10 ;  /* 0x0000000214047825 */ /* 0x020fc600078e020a */
[----:B------:R-:W5:Y:S04]  /*10a650*/  LDL.LU R18, [R1+0x38] ;  /* 0x0000380001127983 */ /* 0x000f680000300800 */
[----:B------:R0:W-:Y:S04]  /*10a660*/  @P4 STG.E.U16 [R4.64], R3 ;  /* 0x0000000304004986 */ /* 0x0001e8000c101506 */
[----:B0-----:R-:W5:Y:S01]  /*10a670*/  LDL.LU R3, [R1+0x68] ;  /* 0x0000680001037983 */ /* 0x001f620000300800 */
        /* <DEDUP_REMOVED lines=12> */
[C---:B------:R-:W-:Y:S01]  /*10a740*/  IMAD.WIDE R4, R0.reuse, 0x2, R8 ;  /* 0x0000000200047825 */ /* 0x040fe200078e0208 */
[----:B0-----:R-:W-:Y:S02]  /*10a750*/  IADD3 R20, R0, c[0x0][0x198], RZ ;  /* 0x0000660000147a10 */ /* 0x001fe40007ffe0ff */
[----:B--2---:R-:W-:Y:S01]  /*10a760*/  PRMT R24, R25, 0x7632, R24 ;  /* 0x0000763219187816 */ /* 0x004fe20000000018 */
[----:B-----5:R-:W-:Y:S01]  /*10a770*/  @P6 STG.E.U16 [R22.64], R3 ;  /* 0x0000000316006986 */ /* 0x020fe2000c101506 */
[----:B------:R-:W-:-:S03]  /*10a780*/  PRMT R0, R3, 0x7632, R0 ;  /* 0x0000763203007816 */ /* 0x000fc60000000000 */
[----:B------:R0:W-:Y:S02]  /*10a790*/  @P2 STG.E.U16 [R4.64], R25 ;  /* 0x0000001904002986 */ /* 0x0001e4000c101506 */
[----:B0-----:R-:W-:Y:S02]  /*10a7a0*/  IMAD.WIDE R4, R20, 0x2, R10 ;  /* 0x0000000214047825 */ /* 0x001fe400078e020a */
        /* <DEDUP_REMOVED lines=15> */
[----:B------:R0:W-:Y:S04]  /*10a8a0*/  @P6 STG.E.U16 [R22.64], R19 ;  /* 0x0000001316006986 */ /* 0x0001e8000c101506 */
[----:B------:R5:W-:Y:S01]  /*10a8b0*/  @P5 STG.E.U16 [R4.64], R18 ;  /* 0x0000001204005986 */ /* 0x000be2000c101506 */
[----:B-1----:R-:W-:Y:S02]  /*10a8c0*/  IADD3 R20, R3, c[0x0][0x198], RZ ;  /* 0x0000660003147a10 */ /* 0x002fe40007ffe0ff */
[----:B------:R-:W-:-:S02]  /*10a8d0*/  PRMT R3, R19, 0x7632, R3 ;  /* 0x0000763213037816 */ /* 0x000fc40000000003 */
[----:B------:R-:W-:Y:S01]  /*10a8e0*/  PRMT R24, R18, 0x7632, R24 ;  /* 0x0000763212187816 */ /* 0x000fe20000000018 */
[----:B0-----:R-:W2:Y:S01]  /*10a8f0*/  LDL.LU R19, [R1+0x508] ;  /* 0x0005080001137983 */ /* 0x001ea20000300800 */
[----:B-----5:R-:W-:-:S03]  /*10a900*/  IMAD.WIDE R4, R20, 0x2, R10 ;  /* 0x0000000214047825 */ /* 0x020fc600078e020a */
        /* <DEDUP_REMOVED lines=15> */
[----:B--2---:R0:W-:Y:S01]  /*10aa00*/  @P6 STG.E.U16 [R22.64], R25 ;  /* 0x0000001916006986 */ /* 0x0041e2000c101506 */
[----:B------:R-:W-:-:S03]  /*10aa10*/  PRMT R3, R25, 0x7632, R3 ;  /* 0x0000763219037816 */ /* 0x000fc60000000003 */
[----:B------:R2:W-:Y:S01]  /*10aa20*/  @P2 STG.E.U16 [R4.64], R6 ;  /* 0x0000000604002986 */ /* 0x0005e2000c101506 */
[----:B-1----:R-:W-:-:S03]  /*10aa30*/  IADD3 R20, R0, c[0x0][0x198], RZ ;  /* 0x0000660000147a10 */ /* 0x002fc60007ffe0ff */
[----:B0-----:R-:W5:Y:S02]  /*10aa40*/  LDL.LU R25, [R1+0x48] ;  /* 0x0000480001197983 */ /* 0x001f640000300800 */
[----:B--2---:R-:W-:-:S05]  /*10aa50*/  IMAD.WIDE R4, R20, 0x2, R10 ;  /* 0x0000000214047825 */ /* 0x004fca00078e020a */
[----:B------:R0:W-:Y:S01]  /*10aa60*/  @P3 STG.E.U16 [R4.64], R3 ;  /* 0x0000000304003986 */ /* 0x0001e2000c101506 */
[----:B---3--:R-:W-:-:S03]  /*10aa70*/  ISETP.GE.AND P2, PT, R17, c[0x0][0x17c], PT ;  /* 0x00005f0011007a0c */ /* 0x008fc60003f46270 */
[----:B------:R-:W2:Y:S01]  /*10aa80*/  LDL.LU R17, [R1+0x3530] ;  /* 0x0035300001117983 */ /* 0x000ea20000300800 */
[----:B----4-:R-:W-:-:S03]  /*10aa90*/  ISETP.GE.AND P3, PT, R7, c[0x0][0x17c], PT ;  /* 0x00005f0007007a0c */ /* 0x010fc60003f66270 */
[----:B------:R-:W3:Y:S01]  /*10aaa0*/  LDL.LU R7, [R1+0x3534] ;  /* 0x0035340001077983 */ /* 0x000ee20000300800 */
[----:B------:R-:W-:Y:S02]  /*10aab0*/  ISETP.LT.AND P4, PT, R26, c[0x0][0x178], !P4 ;  /* 0x00005e001a007a0c */ /* 0x000fe40006781270 */
[----:B------:R-:W-:Y:S02]  /*10aac0*/  ISETP.LT.AND P6, PT, R16, c[0x0][0x178], !P5 ;  /* 0x00005e0010007a0c */ /* 0x000fe40006fc1270 */
[C---:B------:R-:W-:Y:S01]  /*10aad0*/  IADD3 R0, R20.reuse, c[0x0][0x198], RZ ;  /* 0x0000660014007a10 */ /* 0x040fe20007ffe0ff */
[----:B------:R-:W-:Y:S01]  /*10aae0*/  IMAD.WIDE R20, R20, 0x2, R8 ;  /* 0x0000000214147825 */ /* 0x000fe200078e0208 */
[----:B------:R-:W-:Y:S02]  /*10aaf0*/  PRMT R6, R6, 0x7632, R6 ;  /* 0x0000763206067816 */ /* 0x000fe40000000006 */
[----:B------:R-:W-:Y:S01]  /*10ab00*/  ISETP.LT.AND P5, PT, R26, c[0x0][0x178], !P5 ;  /* 0x00005e001a007a0c */ /* 0x000fe20006fa1270 */
[----:B------:R-:W-:-:S04]  /*10ab10*/  IMAD.WIDE R22, R0, 0x2, R10 ;  /* 0x0000000200167825 */ /* 0x000fc800078e020a */
        /* <DEDUP_REMOVED lines=10> */
[----:B0-----:R-:W5:Y:S01]  /*10abc0*/  LDL.LU R19, [R1+0x558] ;  /* 0x0005580001137983 */ /* 0x001f620000300800 */
[----:B----4-:R-:W-:-:S03]  /*10abd0*/  IMAD.WIDE R4, R20, 0x2, R10 ;  /* 0x0000000214047825 */ /* 0x010fc600078e020a */
[----:B------:R-:W4:Y:S01]  /*10abe0*/  LDL.LU R18, [R1+0x8] ;  /* 0x0000080001127983 */ /* 0x000f220000300800 */
[----:B------:R-:W-:-:S03]  /*10abf0*/  IMAD.WIDE R20, R20, 0x2, R8 ;  /* 0x0000000214147825 */ /* 0x000fc600078e0208 */
[----:B------:R-:W-:Y:S04]  /*10ac00*/  @P4 STG.E.U16 [R4.64], R3 ;  /* 0x0000000304004986 */ /* 0x000fe8000c101506 */
[----:B------:R0:W-:Y:S01]  /*10ac10*/  @P3 STG.E.U16 [R20.64], R6 ;  /* 0x0000000614003986 */ /* 0x0001e2000c101506 */
[----:B--2---:R-:W-:-:S03]  /*10ac20*/  ISETP.GE.AND P5, PT, R17, c[0x0][0x17c], PT ;  /* 0x00005f0011007a0c */ /* 0x004fc60003fa6270 */
[----:B------:R-:W2:Y:S01]  /*10ac30*/  LDL.LU R17, [R1+0x3538] ;  /* 0x0035380001117983 */ /* 0x000ea20000300800 */
[----:B---3--:R-:W-:-:S03]  /*10ac40*/  ISETP.GE.AND P4, PT, R7, c[0x0][0x17c], PT ;  /* 0x00005f0007007a0c */ /* 0x008fc60003f86270 */
[----:B------:R-:W3:Y:S04]  /*10ac50*/  LDL.LU R7, [R1+0x353c] ;  /* 0x00353c0001077983 */ /* 0x000ee80000300800 */
[----:B0-----:R-:W2:Y:S01]  /*10ac60*/  LDL.LU R21, [R1+0x548] ;  /* 0x0005480001157983 */ /* 0x001ea20000300800 */
[----:B------:R-:W-:Y:S02]  /*10ac70*/  ISETP.LT.AND P6, PT, R16, c[0x0][0x178], !P2 ;  /* 0x00005e0010007a0c */ /* 0x000fe400057c1270 */
[----:B------:R-:W-:Y:S01]  /*10ac80*/  ISETP.LT.AND P2, PT, R26, c[0x0][0x178], !P2 ;  /* 0x00005e001a007a0c */ /* 0x000fe20005741270 */
[----:B------:R-:W-:Y:S01]  /*10ac90*/  IMAD.WIDE R22, R0, 0x2, R10 ;  /* 0x0000000200167825 */ /* 0x000fe200078e020a */
[----:B------:R-:W-:Y:S02]  /*10aca0*/  ISETP.LT.AND P3, PT, R16, c[0x0][0x178], !P4 ;  /* 0x00005e0010007a0c */ /* 0x000fe40006761270 */
[C---:B------:R-:W-:Y:S01]  /*10acb0*/  IADD3 R20, R0.reuse, c[0x0][0x198], RZ ;  /* 0x0000660000147a10 */ /* 0x040fe20007ffe0ff */
[----:B------:R-:W-:Y:S01]  /*10acc0*/  IMAD.WIDE R4, R0, 0x2, R8 ;  /* 0x0000000200047825 */ /* 0x000fe200078e0208 */
[----:B------:R-:W-:-:S02]  /*10acd0*/  PRMT R6, R25, 0x7632, R6 ;  /* 0x0000763219067816 */ /* 0x000fc40000000006 */
[----:B------:R-:W-:-:S03]  /*10ace0*/  ISETP.LT.AND P4, PT, R26, c[0x0][0x178], !P4 ;  /* 0x00005e001a007a0c */ /* 0x000fc60006781270 */
[----:B--2---:R-:W-:Y:S01]  /*10acf0*/  @P6 STG.E.U16 [R22.64], R21 ;  /* 0x0000001516006986 */ /* 0x004fe2000c101506 */
[----:B------:R-:W-:-:S03]  /*10ad00*/  PRMT R3, R21, 0x7632, R3 ;  /* 0x0000763215037816 */ /* 0x000fc60000000003 */
[----:B------:R0:W-:Y:S01]  /*10ad10*/  @P2 STG.E.U16 [R4.64], R25 ;  /* 0x0000001904002986 */ /* 0x0001e2000c101506 */
[----:B------:R-:W-:Y:S01]  /*10ad20*/  ISETP.GE.AND P2, PT, R17, c[0x0][0x17c], PT ;  /* 0x00005f0011007a0c */ /* 0x000fe20003f46270 */
[----:B0-----:R-:W-:Y:S02]  /*10ad30*/  IMAD.WIDE R4, R20, 0x2, R10 ;  /* 0x0000000214047825 */ /* 0x001fe400078e020a */
[----:B------:R-:W2:Y:S04]  /*10ad40*/  LDL.LU R25, [R1+0xb8] ;  /* 0x0000b80001197983 */ /* 0x000ea80000300800 */
[----:B------:R0:W-:Y:S01]  /*10ad50*/  @P3 STG.E.U16 [R4.64], R3 ;  /* 0x0000000304003986 */ /* 0x0001e2000c101506 */
[----:B---3--:R-:W-:-:S03]  /*10ad60*/  ISETP.GE.AND P3, PT, R7, c[0x0][0x17c], PT ;  /* 0x00005f0007007a0c */ /* 0x008fc60003f66270 */
[----:B------:R-:W3:Y:S04]  /*10ad70*/  LDL.LU R17, [R1+0x3540] ;  /* 0x0035400001117983 */ /* 0x000ee80000300800 */
[----:B------:R-:W2:Y:S01]  /*10ad80*/  LDL.LU R7, [R1+0x3544] ;  /* 0x0035440001077983 */ /* 0x000ea20000300800 */
[----:B------:R-:W-:Y:S02]  /*10ad90*/  ISETP.LT.AND P6, PT, R16, c[0x0][0x178], !P5 ;  /* 0x00005e0010007a0c */ /* 0x000fe40006fc1270 */
[C---:B------:R-:W-:Y:S01]  /*10ada0*/  IADD3 R0, R20.reuse, c[0x0][0x198], RZ ;  /* 0x0000660014007a10 */ /* 0x040fe20007ffe0ff */
        /* <DEDUP_REMOVED lines=9> */
[----:B----4-:R1:W-:Y:S01]  /*10ae40*/  @P5 STG.E.U16 [R4.64], R18 ;  /* 0x0000001204005986 */ /* 0x0103e2000c101506 */
[----:B------:R-:W-:Y:S02]  /*10ae50*/  PRMT R3, R19, 0x7632, R3 ;  /* 0x0000763213037816 */ /* 0x000fe40000000003 */
[----:B------:R-:W-:Y:S02]  /*10ae60*/  IADD3 R0, R20, c[0x0][0x198], RZ ;  /* 0x0000660014007a10 */ /* 0x000fe40007ffe0ff */
[----:B------:R-:W-:Y:S01]  /*10ae70*/  PRMT R6, R18, 0x7632, R6 ;  /* 0x0000763212067816 */ /* 0x000fe20000000006 */
[----:B0-----:R-:W4:Y:S01]  /*10ae80*/  LDL.LU R19, [R1+0x578] ;  /* 0x0005780001137983 */ /* 0x001f220000300800 */
[----:B-1----:R-:W-:-:S03]  /*10ae90*/  IMAD.WIDE R4, R20, 0x2, R10 ;  /* 0x0000000214047825 */ /* 0x002fc600078e020a */
[----:B------:R-:W5:Y:S01]  /*10aea0*/  LDL.LU R18, [R1+0xc8] ;  /* 0x0000c80001127983 */ /* 0x000f620000300800 */
[----:B------:R-:W-:-:S03]  /*10aeb0*/  IMAD.WIDE R20, R20, 0x2, R8 ;  /* 0x0000000214147825 */ /* 0x000fc600078e0208 */
[----:B------:R-:W-:Y:S04]  /*10aec0*/  @P4 STG.E.U16 [R4.64], R3 ;  /* 0x0000000304004986 */ /* 0x000fe8000c101506 */
[----:B------:R0:W-:Y:S01]  /*10aed0*/  @P3 STG.E.U16 [R20.64], R6 ;  /* 0x0000000614003986 */ /* 0x0001e2000c101506 */
[----:B---3--:R-:W-:-:S03]  /*10aee0*/  ISETP.GE.AND P5, PT, R17, c[0x0][0x17c], PT ;  /* 0x00005f0011007a0c */ /* 0x008fc60003fa6270 */
[----:B------:R-:W3:Y:S01]  /*10aef0*/  LDL.LU R17, [R1+0x3548] ;  /* 0x0035480001117983 */ /* 0x000ee20000300800 */
[----:B--2---:R-:W-:-:S03]  /*10af00*/  ISETP.GE.AND P4, PT, R7, c[0x0][0x17c], PT ;  /* 0x00005f0007007a0c */ /* 0x004fc60003f86270 */
[----:B------:R-:W2:Y:S04]  /*10af10*/  LDL.LU R7, [R1+0x354c] ;  /* 0x00354c0001077983 */ /* 0x000ea80000300800 */
        /* <DEDUP_REMOVED lines=12> */
[----:B---3--:R-:W-:Y:S01]  /*10afe0*/  ISETP.GE.AND P2, PT, R17, c[0x0][0x17c], PT ;  /* 0x00005f0011007a0c */ /* 0x008fe20003f46270 */
[----:B0-----:R-:W-:Y:S02]  /*10aff0*/  IMAD.WIDE R4, R20, 0x2, R10 ;  /* 0x0000000214047825 */ /* 0x001fe400078e020a */
[----:B------:R-:W2:Y:S04]  /*10b000*/  LDL.LU R25, [R1+0xd8] ;  /* 0x0000d80001197983 */ /* 0x000ea80000300800 */
[----:B------:R0:W-:Y:S01]  /*10b010*/  @P3 STG.E.U16 [R4.64], R3 ;  /* 0x0000000304003986 */ /* 0x0001e2000c101506 */
[----:B------:R-:W-:-:S03]  /*10b020*/  ISETP.GE.AND P3, PT, R7, c[0x0][0x17c], PT ;  /* 0x00005f0007007a0c */ /* 0x000fc60003f66270 */
        /* <DEDUP_REMOVED lines=11> */
[----:B----4-:R0:W-:Y:S01]  /*10b0e0*/  @P6 STG.E.U16 [R22.64], R19 ;  /* 0x0000001316006986 */ /* 0x0101e2000c101506 */
[----:B-1----:R-:W-:-:S03]  /*10b0f0*/  IADD3 R20, R0, c[0x0][0x198], RZ ;  /* 0x0000660000147a10 */ /* 0x002fc60007ffe0ff */
[----:B-----5:R1:W-:Y:S01]  /*10b100*/  @P5 STG.E.U16 [R4.64], R18 ;  /* 0x0000001204005986 */ /* 0x0203e2000c101506 */
        /* <DEDUP_REMOVED lines=85> */
[----:B----4-:R-:W-:Y:S01]  /*10b660*/  @P6 STG.E.U16 [R22.64], R19 ;  /* 0x0000001316006986 */ /* 0x010fe2000c101506 */
[----:B-1----:R-:W-:-:S03]  /*10b670*/  IADD3 R20, R0, c[0x0][0x198], RZ ;  /* 0x0000660000147a10 */ /* 0x002fc60007ffe0ff */
[----:B-----5:R0:W-:Y:S01]  /*10b680*/  @P5 STG.E.U16 [R4.64], R18 ;  /* 0x0000001204005986 */ /* 0x0201e2000c101506 */
[----:B------:R-:W-:Y:S02]  /*10b690*/  PRMT R3, R19, 0x7632, R3 ;  /* 0x0000763213037816 */ /* 0x000fe40000000003 */
[----:B------:R-:W-:Y:S02]  /*10b6a0*/  IADD3 R0, R20, c[0x0][0x198], RZ ;  /* 0x0000660014007a10 */ /* 0x000fe40007ffe0ff */
[----:B------:R-:W-:Y:S01]  /*10b6b0*/  PRMT R6, R18, 0x7632, R6 ;  /* 0x0000763212067816 */ /* 0x000fe20000000006 */
[C---:B0-----:R-:W-:Y:S01]  /*10b6c0*/  IMAD.WIDE R4, R20.reuse, 0x2, R10 ;  /* 0x0000000214047825 */ /* 0x041fe200078e020a */
[----:B------:R-:W4:Y:S03]  /*10b6d0*/  LDL.LU R18, [R1+0x678] ;  /* 0x0006780001127983 */ /* 0x000f260000300800 */
[----:B------:R-:W-:Y:S01]  /*10b6e0*/  IMAD.WIDE R20, R20, 0x2, R8 ;  /* 0x0000000214147825 */ /* 0x000fe200078e0208 */
[----:B------:R-:W-:Y:S04]  /*10b6f0*/  @P4 STG.E.U16 [R4.64], R3 ;  /* 0x0000000304004986 */ /* 0x000fe8000c101506 */
[----:B------:R0:W-:Y:S01]  /*10b700*/  @P3 STG.E.U16 [R20.64], R6 ;  /* 0x0000000614003986 */ /* 0x0001e2000c101506 */
[----:B---3--:R-:W-:-:S03]  /*10b710*/  ISETP.GE.AND P5, PT, R17, c[0x0][0x17c], PT ;  /* 0x00005f0011007a0c */ /* 0x008fc60003fa6270 */
[----:B------:R-:W3:Y:S01]  /*10b720*/  LDL.LU R17, [R1+0x128] ;  /* 0x0001280001117983 */ /* 0x000ee20000300800 */
[----:B--2---:R-:W-:-:S03]  /*10b730*/  ISETP.GE.AND P4, PT, R7, c[0x0][0x17c], PT ;  /* 0x00005f0007007a0c */ /* 0x004fc60003f86270 */
[----:B------:R-:W2:Y:S04]  /*10b740*/  LDL.LU R19, [R1+0x3578] ;  /* 0x0035780001137983 */ /* 0x000ea80000300800 */
[----:B------:R-:W5:Y:S04]  /*10b750*/  LDL.LU R7, [R1+0x357c] ;  /* 0x00357c0001077983 */ /* 0x000f680000300800 */
[----:B0-----:R-:W2:Y:S01]  /*10b760*/  LDL.LU R21, [R1+0x668] ;  /* 0x0006680001157983 */ /* 0x001ea20000300800 */
[----:B------:R-:W-:Y:S02]  /*10b770*/  ISETP.LT.AND P6, PT, R16, c[0x0][0x178], !P2 ;  /* 0x00005e0010007a0c */ /* 0x000fe400057c1270 */
[----:B------:R-:W-:Y:S01]  /*10b780*/  ISETP.LT.AND P2, PT, R26, c[0x0][0x178], !P2 ;  /* 0x00005e001a007a0c */ /* 0x000fe20005741270 */
[----:B------:R-:W-:Y:S01]  /*10b790*/  IMAD.WIDE R22, R0, 0x2, R10 ;  /* 0x0000000200167825 */ /* 0x000fe200078e020a */
[----:B------:R-:W-:-:S02]  /*10b7a0*/  ISETP.LT.AND P3, PT, R16, c[0x0][0x178], !P4 ;  /* 0x00005e0010007a0c */ /* 0x000fc40006761270 */
[C---:B------:R-:W-:Y:S01]  /*10b7b0*/  IADD3 R20, R0.reuse, c[0x0][0x198], RZ ;  /* 0x0000660000147a10 */ /* 0x040fe20007ffe0ff */
[----:B------:R-:W-:Y:S01]  /*10b7c0*/  IMAD.WIDE R4, R0, 0x2, R8 ;  /* 0x0000000200047825 */ /* 0x000fe200078e0208 */
[----:B------:R-:W-:Y:S02]  /*10b7d0*/  PRMT R6, R25, 0x7632, R6 ;  /* 0x0000763219067816 */ /* 0x000fe40000000006 */
[----:B------:R-:W-:-:S03]  /*10b7e0*/  ISETP.LT.AND P4, PT, R26, c[0x0][0x178], !P4 ;  /* 0x00005e001a007a0c */ /* 0x000fc60006781270 */
[----:B--2---:R-:W-:Y:S01]  /*10b7f0*/  @P6 STG.E.U16 [R22.64], R21 ;  /* 0x0000001516006986 */ /* 0x004fe2000c101506 */
[----:B------:R-:W-:-:S03]  /*10b800*/  PRMT R3, R21, 0x7632, R3 ;  /* 0x0000763215037816 */ /* 0x000fc60000000003 */
[----:B------:R0:W-:Y:S01]  /*10b810*/  @P2 STG.E.U16 [R4.64], R25 ;  /* 0x0000001904002986 */ /* 0x0001e2000c101506 */
[----:B------:R-:W-:-:S03]  /*10b820*/  ISETP.GE.AND P2, PT, R19, c[0x0][0x17c], PT ;  /* 0x00005f0013007a0c */ /* 0x000fc60003f46270 */
[----:B------:R-:W2:Y:S01]  /*10b830*/  LDL.LU R19, [R1+0x138] ;  /* 0x0001380001137983 */ /* 0x000ea20000300800 */
[----:B0-----:R-:W-:-:S03]  /*10b840*/  IMAD.WIDE R4, R20, 0x2, R10 ;  /* 0x0000000214047825 */ /* 0x001fc600078e020a */
[----:B------:R-:W2:Y:S04]  /*10b850*/  LDL.LU R25, [R1+0x3580] ;  /* 0x0035800001197983 */ /* 0x000ea80000300800 */
[----:B------:R0:W-:Y:S01]  /*10b860*/  @P3 STG.E.U16 [R4.64], R3 ;  /* 0x0000000304003986 */ /* 0x0001e2000c101506 */
[----:B-----5:R-:W-:-:S03]  /*10b870*/  ISETP.GE.AND P3, PT, R7, c[0x0][0x17c], PT ;  /* 0x00005f0007007a0c */ /* 0x020fc60003f66270 */
[----:B------:R-:W5:Y:S01]  /*10b880*/  LDL.LU R7, [R1+0x3584] ;  /* 0x0035840001077983 */ /* 0x000f620000300800 */
        /* <DEDUP_REMOVED lines=11> */
[----:B---3--:R1:W-:Y:S01]  /*10b940*/  @P5 STG.E.U16 [R4.64], R17 ;  /* 0x0000001104005986 */ /* 0x0083e2000c101506 */
[----:B------:R-:W-:Y:S02]  /*10b950*/  PRMT R3, R18, 0x7632, R3 ;  /* 0x0000763212037816 */ /* 0x000fe40000000003 */
[C---:B------:R-:W-:Y:S02]  /*10b960*/  IADD3 R0, R20.reuse, c[0x0][0x198], RZ ;  /* 0x0000660014007a10 */ /* 0x040fe40007ffe0ff */
[----:B------:R-:W-:Y:S01]  /*10b970*/  PRMT R6, R17, 0x7632, R6 ;  /* 0x0000763211067816 */ /* 0x000fe20000000006 */
[----:B0-----:R-:W3:Y:S01]  /*10b980*/  LDL.LU R18, [R1+0x5c] ;  /* 0x00005c0001127983 */ /* 0x001ee20000300800 */
[----:B-1----:R-:W-:-:S03]  /*10b990*/  IMAD.WIDE R4, R20, 0x2, R10 ;  /* 0x0000000214047825 */ /* 0x002fc600078e020a */
[----:B------:R-:W4:Y:S01]  /*10b9a0*/  LDL.LU R17, [R1+0x1c] ;  /* 0x00001c0001117983 */ /* 0x000f220000300800 */
[----:B------:R-:W-:-:S03]  /*10b9b0*/  IMAD.WIDE R20, R20, 0x2, R8 ;  /* 0x0000000214147825 */ /* 0x000fc600078e0208 */
[----:B------:R-:W-:Y:S04]  /*10b9c0*/  @P4 STG.E.U16 [R4.64], R3 ;  /* 0x0000000304004986 */ /* 0x000fe8000c101506 */
[----:B------:R0:W-:Y:S01]  /*10b9d0*/  @P3 STG.E.U16 [R20.64], R6 ;  /* 0x0000000614003986 */ /* 0x0001e2000c101506 */
[----:B--2---:R-:W-:-:S03]  /*10b9e0*/  ISETP.GE.AND P5, PT, R25, c[0x0][0x17c], PT ;  /* 0x00005f0019007a0c */ /* 0x004fc60003fa6270 */
[----:B------:R-:W2:Y:S01]  /*10b9f0*/  LDL.LU R25, [R1+0x3588] ;  /* 0x0035880001197983 */ /* 0x000ea20000300800 */
[----:B-----5:R-:W-:-:S03]  /*10ba00*/  ISETP.GE.AND P4, PT, R7, c[0x0][0x17c], PT ;  /* 0x00005f0007007a0c */ /* 0x020fc60003f86270 */
[----:B------:R-:W5:Y:S04]  /*10ba10*/  LDL.LU R7, [R1+0x358c] ;  /* 0x00358c0001077983 */ /* 0x000f680000300800 */
        /* <DEDUP_REMOVED lines=11> */
[----:B------:R0:W-:Y:S02]  /*10bad0*/  @P2 STG.E.U16 [R4.64], R19 ;  /* 0x0000001304002986 */ /* 0x0001e4000c101506 */
[----:B0-----:R-:W-:Y:S02]  /*10bae0*/  IMAD.WIDE R4, R20, 0x2, R10 ;  /* 0x0000000214047825 */ /* 0x001fe400078e020a */
        /* <DEDUP_REMOVED lines=13> */
[----:B---3--:R-:W-:Y:S01]  /*10bbc0*/  @P6 STG.E.U16 [R22.64], R18 ;  /* 0x0000001216006986 */ /* 0x008fe2000c101506 */
[----:B-1----:R-:W-:-:S03]  /*10bbd0*/  IADD3 R20, R0, c[0x0][0x198], RZ ;  /* 0x0000660000147a10 */ /* 0x002fc60007ffe0ff */
[----:B----4-:R0:W-:Y:S01]  /*10bbe0*/  @P5 STG.E.U16 [R4.64], R17 ;  /* 0x0000001104005986 */ /* 0x0101e2000c101506 */
[----:B------:R-:W-:Y:S02]  /*10bbf0*/  PRMT R3, R18, 0x7632, R3 ;  /* 0x0000763212037816 */ /* 0x000fe40000000003 */
[C---:B------:R-:W-:Y:S02]  /*10bc00*/  IADD3 R0, R20.reuse, c[0x0][0x198], RZ ;  /* 0x0000660014007a10 */ /* 0x040fe40007ffe0ff */
[----:B------:R-:W-:Y:S02]  /*10bc10*/  ISETP.GE.AND P2, PT, R25, c[0x0][0x17c], PT ;  /* 0x00005f0019007a0c */ /* 0x000fe40003f46270 */
[----:B------:R-:W-:Y:S01]  /*10bc20*/  PRMT R6, R17, 0x7632, R6 ;  /* 0x0000763211067816 */ /* 0x000fe20000000006 */
[----:B------:R-:W3:Y:S01]  /*10bc30*/  LDL.LU R25, [R1+0x2c] ;  /* 0x00002c0001197983 */ /* 0x000ee20000300800 */
[----:B0-----:R-:W-:-:S04]  /*10bc40*/  IMAD.WIDE R4, R20, 0x2, R10 ;  /* 0x0000000214047825 */ /* 0x001fc800078e020a */
[----:B------:R-:W-:Y:S01]  /*10bc50*/  IMAD.WIDE R20, R20, 0x2, R8 ;  /* 0x0000000214147825 */ /* 0x000fe200078e0208 */
[----:B------:R-:W-:Y:S04]  /*10bc60*/  @P4 STG.E.U16 [R4.64], R3 ;  /* 0x0000000304004986 */ /* 0x000fe8000c101506 */
[----:B------:R0:W-:Y:S01]  /*10bc70*/  @P3 STG.E.U16 [R20.64], R6 ;  /* 0x0000000614003986 */ /* 0x0001e2000c101506 */
[----:B--2---:R-:W-:-:S03]  /*10bc80*/  ISETP.GE.AND P5, PT, R19, c[0x0][0x17c], PT ;  /* 0x00005f0013007a0c */ /* 0x004fc60003fa6270 */
[----:B------:R-:W2:Y:S04]  /*10bc90*/  LDL.LU R19, [R1+0x8c] ;  /* 0x00008c0001137983 */ /* 0x000ea80000300800 */
[----:B------:R-:W4:Y:S01]  /*10bca0*/  LDL.LU R18, [R1+0x3c] ;  /* 0x00003c0001127983 */ /* 0x000f220000300800 */
[----:B-----5:R-:W-:-:S03]  /*10bcb0*/  ISETP.GE.AND P4, PT, R7, c[0x0][0x17c], PT ;  /* 0x00005f0007007a0c */ /* 0x020fc60003f86270 */
[----:B------:R-:W5:Y:S04]  /*10bcc0*/  LDL.LU R7, [R1+0x3598] ;  /* 0x0035980001077983 */ /* 0x000f680000300800 */
[----:B------:R-:W2:Y:S04]  /*10bcd0*/  LDL.LU R17, [R1+0x359c] ;  /* 0x00359c0001117983 */ /* 0x000ea80000300800 */
[----:B0-----:R-:W2:Y:S01]  /*10bce0*/  LDL.LU R21, [R1+0x6c] ;  /* 0x00006c0001157983 */ /* 0x001ea20000300800 */
[----:B------:R-:W-:Y:S02]  /*10bcf0*/  ISETP.LT.AND P6, PT, R16, c[0x0][0x178], !P2 ;  /* 0x00005e0010007a0c */ /* 0x000fe400057c1270 */
[----:B------:R-:W-:-:S02]  /*10bd00*/  ISETP.LT.AND P2, PT, R26, c[0x0][0x178], !P2 ;  /* 0x00005e001a007a0c */ /* 0x000fc40005741270 */
[----:B------:R-:W-:Y:S01]  /*10bd10*/  ISETP.LT.AND P3, PT, R26, c[0x0][0x178], !P5 ;  /* 0x00005e001a007a0c */ /* 0x000fe20006f61270 */
[----:B------:R-:W-:Y:S01]  /*10bd20*/  IMAD.WIDE R22, R0, 0x2, R10 ;  /* 0x0000000200167825 */ /* 0x000fe200078e020a */
[----:B------:R-:W-:Y:S02]  /*10bd30*/  ISETP.LT.AND P5, PT, R16, c[0x0][0x178], !P5 ;  /* 0x00005e0010007a0c */ /* 0x000fe40006fa1270 */
[C---:B------:R-:W-:Y:S01]  /*10bd40*/  IADD3 R20, R0.reuse, c[0x0][0x198], RZ ;  /* 0x0000660000147a10 */ /* 0x040fe20007ffe0ff */
[----:B------:R-:W-:Y:S01]  /*10bd50*/  IMAD.WIDE R4, R0, 0x2, R8 ;  /* 0x0000000200047825 */ /* 0x000fe200078e0208 */
[----:B---3--:R-:W-:-:S03]  /*10bd60*/  PRMT R3, R25, 0x7632, R3 ;  /* 0x0000763219037816 */ /* 0x008fc60000000003 */
[----:B--2---:R-:W-:Y:S01]  /*10bd70*/  @P6 STG.E.U16 [R22.64], R21 ;  /* 0x0000001516006986 */ /* 0x004fe2000c101506 */
[----:B------:R-:W-:-:S03]  /*10bd80*/  PRMT R0, R21, 0x7632, R0 ;  /* 0x0000763215007816 */ /* 0x000fc60000000000 */
[----:B------:R0:W-:Y:S01]  /*10bd90*/  @P2 STG.E.U16 [R4.64], R25 ;  /* 0x0000001904002986 */ /* 0x0001e2000c101506 */
[----:B-----5:R-:W-:Y:S01]  /*10bda0*/  ISETP.GE.AND P2, PT, R7, c[0x0][0x17c], PT ;  /* 0x00005f0007007a0c */ /* 0x020fe20003f46270 */
[----:B0-----:R-:W-:Y:S02]  /*10bdb0*/  IMAD.WIDE R4, R20, 0x2, R10 ;  /* 0x0000000214047825 */ /* 0x001fe400078e020a */
[----:B------:R-:W2:Y:S04]  /*10bdc0*/  LDL.LU R25, [R1+0x9c] ;  /* 0x00009c0001197983 */ /* 0x000ea80000300800 */
[----:B------:R-:W3:Y:S04]  /*10bdd0*/  LDL.LU R7, [R1+0x3c9c] ;  /* 0x003c9c0001077983 */ /* 0x000ee80000300800 */
[----:B------:R0:W-:Y:S01]  /*10bde0*/  @P5 STG.E.U16 [R4.64], R0 ;  /* 0x0000000004005986 */ /* 0x0001e2000c101506 */
[----:B------:R-:W-:-:S03]  /*10bdf0*/  ISETP.GE.AND P5, PT, R17, c[0x0][0x17c], PT ;  /* 0x00005f0011007a0c */ /* 0x000fc60003fa6270 */
[----:B0-----:R-:W5:Y:S04]  /*10be00*/  LDL.LU R0, [R1+0x35a0] ;  /* 0x0035a00001007983 */ /* 0x001f680000300800 */
[----:B------:R-:W2:Y:S01]  /*10be10*/  LDL.LU R17, [R1+0x35a4] ;  /* 0x0035a40001117983 */ /* 0x000ea20000300800 */
[----:B------:R-:W-:Y:S02]  /*10be20*/  ISETP.LT.AND P6, PT, R16, c[0x0][0x178], !P4 ;  /* 0x00005e0010007a0c */ /* 0x000fe400067c1270 */
[C---:B------:R-:W-:Y:S01]  /*10be30*/  IADD3 R6, R20.reuse, c[0x0][0x198], RZ ;  /* 0x0000660014067a10 */ /* 0x040fe20007ffe0ff */
[----:B------:R-:W-:Y:S01]  /*10be40*/  IMAD.WIDE R20, R20, 0x2, R8 ;  /* 0x0000000214147825 */ /* 0x000fe200078e0208 */
[----:B------:R-:W-:-:S04]  /*10be50*/  ISETP.LT.AND P4, PT, R26, c[0x0][0x178], !P4 ;  /* 0x00005e001a007a0c */ /* 0x000fc80006781270 */
[----:B------:R0:W-:Y:S01]  /*10be60*/  @P3 STG.E.U16 [R20.64], R3 ;  /* 0x0000000314003986 */ /* 0x0001e2000c101506 */
[----:B------:R-:W-:Y:S01]  /*10be70*/  ISETP.LT.AND P3, PT, R16, c[0x0][0x178], !P5 ;  /* 0x00005e0010007a0c */ /* 0x000fe20006f61270 */
[----:B------:R-:W-:-:S04]  /*10be80*/  IMAD.WIDE R22, R6, 0x2, R10 ;  /* 0x0000000206167825 */ /* 0x000fc800078e020a */
[C---:B------:R-:W-:Y:S01]  /*10be90*/  IMAD.WIDE R4, R6.reuse, 0x2, R8 ;  /* 0x0000000206047825 */ /* 0x040fe200078e0208 */
[----:B------:R-:W-:Y:S01]  /*10bea0*/  @P6 STG.E.U16 [R22.64], R19 ;  /* 0x0000001316006986 */ /* 0x000fe2000c101506 */
[----:B0-----:R-:W-:-:S03]  /*10beb0*/  IADD3 R3, R6, c[0x0][0x198], RZ ;  /* 0x0000660006037a10 */ /* 0x001fc60007ffe0ff */
[----:B----4-:R0:W-:Y:S01]  /*10bec0*/  @P4 STG.E.U16 [R4.64], R18 ;  /* 0x0000001204004986 */ /* 0x0101e2000c101506 */
[----:B------:R-:W-:Y:S02]  /*10bed0*/  PRMT R6, R19, 0x7632, R6 ;  /* 0x0000763213067816 */ /* 0x000fe40000000006 */
[----:B------:R-:W-:Y:S01]  /*10bee0*/  PRMT R24, R18, 0x7632, R24 ;  /* 0x0000763212187816 */ /* 0x000fe20000000018 */
[----:B0-----:R-:W-:Y:S01]  /*10bef0*/  IMAD.WIDE R4, R3, 0x2, R10 ;  /* 0x0000000203047825 */ /* 0x001fe200078e020a */
[----:B------:R-:W4:Y:S04]  /*10bf00*/  LDL.LU R18, [R1+0x7c] ;  /* 0x00007c0001127983 */ /* 0x000f280000300800 */
[----:B------:R0:W-:Y:S04]  /*10bf10*/  @P3 STG.E.U16 [R4.64], R6 ;  /* 0x0000000604003986 */ /* 0x0001e8000c101506 */
[----:B------:R-:W4:Y:S01]  /*10bf20*/  LDL.LU R19, [R1+0x35a8] ;  /* 0x0035a80001137983 */ /* 0x000f220000300800 */
[----:B--2---:R-:W-:-:S03]  /*10bf30*/  ISETP.GE.AND P3, PT, R17, c[0x0][0x17c], PT ;  /* 0x00005f0011007a0c */ /* 0x004fc60003f66270 */
[----:B------:R-:W2:Y:S01]  /*10bf40*/  LDL.LU R17, [R1+0x35ac] ;  /* 0x0035ac0001117983 */ /* 0x000ea20000300800 */
[----:B------:R-:W-:Y:S01]  /*10bf50*/  ISETP.LT.AND P5, PT, R26, c[0x0][0x178], !P5 ;  /* 0x00005e001a007a0c */ /* 0x000fe20006fa1270 */
[C---:B------:R-:W-:Y:S01]  /*10bf60*/  IMAD.WIDE R20, R3.reuse, 0x2, R8 ;  /* 0x0000000203147825 */ /* 0x040fe200078e0208 */
[----:B------:R-:W-:Y:S02]  /*10bf70*/  ISETP.LT.AND P6, PT, R16, c[0x0][0x178], !P2 ;  /* 0x00005e0010007a0c */ /* 0x000fe400057c1270 */
[----:B------:R-:W-:Y:S02]  /*10bf80*/  ISETP.LT.AND P2, PT, R26, c[0x0][0x178], !P2 ;  /* 0x00005e001a007a0c */ /* 0x000fe40005741270 */
[----:B-----5:R-:W-:Y:S02]  /*10bf90*/  ISETP.GE.AND P4, PT, R0, c[0x0][0x17c], PT ;  /* 0x00005f0000007a0c */ /* 0x020fe40003f86270 */
[----:B------:R-:W-:-:S05]  /*10bfa0*/  IADD3 R0, R3, c[0x0][0x198], RZ ;  /* 0x0000660003007a10 */ /* 0x000fca0007ffe0ff */
[----:B------:R1:W-:Y:S01]  /*10bfb0*/  @P5 STG.E.U16 [R20.64], R24 ;  /* 0x0000001814005986 */ /* 0x0003e2000c101506 */
[----:B------:R-:W-:Y:S01]  /*10bfc0*/  ISETP.LT.AND P5, PT, R26, c[0x0][0x178], !P4 ;  /* 0x00005e001a007a0c */ /* 0x000fe200067a1270 */
[----:B------:R-:W-:Y:S01]  /*10bfd0*/  IMAD.WIDE R22, R0, 0x2, R10 ;  /* 0x0000000200167825 */ /* 0x000fe200078e020a */
[----:B------:R-:W-:Y:S02]  /*10bfe0*/  ISETP.LT.AND P4, PT, R16, c[0x0][0x178], !P4 ;  /* 0x00005e0010007a0c */ /* 0x000fe40006781270 */
[C---:B0-----:R-:W-:Y:S01]  /*10bff0*/  IADD3 R6, R0.reuse, c[0x0][0x198], RZ ;  /* 0x0000660000067a10 */ /* 0x041fe20007ffe0ff */
[----:B------:R-:W-:Y:S01]  /*10c000*/  IMAD.WIDE R4, R0, 0x2, R8 ;  /* 0x0000000200047825 */ /* 0x000fe200078e0208 */
[----:B------:R0:W-:Y:S01]  /*10c010*/  @P6 STG.E.U16 [R22.64], R25 ;  /* 0x0000001916006986 */ /* 0x0001e2000c101506 */
[----:B------:R-:W-:-:S03]  /*10c020*/  PRMT R0, R25, 0x7632, R0 ;  /* 0x0000763219007816 */ /* 0x000fc60000000000 */
[----:B---3--:R3:W-:Y:S04]  /*10c030*/  @P2 STG.E.U16 [R4.64], R7 ;  /* 0x0000000704002986 */ /* 0x0087e8000c101506 */
[----:B-1----:R-:W5:Y:S04]  /*10c040*/  LDL.LU R24, [R1+0x50c] ;  /* 0x00050c0001187983 */ /* 0x002f680000300800 */
[----:B0-----:R-:W4:Y:S01]  /*10c050*/  LDL.LU R25, [R1+0x35b0] ;  /* 0x0035b00001197983 */ /* 0x001f220000300800 */
[----:B---3--:R-:W-:-:S05]  /*10c060*/  IMAD.WIDE R4, R6, 0x2, R10 ;  /* 0x0000000206047825 */ /* 0x008fca00078e020a */
[----:B------:R0:W-:Y:S01]  /*10c070*/  @P4 STG.E.U16 [R4.64], R0 ;  /* 0x0000000004004986 */ /* 0x0001e2000c101506 */
[----:B--2---:R-:W-:-:S03]  /*10c080*/  ISETP.GE.AND P4, PT, R17, c[0x0][0x17c], PT ;  /* 0x00005f0011007a0c */ /* 0x004fc60003f86270 */
[----:B------:R-:W2:Y:S01]  /*10c090*/  LDL.LU R17, [R1+0x35b4] ;  /* 0x0035b40001117983 */ /* 0x000ea20000300800 */
[----:B------:R-:W-:Y:S02]  /*10c0a0*/  ISETP.LT.AND P6, PT, R16, c[0x0][0x178], !P3 ;  /* 0x00005e0010007a0c */ /* 0x000fe40005fc1270 */
[----:B------:R-:W-:Y:S02]  /*10c0b0*/  PRMT R3, R7, 0x7632, R3 ;  /* 0x0000763207037816 */ /* 0x000fe40000000003 */
        /* <DEDUP_REMOVED lines=8> */
[----:B-1----:R-:W-:Y:S01]  /*10c140*/  IADD3 R6, R22, c[0x0][0x198], RZ ;  /* 0x0000660016067a10 */ /* 0x002fe20007ffe0ff */
[----:B-----5:R-:W-:Y:S01]  /*10c150*/  @P6 STG.E.U16 [R20.64], R24 ;  /* 0x0000001814006986 */ /* 0x020fe2000c101506 */
[----:B------:R-:W-:-:S03]  /*10c160*/  PRMT R3, R24, 0x7632, R3 ;  /* 0x0000763218037816 */ /* 0x000fc60000000003 */
[----:B----4-:R0:W-:Y:S01]  /*10c170*/  @P3 STG.E.U16 [R4.64], R18 ;  /* 0x0000001204003986 */ /* 0x0101e2000c101506 */
[----:B------:R-:W-:Y:S02]  /*10c180*/  IADD3 R0, R6, c[0x0][0x198], RZ ;  /* 0x0000660006007a10 */ /* 0x000fe40007ffe0ff */
[----:B------:R-:W-:Y:S02]  /*10c190*/  ISETP.GE.AND P2, PT, R19, c[0x0][0x17c], PT ;  /* 0x00005f0013007a0c */ /* 0x000fe40003f46270 */
[----:B------:R-:W-:Y:S01]  /*10c1a0*/  PRMT R22, R18, 0x7632, R22 ;  /* 0x0000763212167816 */ /* 0x000fe20000000016 */
[----:B------:R-:W3:Y:S01]  /*10c1b0*/  LDL.LU R19, [R1+0x4c] ;  /* 0x00004c0001137983 */ /* 0x000ee20000300800 */
[----:B------:R-:W-:-:S03]  /*10c1c0*/  ISETP.GE.AND P3, PT, R25, c[0x0][0x17c], PT ;  /* 0x00005f0019007a0c */ /* 0x000fc60003f66270 */
[----:B------:R-:W4:Y:S01]  /*10c1d0*/  LDL.LU R25, [R1+0x55c] ;  /* 0x00055c0001197983 */ /* 0x000f220000300800 */
[----:B0-----:R-:W-:-:S03]  /*10c1e0*/  IMAD.WIDE R4, R6, 0x2, R10 ;  /* 0x0000000206047825 */ /* 0x001fc600078e020a */
[----:B------:R-:W5:Y:S01]  /*10c1f0*/  LDL.LU R18, [R1+0xc] ;  /* 0x00000c0001127983 */ /* 0x000f620000300800 */
[----:B------:R-:W-:-:S03]  /*10c200*/  IMAD.WIDE R6, R6, 0x2, R8 ;  /* 0x0000000206067825 */ /* 0x000fc600078e0208 */
[----:B------:R-:W-:Y:S04]  /*10c210*/  @P5 STG.E.U16 [R4.64], R3 ;  /* 0x0000000304005986 */ /* 0x000fe8000c101506 */
[----:B------:R-:W4:Y:S04]  /*10c220*/  LDL.LU R24, [R1+0x35b8] ;  /* 0x0035b80001187983 */ /* 0x000f280000300800 */
[----:B------:R0:W-:Y:S01]  /*10c230*/  @P4 STG.E.U16 [R6.64], R22 ;  /* 0x0000001606004986 */ /* 0x0001e2000c101506 */
[----:B--2---:R-:W-:-:S03]  /*10c240*/  ISETP.GE.AND P5, PT, R17, c[0x0][0x17c], PT ;  /* 0x00005f0011007a0c */ /* 0x004fc60003fa6270 */
[----:B------:R-:W2:Y:S04]  /*10c250*/  LDL.LU R17, [R1+0x35bc] ;  /* 0x0035bc0001117983 */ /* 0x000ea80000300800 */
[----:B0-----:R-:W2:Y:S01]  /*10c260*/  LDL.LU R7, [R1+0x54c] ;  /* 0x00054c0001077983 */ /* 0x001ea20000300800 */
[----:B------:R-:W-:Y:S02]  /*10c270*/  ISETP.LT.AND P6, PT, R16, c[0x0][0x178], !P2 ;  /* 0x00005e0010007a0c */ /* 0x000fe400057c1270 */
[C---:B------:R-:W-:Y:S02]  /*10c280*/  ISETP.LT.AND P2, PT, R26.reuse, c[0x0][0x178], !P2 ;  /* 0x00005e001a007a0c */ /* 0x040fe40005741270 */
[----:B------:R-:W-:Y:S01]  /*10c290*/  ISETP.LT.AND P4, PT, R26, c[0x0][0x178], !P3 ;  /* 0x00005e001a007a0c */ /* 0x000fe20005f81270 */
[----:B------:R-:W-:Y:S01]  /*10c2a0*/  IMAD.WIDE R20, R0, 0x2, R10 ;  /* 0x0000000200147825 */ /* 0x000fe200078e020a */
[----:B------:R-:W-:-:S02]  /*10c2b0*/  ISETP.LT.AND P3, PT, R16, c[0x0][0x178], !P3 ;  /* 0x00005e0010007a0c */ /* 0x000fc40005f61270 */
[C---:B------:R-:W-:Y:S01]  /*10c2c0*/  IADD3 R6, R0.reuse, c[0x0][0x198], RZ ;  /* 0x0000660000067a10 */ /* 0x040fe20007ffe0ff */
[----:B------:R-:W-:Y:S01]  /*10c2d0*/  IMAD.WIDE R4, R0, 0x2, R8 ;  /* 0x0000000200047825 */ /* 0x000fe200078e0208 */
[----:B---3--:R-:W-:-:S03]  /*10c2e0*/  PRMT R3, R19, 0x7632, R3 ;  /* 0x0000763213037816 */ /* 0x008fc60000000003 */
[----:B--2---:R-:W-:Y:S01]  /*10c2f0*/  @P6 STG.E.U16 [R20.64], R7 ;  /* 0x0000000714006986 */ /* 0x004fe2000c101506 */
[----:B------:R-:W-:-:S03]  /*10c300*/  PRMT R0, R7, 0x7632, R0 ;  /* 0x0000763207007816 */ /* 0x000fc60000000000 */
[----:B------:R0:W-:Y:S02]  /*10c310*/  @P2 STG.E.U16 [R4.64], R19 ;  /* 0x0000001304002986 */ /* 0x0001e4000c101506 */
[----:B0-----:R-:W-:Y:S02]  /*10c320*/  IMAD.WIDE R4, R6, 0x2, R10 ;  /* 0x0000000206047825 */ /* 0x001fe400078e020a */
[----:B------:R-:W2:Y:S04]  /*10c330*/  LDL.LU R19, [R1+0x35c0] ;  /* 0x0035c00001137983 */ /* 0x000ea80000300800 */
[----:B------:R0:W-:Y:S01]  /*10c340*/  @P3 STG.E.U16 [R4.64], R0 ;  /* 0x0000000004003986 */ /* 0x0001e2000c101506 */
[----:B------:R-:W-:-:S03]  /*10c350*/  ISETP.GE.AND P3, PT, R17, c[0x0][0x17c], PT ;  /* 0x00005f0011007a0c */ /* 0x000fc60003f66270 */
[----:B------:R-:W3:Y:S01]  /*10c360*/  LDL.LU R17, [R1+0x35c4] ;  /* 0x0035c40001117983 */ /* 0x000ee20000300800 */
        /* <DEDUP_REMOVED lines=14> */
[----:B------:R-:W-:Y:S02]  /*10c450*/  ISETP.GE.AND P2, PT, R24, c[0x0][0x17c], PT ;  /* 0x00005f0018007a0c */ /* 0x000fe40003f46270 */
[----:B------:R-:W-:Y:S01]  /*10c460*/  PRMT R22, R18, 0x7632, R22 ;  /* 0x0000763212167816 */ /* 0x000fe20000000016 */
[----:B------:R-:W4:Y:S01]  /*10c470*/  LDL.LU R24, [R1+0xbc] ;  /* 0x0000bc0001187983 */ /* 0x000f220000300800 */
[----:B0-----:R-:W-:-:S04]  /*10c480*/  IMAD.WIDE R4, R6, 0x2, R10 ;  /* 0x0000000206047825 */ /* 0x001fc800078e020a */
[----:B------:R-:W-:Y:S01]  /*10c490*/  IMAD.WIDE R6, R6, 0x2, R8 ;  /* 0x0000000206067825 */ /* 0x000fe200078e0208 */
[----:B------:R-:W-:Y:S04]  /*10c4a0*/  @P4 STG.E.U16 [R4.64], R3 ;  /* 0x0000000304004986 */ /* 0x000fe8000c101506 */
[----:B------:R0:W-:Y:S01]  /*10c4b0*/  @P3 STG.E.U16 [R6.64], R22 ;  /* 0x0000001606003986 */ /* 0x0001e2000c101506 */
[----:B--2---:R-:W-:-:S03]  /*10c4c0*/  ISETP.GE.AND P5, PT, R19, c[0x0][0x17c], PT ;  /* 0x00005f0013007a0c */ /* 0x004fc60003fa6270 */
[----:B------:R-:W2:Y:S04]  /*10c4d0*/  LDL.LU R19, [R1+0x57c] ;  /* 0x00057c0001137983 */ /* 0x000ea80000300800 */
[----:B------:R-:W5:Y:S01]  /*10c4e0*/  LDL.LU R18, [R1+0xcc] ;  /* 0x0000cc0001127983 */ /* 0x000f620000300800 */
[----:B---3--:R-:W-:-:S03]  /*10c4f0*/  ISETP.GE.AND P4, PT, R17, c[0x0][0x17c], PT ;  /* 0x00005f0011007a0c */ /* 0x008fc60003f86270 */
[----:B------:R-:W3:Y:S04]  /*10c500*/  LDL.LU R25, [R1+0x35c8] ;  /* 0x0035c80001197983 */ /* 0x000ee80000300800 */
        /* <DEDUP_REMOVED lines=9> */
[----:B----4-:R-:W-:-:S03]  /*10c5a0*/  PRMT R3, R24, 0x7632, R3 ;  /* 0x0000763218037816 */ /* 0x010fc60000000003 */
[----:B--2---:R-:W-:Y:S01]  /*10c5b0*/  @P6 STG.E.U16 [R20.64], R7 ;  /* 0x0000000714006986 */ /* 0x004fe2000c101506 */
[----:B------:R-:W-:-:S03]  /*10c5c0*/  PRMT R0, R7, 0x7632, R0 ;  /* 0x0000763207007816 */ /* 0x000fc60000000000 */
[----:B------:R0:W-:Y:S02]  /*10c5d0*/  @P2 STG.E.U16 [R4.64], R24 ;  /* 0x0000001804002986 */ /* 0x0001e4000c101506 */
[----:B0-----:R-:W-:Y:S02]  /*10c5e0*/  IMAD.WIDE R4, R6, 0x2, R10 ;  /* 0x0000000206047825 */ /* 0x001fe400078e020a */
[----:B------:R-:W2:Y:S04]  /*10c5f0*/  LDL.LU R24, [R1+0x35d0] ;  /* 0x0035d00001187983 */ /* 0x000ea80000300800 */
[----:B------:R0:W-:Y:S01]  /*10c600*/  @P5 STG.E.U16 [R4.64], R0 ;  /* 0x0000000004005986 */ /* 0x0001e2000c101506 */
[----:B------:R-:W-:-:S03]  /*10c610*/  ISETP.GE.AND P5, PT, R17, c[0x0][0x17c], PT ;  /* 0x00005f0011007a0c */ /* 0x000fc60003fa6270 */
[----:B------:R-:W4:Y:S01]  /*10c620*/  LDL.LU R17, [R1+0x35d4] ;  /* 0x0035d40001117983 */ /* 0x000f220000300800 */
        /* <DEDUP_REMOVED lines=9> */
[----:B------:R-:W-:Y:S01]  /*10c6c0*/  @P6 STG.E.U16 [R20.64], R19 ;  /* 0x0000001314006986 */ /* 0x000fe2000c101506 */
[----:B-1----:R-:W-:-:S03]  /*10c6d0*/  IADD3 R6, R22, c[0x0][0x198], RZ ;  /* 0x0000660016067a10 */ /* 0x002fc60007ffe0ff */
[----:B-----5:R0:W-:Y:S01]  /*10c6e0*/  @P4 STG.E.U16 [R4.64], R18 ;  /* 0x0000001204004986 */ /* 0x0201e2000c101506 */
[----:B------:R-:W-:Y:S02]  /*10c6f0*/  PRMT R3, R19, 0x7632, R3 ;  /* 0x0000763213037816 */ /* 0x000fe40000000003 */
[----:B------:R-:W-:Y:S02]  /*10c700*/  IADD3 R0, R6, c[0x0][0x198], RZ ;  /* 0x0000660006007a10 */ /* 0x000fe40007ffe0ff */
[----:B---3--:R-:W-:Y:S02]  /*10c710*/  ISETP.GE.AND P2, PT, R25, c[0x0][0x17c], PT ;  /* 0x00005f0019007a0c */ /* 0x008fe40003f46270 */
        /* <DEDUP_REMOVED lines=8> */
[----:B------:R-:W5:Y:S01]  /*10c7a0*/  LDL.LU R18, [R1+0xec] ;  /* 0x0000ec0001127983 */ /* 0x000f620000300800 */
[----:B----4-:R-:W-:-:S03]  /*10c7b0*/  ISETP.GE.AND P3, PT, R17, c[0x0][0x17c], PT ;  /* 0x00005f0011007a0c */ /* 0x010fc60003f66270 */
[----:B------:R-:W4:Y:S04]  /*10c7c0*/  LDL.LU R19, [R1+0x35d8] ;  /* 0x0035d80001137983 */ /* 0x000f280000300800 */
        /* <DEDUP_REMOVED lines=32> */
[----:B----4-:R-:W-:Y:S02]  /*10c9d0*/  ISETP.GE.AND P2, PT, R19, c[0x0][0x17c], PT ;  /* 0x00005f0013007a0c */ /* 0x010fe40003f46270 */
        /* <DEDUP_REMOVED lines=111> */
[----:B------:R0:W-:Y:S01]  /*10d0d0*/  @P2 STG.E.U16 [R4.64], R25 ;  /* 0x0000001904002986 */ /* 0x0001e2000c101506 */
[----:B------:R-:W-:Y:S02]  /*10d0e0*/  ISETP.LT.AND P6, PT, R16, c[0x0][0x178], !P3 ;  /* 0x00005e0010007a0c */ /* 0x000fe40005fc1270 */
[----:B------:R-:W-:Y:S02]  /*10d0f0*/  ISETP.LT.AND P2, PT, R26, c[0x0][0x178], !P3 ;  /* 0x00005e001a007a0c */ /* 0x000fe40005f41270 */
[----:B---3--:R-:W-:Y:S01]  /*10d100*/  ISETP.GE.AND P3, PT, R18, c[0x0][0x17c], PT ;  /* 0x00005f0012007a0c */ /* 0x008fe20003f66270 */
[----:B0-----:R-:W-:Y:S01]  /*10d110*/  IMAD.WIDE R4, R6, 0x2, R10 ;  /* 0x0000000206047825 */ /* 0x001fe200078e020a */
[----:B------:R-:W2:Y:S04]  /*10d120*/  LDL.LU R25, [R1+0x160] ;  /* 0x0001600001197983 */ /* 0x000ea80000300800 */
[----:B------:R0:W-:Y:S01]  /*10d130*/  @P4 STG.E.U16 [R4.64], R0 ;  /* 0x0000000004004986 */ /* 0x0001e2000c101506 */
[----:B------:R-:W-:-:S03]  /*10d140*/  ISETP.GE.AND P4, PT, R17, c[0x0][0x17c], PT ;  /* 0x00005f0011007a0c */ /* 0x000fc60003f86270 */
[----:B------:R-:W3:Y:S04]  /*10d150*/  LDL.LU R18, [R1+0x3610] ;  /* 0x0036100001127983 */ /* 0x000ee80000300800 */
[----:B------:R-:W4:Y:S01]  /*10d160*/  LDL.LU R17, [R1+0x3614] ;  /* 0x0036140001117983 */ /* 0x000f220000300800 */
[C---:B------:R-:W-:Y:S01]  /*10d170*/  IADD3 R22, R6.reuse, c[0x0][0x198], RZ ;  /* 0x0000660006167a10 */ /* 0x040fe20007ffe0ff */
        /* <DEDUP_REMOVED lines=752> */
[C---:B0-----:R-:W-:Y:S01]  /*110080*/  IMAD.WIDE R4, R3.reuse, 0x2, R8 ;  /* 0x0000000203047825 */ /* 0x041fe200078e0208 */
[----:B------:R-:W-:Y:S01]  /*110090*/  ISETP.LT.AND P4, PT, R26, c[0x0][0x178], !P4 ;  /* 0x00005e001a007a0c */ /* 0x000fe20006781270 */
[----:B------:R0:W-:Y:S04]  /*1100a0*/  @P6 STG.E.U16 [R20.64], R24 ;  /* 0x0000001814006986 */ /* 0x0001e8000c101506 */
[----:B------:R5:W-:Y:S01]  /*1100b0*/  @P2 STG.E.U16 [R4.64], R19 ;  /* 0x0000001304002986 */ /* 0x000be2000c101506 */
[----:B-1----:R-:W-:Y:S02]  /*1100c0*/  IADD3 R6, R3, c[0x0][0x198], RZ ;  /* 0x0000660003067a10 */ /* 0x002fe40007ffe0ff */
[----:B------:R-:W-:-:S02]  /*1100d0*/  PRMT R3, R24, 0x7632, R3 ;  /* 0x0000763218037816 */ /* 0x000fc40000000003 */
[C---:B------:R-:W-:Y:S01]  /*1100e0*/  IADD3 R0, R6.reuse, c[0x0][0x198], RZ ;  /* 0x0000660006007a10 */ /* 0x040fe20007ffe0ff */
[----:B0-----:R-:W2:Y:S01]  /*1100f0*/  LDL.LU R24, [R1+0x1f8] ;  /* 0x0001f80001187983 */ /* 0x001ea20000300800 */
[----:B------:R-:W-:Y:S01]  /*110100*/  PRMT R22, R19, 0x7632, R22 ;  /* 0x0000763213167816 */ /* 0x000fe20000000016 */
[----:B-----5:R-:W-:Y:S01]  /*110110*/  IMAD.WIDE R4, R6, 0x2, R10 ;  /* 0x0000000206047825 */ /* 0x020fe200078e020a */
[----:B------:R-:W-:Y:S01]  /*110120*/  ISETP.LT.AND P6, PT, R16, c[0x0][0x178], !P3 ;  /* 0x00005e0010007a0c */ /* 0x000fe20005fc1270 */
[----:B------:R-:W5:Y:S02]  /*110130*/  LDL.LU R19, [R1+0x1b8] ;  /* 0x0001b80001137983 */ /* 0x000f640000300800 */
[----:B------:R-:W-:Y:S01]  /*110140*/  IMAD.WIDE R6, R6, 0x2, R8 ;  /* 0x0000000206067825 */ /* 0x000fe200078e0208 */
[----:B------:R-:W-:Y:S01]  /*110150*/  ISETP.LT.AND P2, PT, R26, c[0x0][0x178], !P3 ;  /* 0x00005e001a007a0c */ /* 0x000fe20005f41270 */
        /* <DEDUP_REMOVED lines=215> */
[----:B------:R-:W-:Y:S02]  /*110ed0*/  ISETP.LT.AND P6, PT, R16, c[0x0][0x178], !P3 ;  /* 0x00005e0010007a0c */ /* 0x000fe40005fc1270 */
[----:B------:R-:W-:Y:S01]  /*110ee0*/  ISETP.LT.AND P2, PT, R26, c[0x0][0x178], !P3 ;  /* 0x00005e001a007a0c */ /* 0x000fe20005f41270 */
[----:B-1----:R-:W-:-:S04]  /*110ef0*/  IMAD.WIDE R4, R6, 0x2, R10 ;  /* 0x0000000206047825 */ /* 0x002fc800078e020a */
[----:B------:R-:W-:Y:S01]  /*110f00*/  IMAD.WIDE R6, R6, 0x2, R8 ;  /* 0x0000000206067825 */ /* 0x000fe200078e0208 */
[----:B------:R-:W-:Y:S04]  /*110f10*/  @P5 STG.E.U16 [R4.64], R3 ;  /* 0x0000000304005986 */ /* 0x000fe8000c101506 */
[----:B------:R0:W-:Y:S01]  /*110f20*/  @P4 STG.E.U16 [R6.64], R22 ;  /* 0x0000001606004986 */ /* 0x0001e2000c101506 */
[----:B---3--:R-:W-:-:S03]  /*110f30*/  ISETP.GE.AND P3, PT, R18, c[0x0][0x17c], PT ;  /* 0x00005f0012007a0c */ /* 0x008fc60003f66270 */
[----:B------:R-:W3:Y:S01]  /*110f40*/  LDL.LU R18, [R1+0x2c8] ;  /* 0x0002c80001127983 */ /* 0x000ee20000300800 */
[----:B----4-:R-:W-:-:S03]  /*110f50*/  ISETP.GE.AND P5, PT, R17, c[0x0][0x17c], PT ;  /* 0x00005f0011007a0c */ /* 0x010fc60003fa6270 */
[----:B------:R-:W4:Y:S04]  /*110f60*/  LDL.LU R19, [R1+0x3778] ;  /* 0x0037780001137983 */ /* 0x000f280000300800 */
[----:B------:R-:W3:Y:S04]  /*110f70*/  LDL.LU R17, [R1+0x377c] ;  /* 0x00377c0001117983 */ /* 0x000ee80000300800 */
        /* <DEDUP_REMOVED lines=13> */
[----:B----4-:R-:W-:Y:S02]  /*111050*/  ISETP.GE.AND P3, PT, R19, c[0x0][0x17c], PT ;  /* 0x00005f0013007a0c */ /* 0x010fe40003f66270 */
[----:B------:R-:W2:Y:S01]  /*111060*/  LDL.LU R19, [R1+0x2d8] ;  /* 0x0002d80001137983 */ /* 0x000ea20000300800 */
[----:B0-----:R-:W-:-:S03]  /*111070*/  IMAD.WIDE R4, R6, 0x2, R10 ;  /* 0x0000000206047825 */ /* 0x001fc600078e020a */
[----:B------:R-:W3:Y:S04]  /*111080*/  LDL.LU R25, [R1+0x3780] ;  /* 0x0037800001197983 */ /* 0x000ee80000300800 */
[----:B------:R0:W-:Y:S01]  /*111090*/  @P4 STG.E.U16 [R4.64], R3 ;  /* 0x0000000304004986 */ /* 0x0001e2000c101506 */
[----:B------:R-:W-:-:S03]  /*1110a0*/  ISETP.GE.AND P4, PT, R17, c[0x0][0x17c], PT ;  /* 0x00005f0011007a0c */ /* 0x000fc60003f86270 */
        /* <DEDUP_REMOVED lines=35> */
[----:B------:R0:W-:Y:S02]  /*1112e0*/  @P2 STG.E.U16 [R4.64], R19 ;  /* 0x0000001304002986 */ /* 0x0001e4000c101506 */
[----:B0-----:R-:W-:Y:S02]  /*1112f0*/  IMAD.WIDE R4, R6, 0x2, R10 ;  /* 0x0000000206047825 */ /* 0x001fe400078e020a */
[----:B------:R-:W2:Y:S04]  /*111300*/  LDL.LU R19, [R1+0x3790] ;  /* 0x0037900001137983 */ /* 0x000ea80000300800 */
[----:B------:R0:W-:Y:S01]  /*111310*/  @P4 STG.E.U16 [R4.64], R3 ;  /* 0x0000000304004986 */ /* 0x0001e2000c101506 */
[----:B----4-:R-:W-:-:S03]  /*111320*/  ISETP.GE.AND P4, PT, R17, c[0x0][0x17c], PT ;  /* 0x00005f0011007a0c */ /* 0x010fc60003f86270 */
[----:B------:R-:W3:Y:S01]  /*111330*/  LDL.LU R17, [R1+0x3794] ;  /* 0x0037940001117983 */ /* 0x000ee20000300800 */
        /* <DEDUP_REMOVED lines=8> */
[----:B-----5:R-:W-:Y:S01]  /*1113c0*/  @P6 STG.E.U16 [R20.64], R24 ;  /* 0x0000001814006986 */ /* 0x020fe2000c101506 */
[----:B-1----:R-:W-:-:S03]  /*1113d0*/  IADD3 R6, R0, c[0x0][0x198], RZ ;  /* 0x0000660000067a10 */ /* 0x002fc60007ffe0ff */
[----:B------:R0:W-:Y:S01]  /*1113e0*/  @P3 STG.E.U16 [R4.64], R18 ;  /* 0x0000001204003986 */ /* 0x0001e2000c101506 */
        /* <DEDUP_REMOVED lines=40> */
[----:B0-----:R-:W-:Y:S01]  /*111670*/  IMAD.WIDE R4, R22, 0x2, R8 ;  /* 0x0000000216047825 */ /* 0x001fe200078e0208 */
[----:B---3--:R-:W-:Y:S01]  /*111680*/  ISETP.GE.AND P2, PT, R24, c[0x0][0x17c], PT ;  /* 0x00005f0018007a0c */ /* 0x008fe20003f46270 */
[----:B------:R-:W-:Y:S01]  /*111690*/  @P6 STG.E.U16 [R20.64], R19 ;  /* 0x0000001314006986 */ /* 0x000fe2000c101506 */
[----:B-1----:R-:W-:-:S03]  /*1116a0*/  IADD3 R3, R22, c[0x0][0x198], RZ ;  /* 0x0000660016037a10 */ /* 0x002fc60007ffe0ff */
[----:B-----5:R0:W-:Y:S01]  /*1116b0*/  @P5 STG.E.U16 [R4.64], R18 ;  /* 0x0000001204005986 */ /* 0x0201e2000c101506 */
[----:B------:R-:W-:Y:S02]  /*1116c0*/  PRMT R22, R19, 0x7632, R22 ;  /* 0x0000763213167816 */ /* 0x000fe40000000016 */
[----:B------:R-:W-:Y:S01]  /*1116d0*/  ISETP.LT.AND P6, PT, R16, c[0x0][0x178], !P2 ;  /* 0x00005e0010007a0c */ /* 0x000fe200057c1270 */
[----:B------:R-:W3:Y:S01]  /*1116e0*/  LDL.LU R24, [R1+0xac] ;  /* 0x0000ac0001187983 */ /* 0x000ee20000300800 */
[----:B------:R-:W-:Y:S01]  /*1116f0*/  PRMT R23, R18, 0x7632, R23 ;  /* 0x0000763212177816 */ /* 0x000fe20000000017 */
[C---:B------:R-:W-:Y:S02]  /*111700*/  IMAD.WIDE R6, R3.reuse, 0x2, R8 ;  /* 0x0000000203067825 */ /* 0x040fe400078e0208 */
[----:B------:R-:W5:Y:S02]  /*111710*/  LDL.LU R16, [R1+0x3c98] ;  /* 0x003c980001107983 */ /* 0x000f640000300800 */
[----:B0-----:R-:W-:-:S02]  /*111720*/  IMAD.WIDE R4, R3, 0x2, R10 ;  /* 0x0000000203047825 */ /* 0x001fc400078e020a */
[----:B------:R-:W5:Y:S04]  /*111730*/  LDL.LU R19, [R1+0x1fc] ;  /* 0x0001fc0001137983 */ /* 0x000f680000300800 */
[----:B------:R-:W5:Y:S04]  /*111740*/  LDL.LU R18, [R1+0x1bc] ;  /* 0x0001bc0001127983 */ /* 0x000f680000300800 */
[----:B------:R0:W-:Y:S04]  /*111750*/  @P4 STG.E.U16 [R4.64], R22 ;  /* 0x0000001604004986 */ /* 0x0001e8000c101506 */
[----:B------:R1:W-:Y:S04]  /*111760*/  @P3 STG.E.U16 [R6.64], R23 ;  /* 0x0000001706003986 */ /* 0x0003e8000c101506 */
[----:B0-----:R-:W5:Y:S01]  /*111770*/  LDL.LU R22, [R1+0x1dc] ;  /* 0x0001dc0001167983 */ /* 0x001f620000300800 */
[----:B--2---:R-:W-:-:S03]  /*111780*/  ISETP.GE.AND P5, PT, R25, c[0x0][0x17c], PT ;  /* 0x00005f0019007a0c */ /* 0x004fc60003fa6270 */
[----:B------:R-:W2:Y:S01]  /*111790*/  LDL.LU R25, [R1+0x37a8] ;  /* 0x0037a80001197983 */ /* 0x000ea20000300800 */
[----:B----4-:R-:W-:-:S03]  /*1117a0*/  ISETP.GE.AND P4, PT, R17, c[0x0][0x17c], PT ;  /* 0x00005f0011007a0c */ /* 0x010fc60003f86270 */
[----:B------:R-:W4:Y:S04]  /*1117b0*/  LDL.LU R17, [R1+0x37ac] ;  /* 0x0037ac0001117983 */ /* 0x000f280000300800 */
[----:B-1----:R-:W2:Y:S01]  /*1117c0*/  LDL R23, [R1+0x1bc0] ;  /* 0x001bc00001177983 */ /* 0x002ea20000100800 */
[C---:B------:R-:W-:Y:S02]  /*1117d0*/  ISETP.LT.AND P2, PT, R26.reuse, c[0x0][0x178], !P2 ;  /* 0x00005e001a007a0c */ /* 0x040fe40005741270 */
[----:B------:R-:W-:Y:S02]  /*1117e0*/  IADD3 R0, R3, c[0x0][0x198], RZ ;  /* 0x0000660003007a10 */ /* 0x000fe40007ffe0ff */
[----:B------:R-:W-:-:S03]  /*1117f0*/  ISETP.LT.AND P3, PT, R26, c[0x0][0x178], !P5 ;  /* 0x00005e001a007a0c */ /* 0x000fc60006f61270 */
[C---:B------:R-:W-:Y:S01]  /*111800*/  IMAD.WIDE R20, R0.reuse, 0x2, R10 ;  /* 0x0000000200147825 */ /* 0x040fe200078e020a */
[----:B------:R-:W-:-:S03]  /*111810*/  IADD3 R6, R0, c[0x0][0x198], RZ ;  /* 0x0000660000067a10 */ /* 0x000fc60007ffe0ff */
[----:B------:R-:W-:Y:S01]  /*111820*/  IMAD.WIDE R4, R0, 0x2, R8 ;  /* 0x0000000200047825 */ /* 0x000fe200078e0208 */
[----:B---3--:R-:W-:Y:S01]  /*111830*/  PRMT R3, R24, 0x7632, R3 ;  /* 0x0000763218037816 */ /* 0x008fe20000000003 */
[----:B-----5:R-:W-:Y:S01]  /*111840*/  @P6 STG.E.U16 [R20.64], R22 ;  /* 0x0000001614006986 */ /* 0x020fe2000c101506 */
[----:B------:R-:W-:-:S03]  /*111850*/  PRMT R0, R22, 0x7632, R0 ;  /* 0x0000763216007816 */ /* 0x000fc60000000000 */
[----:B------:R0:W-:Y:S02]  /*111860*/  @P2 STG.E.U16 [R4.64], R24 ;  /* 0x0000001804002986 */ /* 0x0001e4000c101506 */
[----:B0-----:R-:W-:Y:S02]  /*111870*/  IMAD.WIDE R4, R6, 0x2, R10 ;  /* 0x0000000206047825 */ /* 0x001fe400078e020a */
[----:B------:R-:W3:Y:S01]  /*111880*/  LDL.LU R24, [R1+0x37b0] ;  /* 0x0037b00001187983 */ /* 0x000ee20000300800 */
[----:B--2---:R-:W-:-:S13]  /*111890*/  ISETP.LT.AND P5, PT, R23, c[0x0][0x178], !P5 ;  /* 0x00005e0017007a0c */ /* 0x004fda0006fa1270 */
[----:B------:R0:W-:Y:S01]  /*1118a0*/  @P5 STG.E.U16 [R4.64], R0 ;  /* 0x0000000004005986 */ /* 0x0001e2000c101506 */
[----:B----4-:R-:W-:-:S03]  /*1118b0*/  ISETP.GE.AND P5, PT, R17, c[0x0][0x17c], PT ;  /* 0x00005f0011007a0c */ /* 0x010fc60003fa6270 */
        /* <DEDUP_REMOVED lines=22> */
[----:B---3--:R-:W-:-:S03]  /*111a20*/  ISETP.GE.AND P4, PT, R24, c[0x0][0x17c], PT ;  /* 0x00005f0018007a0c */ /* 0x008fc60003f86270 */
[----:B------:R-:W3:Y:S04]  /*111a30*/  LDL.LU R24, [R1+0x23c] ;  /* 0x00023c0001187983 */ /* 0x000ee80000300800 */
[----:B------:R-:W5:Y:S04]  /*111a40*/  LDL.LU R18, [R1+0x14c] ;  /* 0x00014c0001127983 */ /* 0x000f680000300800 */
[----:B------:R-:W3:Y:S01]  /*111a50*/  LDL.LU R19, [R1+0x37b8] ;  /* 0x0037b80001137983 */ /* 0x000ee20000300800 */
[----:B--2---:R-:W-:-:S03]  /*111a60*/  ISETP.GE.AND P3, PT, R17, c[0x0][0x17c], PT ;  /* 0x00005f0011007a0c */ /* 0x004fc60003f66270 */
[----:B------:R-:W2:Y:S04]  /*111a70*/  LDL.LU R17, [R1+0x37bc] ;  /* 0x0037bc0001117983 */ /* 0x000ea80000300800 */
[----:B0-----:R-:W2:Y:S01]  /*111a80*/  LDL.LU R7, [R1+0x21c] ;  /* 0x00021c0001077983 */ /* 0x001ea20000300800 */
[C---:B------:R-:W-:Y:S02]  /*111a90*/  ISETP.LT.AND P6, PT, R23.reuse, c[0x0][0x178], !P2 ;  /* 0x00005e0017007a0c */ /* 0x040fe400057c1270 */
[C---:B------:R-:W-:Y:S02]  /*111aa0*/  ISETP.LT.AND P2, PT, R26.reuse, c[0x0][0x178], !P2 ;  /* 0x00005e001a007a0c */ /* 0x040fe40005741270 */
[----:B------:R-:W-:Y:S01]  /*111ab0*/  ISETP.LT.AND P5, PT, R26, c[0x0][0x178], !P4 ;  /* 0x00005e001a007a0c */ /* 0x000fe200067a1270 */
[----:B------:R-:W-:Y:S01]  /*111ac0*/  IMAD.WIDE R20, R0, 0x2, R10 ;  /* 0x0000000200147825 */ /* 0x000fe200078e020a */
[----:B------:R-:W-:-:S02]  /*111ad0*/  ISETP.LT.AND P4, PT, R23, c[0x0][0x178], !P4 ;  /* 0x00005e0017007a0c */ /* 0x000fc40006781270 */
        /* <DEDUP_REMOVED lines=22> */
[----:B-----5:R0:W-:Y:S01]  /*111c40*/  @P3 STG.E.U16 [R4.64], R18 ;  /* 0x0000001204003986 */ /* 0x0201e2000c101506 */
[----:B------:R-:W-:Y:S02]  /*111c50*/  PRMT R3, R24, 0x7632, R3 ;  /* 0x0000763218037816 */ /* 0x000fe40000000003 */
[----:B------:R-:W-:Y:S02]  /*111c60*/  IADD3 R0, R6, c[0x0][0x198], RZ ;  /* 0x0000660006007a10 */ /* 0x000fe40007ffe0ff */
        /* <DEDUP_REMOVED lines=17> */
[C---:B------:R-:W-:Y:S01]  /*111d80*/  IMAD.WIDE R20, R0.reuse, 0x2, R10 ;  /* 0x0000000200147825 */ /* 0x040fe200078e020a */
        /* <DEDUP_REMOVED lines=94> */
[----:B------:R0:W-:Y:S01]  /*112370*/  @P2 STG.E.U16 [R4.64], R25 ;  /* 0x0000001904002986 */ /* 0x0001e2000c101506 */
[----:B------:R-:W-:Y:S02]  /*112380*/  ISETP.LT.AND P6, PT, R23, c[0x0][0x178], !P3 ;  /* 0x00005e0017007a0c */ /* 0x000fe40005fc1270 */
[----:B------:R-:W-:Y:S02]  /*112390*/  ISETP.LT.AND P2, PT, R26, c[0x0][0x178], !P3 ;  /* 0x00005e001a007a0c */ /* 0x000fe40005f41270 */
[----:B----4-:R-:W-:Y:S01]  /*1123a0*/  ISETP.GE.AND P3, PT, R17, c[0x0][0x17c], PT ;  /* 0x00005f0011007a0c */ /* 0x010fe20003f66270 */
        /* <DEDUP_REMOVED lines=17> */
[C---:B------:R-:W-:Y:S02]  /*1124c0*/  IADD3 R0, R6.reuse, c[0x0][0x198], RZ ;  /* 0x0000660006007a10 */ /* 0x040fe40007ffe0ff */
[----:B------:R-:W-:Y:S01]  /*1124d0*/  PRMT R22, R19, 0x7632, R22 ;  /* 0x0000763213167816 */ /* 0x000fe20000000016 */
[----:B0-----:R-:W-:-:S04]  /*1124e0*/  IMAD.WIDE R4, R6, 0x2, R10 ;  /* 0x0000000206047825 */ /* 0x001fc800078e020a */
[----:B------:R-:W-:Y:S01]  /*1124f0*/  IMAD.WIDE R6, R6, 0x2, R8 ;  /* 0x0000000206067825 */ /* 0x000fe200078e0208 */
[----:B------:R-:W-:Y:S04]  /*112500*/  @P5 STG.E.U16 [R4.64], R3 ;  /* 0x0000000304005986 */ /* 0x000fe8000c101506 */
[----:B------:R0:W-:Y:S01]  /*112510*/  @P4 STG.E.U16 [R6.64], R22 ;  /* 0x0000001606004986 */ /* 0x0001e2000c101506 */
[----:B--2---:R-:W-:-:S03]  /*112520*/  ISETP.GE.AND P2, PT, R25, c[0x0][0x17c], PT ;  /* 0x00005f0019007a0c */ /* 0x004fc60003f46270 */
[----:B------:R-:W2:Y:S04]  /*112530*/  LDL.LU R25, [R1+0x83c] ;  /* 0x00083c0001197983 */ /* 0x000ea80000300800 */
[----:B------:R-:W5:Y:S04]  /*112540*/  LDL.LU R19, [R1+0x2cc] ;  /* 0x0002cc0001137983 */ /* 0x000f680000300800 */
[----:B------:R-:W2:Y:S01]  /*112550*/  LDL.LU R24, [R1+0x37f8] ;  /* 0x0037f80001187983 */ /* 0x000ea20000300800 */
[----:B----4-:R-:W-:-:S03]  /*112560*/  ISETP.GE.AND P5, PT, R18, c[0x0][0x17c], PT ;  /* 0x00005f0012007a0c */ /* 0x010fc60003fa6270 */
[----:B------:R-:W4:Y:S04]  /*112570*/  LDL.LU R18, [R1+0x37fc] ;  /* 0x0037fc0001127983 */ /* 0x000f280000300800 */
[----:B0-----:R-:W2:Y:S04]  /*112580*/  LDL.LU R22, [R1+0x82c] ;  /* 0x00082c0001167983 */ /* 0x001ea80000300800 */
[----:B------:R-:W3:Y:S01]  /*112590*/  LDL.LU R7, [R1+0x2bc] ;  /* 0x0002bc0001077983 */ /* 0x000ee20000300800 */
[----:B------:R-:W-:Y:S02]  /*1125a0*/  ISETP.LT.AND P6, PT, R23, c[0x0][0x178], !P3 ;  /* 0x00005e0017007a0c */ /* 0x000fe40005fc1270 */
[----:B------:R-:W-:-:S02]  /*1125b0*/  ISETP.LT.AND P3, PT, R26, c[0x0][0x178], !P3 ;  /* 0x00005e001a007a0c */ /* 0x000fc40005f61270 */
[----:B------:R-:W-:Y:S01]  /*1125c0*/  ISETP.LT.AND P4, PT, R26, c[0x0][0x178], !P2 ;  /* 0x00005e001a007a0c */ /* 0x000fe20005781270 */
[C---:B------:R-:W-:Y:S01]  /*1125d0*/  IMAD.WIDE R20, R0.reuse, 0x2, R10 ;  /* 0x0000000200147825 */ /* 0x040fe200078e020a */
[----:B------:R-:W-:Y:S02]  /*1125e0*/  ISETP.LT.AND P2, PT, R23, c[0x0][0x178], !P2 ;  /* 0x00005e0017007a0c */ /* 0x000fe40005741270 */
[C---:B------:R-:W-:Y:S01]  /*1125f0*/  IADD3 R6, R0.reuse, c[0x0][0x198], RZ ;  /* 0x0000660000067a10 */ /* 0x040fe20007ffe0ff */
[----:B------:R-:W-:-:S04]  /*112600*/  IMAD.WIDE R4, R0, 0x2, R8 ;  /* 0x0000000200047825 */ /* 0x000fc800078e0208 */
[----:B--2---:R-:W-:Y:S01]  /*112610*/  @P6 STG.E.U16 [R20.64], R22 ;  /* 0x0000001614006986 */ /* 0x004fe2000c101506 */
[----:B------:R-:W-:-:S03]  /*112620*/  PRMT R0, R22, 0x7632, R0 ;  /* 0x0000763216007816 */ /* 0x000fc60000000000 */
[----:B---3--:R0:W-:Y:S01]  /*112630*/  @P3 STG.E.U16 [R4.64], R7 ;  /* 0x0000000704003986 */ /* 0x0081e2000c101506 */
[----:B------:R-:W-:-:S03]  /*112640*/  ISETP.GE.AND P3, PT, R24, c[0x0][0x17c], PT ;  /* 0x00005f0018007a0c */ /* 0x000fc60003f66270 */
[----:B------:R-:W2:Y:S01]  /*112650*/  LDL.LU R24, [R1+0x2dc] ;  /* 0x0002dc0001187983 */ /* 0x000ea20000300800 */
[----:B0-----:R-:W-:-:S05]  /*112660*/  IMAD.WIDE R4, R6, 0x2, R10 ;  /* 0x0000000206047825 */ /* 0x001fca00078e020a */
[----:B------:R0:W-:Y:S01]  /*112670*/  @P2 STG.E.U16 [R4.64], R0 ;  /* 0x0000000004002986 */ /* 0x0001e2000c101506 */
[----:B----4-:R-:W-:-:S03]  /*112680*/  ISETP.GE.AND P2, PT, R18, c[0x0][0x17c], PT ;  /* 0x00005f0012007a0c */ /* 0x010fc60003f46270 */
[----:B0-----:R-:W3:Y:S04]  /*112690*/  LDL.LU R0, [R1+0x3800] ;  /* 0x0038000001007983 */ /* 0x001ee80000300800 */
[----:B------:R-:W4:Y:S01]  /*1126a0*/  LDL.LU R18, [R1+0x3804] ;  /* 0x0038040001127983 */ /* 0x000f220000300800 */
        /* <DEDUP_REMOVED lines=9> */
[C---:B------:R-:W-:Y:S01]  /*112740*/  IMAD.WIDE R4, R22.reuse, 0x2, R8 ;  /* 0x0000000216047825 */ /* 0x040fe200078e0208 */
[----:B------:R1:W-:Y:S01]  /*112750*/  @P6 STG.E.U16 [R20.64], R25 ;  /* 0x0000001914006986 */ /* 0x0003e2000c101506 */
[----:B0-----:R-:W-:-:S03]  /*112760*/  IADD3 R6, R22, c[0x0][0x198], RZ ;  /* 0x0000660016067a10 */ /* 0x001fc60007ffe0ff */
[----:B-----5:R0:W-:Y:S01]  /*112770*/  @P5 STG.E.U16 [R4.64], R19 ;  /* 0x0000001304005986 */ /* 0x0201e2000c101506 */
[----:B------:R-:W-:Y:S02]  /*112780*/  PRMT R3, R25, 0x7632, R3 ;  /* 0x0000763219037816 */ /* 0x000fe40000000003 */
[----:B------:R-:W-:Y:S01]  /*112790*/  PRMT R22, R19, 0x7632, R22 ;  /* 0x0000763213167816 */ /* 0x000fe20000000016 */
[----:B-1----:R-:W5:Y:S01]  /*1127a0*/  LDL.LU R25, [R1+0x310] ;  /* 0x0003100001197983 */ /* 0x002f620000300800 */
[----:B0-----:R-:W-:-:S03]  /*1127b0*/  IMAD.WIDE R4, R6, 0x2, R10 ;  /* 0x0000000206047825 */ /* 0x001fc600078e020a */
[----:B------:R-:W5:Y:S04]  /*1127c0*/  LDL.LU R19, [R1+0x3808] ;  /* 0x0038080001137983 */ /* 0x000f680000300800 */
[----:B------:R-:W-:Y:S01]  /*1127d0*/  @P4 STG.E.U16 [R4.64], R3 ;  /* 0x0000000304004986 */ /* 0x000fe2000c101506 */
[----:B---3--:R-:W-:Y:S02]  /*1127e0*/  ISETP.GE.AND P5, PT, R0, c[0x0][0x17c], PT ;  /* 0x00005f0000007a0c */ /* 0x008fe40003fa6270 */
[C---:B------:R-:W-:Y:S01]  /*1127f0*/  IADD3 R0, R6.reuse, c[0x0][0x198], RZ ;  /* 0x0000660006007a10 */ /* 0x040fe20007ffe0ff */
[----:B------:R-:W-:Y:S01]  /*112800*/  IMAD.WIDE R6, R6, 0x2, R8 ;  /* 0x0000000206067825 */ /* 0x000fe200078e0208 */
[----:B----4-:R-:W-:Y:S02]  /*112810*/  ISETP.GE.AND P4, PT, R18, c[0x0][0x17c], PT ;  /* 0x00005f0012007a0c */ /* 0x010fe40003f86270 */
[----:B------:R-:W3:Y:S04]  /*112820*/  LDL.LU R18, [R1+0x380c] ;  /* 0x00380c0001127983 */ /* 0x000ee80000300800 */
[----:B------:R0:W-:Y:S04]  /*112830*/  @P2 STG.E.U16 [R6.64], R22 ;  /* 0x0000001606002986 */ /* 0x0001e8000c101506 */
[----:B0-----:R-:W4:Y:S01]  /*112840*/  LDL.LU R7, [R1+0x86c] ;  /* 0x00086c0001077983 */ /* 0x001f220000300800 */
[----:B------:R-:W-:-:S02]  /*112850*/  ISETP.LT.AND P6, PT, R23, c[0x0][0x178], !P3 ;  /* 0x00005e0017007a0c */ /* 0x000fc40005fc1270 */
[C---:B------:R-:W-:Y:S02]  /*112860*/  ISETP.LT.AND P3, PT, R26.reuse, c[0x0][0x178], !P3 ;  /* 0x00005e001a007a0c */ /* 0x040fe40005f61270 */
[----:B------:R-:W-:Y:S01]  /*112870*/  ISETP.LT.AND P2, PT, R26, c[0x0][0x178], !P5 ;  /* 0x00005e001a007a0c */ /* 0x000fe20006f41270 */
[C---:B------:R-:W-:Y:S01]  /*112880*/  IMAD.WIDE R20, R0.reuse, 0x2, R10 ;  /* 0x0000000200147825 */ /* 0x040fe200078e020a */
[----:B------:R-:W-:Y:S02]  /*112890*/  ISETP.LT.AND P5, PT, R23, c[0x0][0x178], !P5 ;  /* 0x00005e0017007a0c */ /* 0x000fe40006fa1270 */
[C---:B------:R-:W-:Y:S01]  /*1128a0*/  IADD3 R6, R0.reuse, c[0x0][0x198], RZ ;  /* 0x0000660000067a10 */ /* 0x040fe20007ffe0ff */
[----:B------:R-:W-:Y:S01]  /*1128b0*/  IMAD.WIDE R4, R0, 0x2, R8 ;  /* 0x0000000200047825 */ /* 0x000fe200078e0208 */
[----:B--2---:R-:W-:-:S03]  /*1128c0*/  PRMT R3, R24, 0x7632, R3 ;  /* 0x0000763218037816 */ /* 0x004fc60000000003 */
[----:B----4-:R-:W-:Y:S01]  /*1128d0*/  @P6 STG.E.U16 [R20.64], R7 ;  /* 0x0000000714006986 */ /* 0x010fe2000c101506 */
[----:B------:R-:W-:-:S03]  /*1128e0*/  PRMT R0, R7, 0x7632, R0 ;  /* 0x0000763207007816 */ /* 0x000fc60000000000 */
[----:B------:R0:W-:Y:S01]  /*1128f0*/  @P3 STG.E.U16 [R4.64], R24 ;  /* 0x0000001804003986 */ /* 0x0001e2000c101506 */
[----:B------:R-:W-:Y:S01]  /*112900*/  ISETP.LT.AND P6, PT, R23, c[0x0][0x178], !P4 ;  /* 0x00005e0017007a0c */ /* 0x000fe200067c1270 */
[----:B0-----:R-:W-:Y:S02]  /*112910*/  IMAD.WIDE R4, R6, 0x2, R10 ;  /* 0x0000000206047825 */ /* 0x001fe400078e020a */
[----:B------:R-:W2:Y:S04]  /*112920*/  LDL.LU R24, [R1+0x320] ;  /* 0x0003200001187983 */ /* 0x000ea80000300800 */
[----:B------:R0:W-:Y:S01]  /*112930*/  @P5 STG.E.U16 [R4.64], R0 ;  /* 0x0000000004005986 */ /* 0x0001e2000c101506 */
[----:B------:R-:W-:Y:S02]  /*112940*/  ISETP.LT.AND P3, PT, R26, c[0x0][0x178], !P4 ;  /* 0x00005e001a007a0c */ /* 0x000fe40006761270 */
[----:B-----5:R-:W-:-:S02]  /*112950*/  ISETP.GE.AND P4, PT, R19, c[0x0][0x17c], PT ;  /* 0x00005f0013007a0c */ /* 0x020fc40003f86270 */
[----:B---3--:R-:W-:Y:S01]  /*112960*/  ISETP.GE.AND P5, PT, R18, c[0x0][0x17c], PT ;  /* 0x00005f0012007a0c */ /* 0x008fe20003fa6270 */
[----:B0-----:R-:W3:Y:S04]  /*112970*/  LDL.LU R0, [R1+0x360] ;  /* 0x0003600001007983 */ /* 0x001ee80000300800 */
[----:B------:R-:W4:Y:S04]  /*112980*/  LDL.LU R19, [R1+0x3810] ;  /* 0x0038100001137983 */ /* 0x000f280000300800 */
[----:B------:R-:W5:Y:S01]  /*112990*/  LDL.LU R18, [R1+0x3814] ;  /* 0x0038140001127983 */ /* 0x000f620000300800 */
[C---:B------:R-:W-:Y:S01]  /*1129a0*/  IADD3 R22, R6.reuse, c[0x0][0x198], RZ ;  /* 0x0000660006167a10 */ /* 0x040fe20007ffe0ff */
[----:B------:R-:W-:-:S05]  /*1129b0*/  IMAD.WIDE R6, R6, 0x2, R8 ;  /* 0x0000000206067825 */ /* 0x000fca00078e0208 */
[----:B------:R0:W-:Y:S01]  /*1129c0*/  @P2 STG.E.U16 [R6.64], R3 ;  /* 0x0000000306002986 */ /* 0x0001e2000c101506 */
[----:B------:R-:W-:Y:S01]  /*1129d0*/  ISETP.LT.AND P2, PT, R23, c[0x0][0x178], !P5 ;  /* 0x00005e0017007a0c */ /* 0x000fe20006f41270 */
[----:B------:R-:W-:Y:S01]  /*1129e0*/  IMAD.WIDE R20, R22, 0x2, R10 ;  /* 0x0000000216147825 */ /* 0x000fe200078e020a */
[----:B------:R-:W-:-:S03]  /*1129f0*/  ISETP.LT.AND P5, PT, R26, c[0x0][0x178], !P5 ;  /* 0x00005e001a007a0c */ /* 0x000fc60006fa1270 */
[C---:B------:R-:W-:Y:S01]  /*112a00*/  IMAD.WIDE R4, R22.reuse, 0x2, R8 ;  /* 0x0000000216047825 */ /* 0x040fe200078e0208 */
[----:B0-----:R-:W-:Y:S02]  /*112a10*/  IADD3 R6, R22, c[0x0][0x198], RZ ;  /* 0x0000660016067a10 */ /* 0x001fe40007ffe0ff */
[----:B------:R-:W-:Y:S01]  /*112a20*/  PRMT R22, R25, 0x7632, R22 ;  /* 0x0000763219167816 */ /* 0x000fe20000000016 */
[----:B---3--:R0:W-:Y:S01]  /*112a30*/  @P6 STG.E.U16 [R20.64], R0 ;  /* 0x0000000014006986 */ /* 0x0081e2000c101506 */
[----:B------:R-:W-:-:S03]  /*112a40*/  PRMT R3, R0, 0x7632, R3 ;  /* 0x0000763200037816 */ /* 0x000fc60000000003 */
[----:B------:R1:W-:Y:S01]  /*112a50*/  @P3 STG.E.U16 [R4.64], R25 ;  /* 0x0000001904003986 */ /* 0x0003e2000c101506 */
[----:B----4-:R-:W-:Y:S02]  /*112a60*/  ISETP.GE.AND P3, PT, R19, c[0x0][0x17c], PT ;  /* 0x00005f0013007a0c */ /* 0x010fe40003f66270 */
[C---:B0-----:R-:W-:Y:S01]  /*112a70*/  IADD3 R0, R6.reuse, c[0x0][0x198], RZ ;  /* 0x0000660006007a10 */ /* 0x041fe20007ffe0ff */
[C---:B-1----:R-:W-:Y:S01]  /*112a80*/  IMAD.WIDE R4, R6.reuse, 0x2, R10 ;  /* 0x0000000206047825 */ /* 0x042fe200078e020a */
[----:B------:R-:W3:Y:S03]  /*112a90*/  LDL.LU R25, [R1+0x300] ;  /* 0x0003000001197983 */ /* 0x000ee60000300800 */
[----:B------:R-:W-:Y:S01]  /*112aa0*/  IMAD.WIDE R6, R6, 0x2, R8 ;  /* 0x0000000206067825 */ /* 0x000fe200078e0208 */
[----:B------:R-:W-:Y:S01]  /*112ab0*/  @P2 STG.E.U16 [R4.64], R3 ;  /* 0x0000000304002986 */ /* 0x000fe2000c101506 */
[----:B-----5:R-:W-:-:S03]  /*112ac0*/  ISETP.GE.AND P2, PT, R18, c[0x0][0x17c], PT ;  /* 0x00005f0012007a0c */ /* 0x020fc60003f46270 */
[----:B------:R-:W4:Y:S04]  /*112ad0*/  LDL.LU R19, [R1+0x3818] ;  /* 0x0038180001137983 */ /* 0x000f280000300800 */
[----:B------:R-:W5:Y:S04]  /*112ae0*/  LDL.LU R18, [R1+0x381c] ;  /* 0x00381c0001127983 */ /* 0x000f680000300800 */
[----:B------:R0:W-:Y:S04]  /*112af0*/  @P5 STG.E.U16 [R6.64], R22 ;  /* 0x0000001606005986 */ /* 0x0001e8000c101506 */
[----:B0-----:R-:W3:Y:S01]  /*112b00*/  LDL.LU R7, [R1+0x380] ;  /* 0x0003800001077983 */ /* 0x001ee20000300800 */
[----:B------:R-:W-:-:S02]  /*112b10*/  ISETP.LT.AND P6, PT, R23, c[0x0][0x178], !P4 ;  /* 0x00005e0017007a0c */ /* 0x000fc400067c1270 */
[----:B------:R-:W-:Y:S01]  /*112b20*/  ISETP.LT.AND P4, PT, R26, c[0x0][0x178], !P4 ;  /* 0x00005e001a007a0c */ /* 0x000fe20006781270 */
[----:B------:R-:W-:Y:S01]  /*112b30*/  IMAD.WIDE R20, R0, 0x2, R10 ;  /* 0x0000000200147825 */ /* 0x000fe200078e020a */
[----:B------:R-:W-:Y:S02]  /*112b40*/  ISETP.LT.AND P5, PT, R23, c[0x0][0x178], !P2 ;  /* 0x00005e0017007a0c */ /* 0x000fe400057a1270 */
[----:B------:R-:W-:Y:S01]  /*112b50*/  ISETP.LT.AND P2, PT, R26, c[0x0][0x178], !P2 ;  /* 0x00005e001a007a0c */ /* 0x000fe20005741270 */
[C---:B------:R-:W-:Y:S01]  /*112b60*/  IMAD.WIDE R4, R0.reuse, 0x2, R8 ;  /* 0x0000000200047825 */ /* 0x040fe200078e0208 */
[----:B------:R-:W-:Y:S02]  /*112b70*/  IADD3 R6, R0, c[0x0][0x198], RZ ;  /* 0x0000660000067a10 */ /* 0x000fe40007ffe0ff */
[----:B--2---:R-:W-:Y:S02]  /*112b80*/  PRMT R22, R24, 0x7632, R22 ;  /* 0x0000763218167816 */ /* 0x004fe40000000016 */
[----:B------:R-:W-:Y:S01]  /*112b90*/  IADD3 R0, R6, c[0x0][0x198], RZ ;  /* 0x0000660006007a10 */ /* 0x000fe20007ffe0ff */
[----:B---3--:R-:W-:Y:S01]  /*112ba0*/  @P6 STG.E.U16 [R20.64], R7 ;  /* 0x0000000714006986 */ /* 0x008fe2000c101506 */
[----:B------:R-:W-:-:S03]  /*112bb0*/  PRMT R3, R7, 0x7632, R3 ;  /* 0x0000763207037816 */ /* 0x000fc60000000003 */
[----:B------:R0:W-:Y:S01]  /*112bc0*/  @P4 STG.E.U16 [R4.64], R24 ;  /* 0x0000001804004986 */ /* 0x0001e2000c101506 */
[----:B----4-:R-:W-:-:S03]  /*112bd0*/  ISETP.GE.AND P4, PT, R19, c[0x0][0x17c], PT ;  /* 0x00005f0013007a0c */ /* 0x010fc60003f86270 */
[----:B------:R-:W2:Y:S01]  /*112be0*/  LDL.LU R19, [R1+0x1e0] ;  /* 0x0001e00001137983 */ /* 0x000ea20000300800 */
[----:B0-----:R-:W-:-:S04]  /*112bf0*/  IMAD.WIDE R4, R6, 0x2, R10 ;  /* 0x0000000206047825 */ /* 0x001fc800078e020a */
[----:B------:R-:W-:Y:S01]  /*112c00*/  IMAD.WIDE R6, R6, 0x2, R8 ;  /* 0x0000000206067825 */ /* 0x000fe200078e0208 */
[----:B------:R-:W-:Y:S01]  /*112c10*/  @P5 STG.E.U16 [R4.64], R3 ;  /* 0x0000000304005986 */ /* 0x000fe2000c101506 */
[----:B-----5:R-:W-:-:S03]  /*112c20*/  ISETP.GE.AND P5, PT, R18, c[0x0][0x17c], PT ;  /* 0x00005f0012007a0c */ /* 0x020fc60003fa6270 */
[----:B------:R-:W3:Y:S04]  /*112c30*/  LDL.LU R18, [R1+0x3820] ;  /* 0x0038200001127983 */ /* 0x000ee80000300800 */
[----:B------:R-:W4:Y:S04]  /*112c40*/  LDL.LU R24, [R1+0x3824] ;  /* 0x0038240001187983 */ /* 0x000f280000300800 */
[----:B------:R0:W-:Y:S04]  /*112c50*/  @P2 STG.E.U16 [R6.64], R22 ;  /* 0x0000001606002986 */ /* 0x0001e8000c101506 */
[----:B0-----:R-:W5:Y:S01]  /*112c60*/  LDL.LU R7, [R1+0x3a0] ;  /* 0x0003a00001077983 */ /* 0x001f620000300800 */
[----:B------:R-:W-:-:S02]  /*112c70*/  ISETP.LT.AND P6, PT, R23, c[0x0][0x178], !P3 ;  /* 0x00005e0017007a0c */ /* 0x000fc40005fc1270 */
[----:B------:R-:W-:Y:S01]  /*112c80*/  ISETP.LT.AND P3, PT, R26, c[0x0][0x178], !P3 ;  /* 0x00005e001a007a0c */ /* 0x000fe20005f61270 */
[----:B------:R-:W-:Y:S01]  /*112c90*/  IMAD.WIDE R20, R0, 0x2, R10 ;  /* 0x0000000200147825 */ /* 0x000fe200078e020a */
[----:B------:R-:W-:Y:S02]  /*112ca0*/  ISETP.LT.AND P2, PT, R23, c[0x0][0x178], !P5 ;  /* 0x00005e0017007a0c */ /* 0x000fe40006f41270 */
[----:B------:R-:W-:Y:S01]  /*112cb0*/  ISETP.LT.AND P5, PT, R26, c[0x0][0x178], !P5 ;  /* 0x00005e001a007a0c */ /* 0x000fe20006fa1270 */
[C---:B------:R-:W-:Y:S01]  /*112cc0*/  IMAD.WIDE R4, R0.reuse, 0x2, R8 ;  /* 0x0000000200047825 */ /* 0x040fe200078e0208 */
[----:B------:R-:W-:Y:S02]  /*112cd0*/  IADD3 R6, R0, c[0x0][0x198], RZ ;  /* 0x0000660000067a10 */ /* 0x000fe40007ffe0ff */
[----:B------:R-:W-:Y:S02]  /*112ce0*/  PRMT R22, R25, 0x7632, R22 ;  /* 0x0000763219167816 */ /* 0x000fe40000000016 */
[----:B------:R-:W-:Y:S01]  /*112cf0*/  IADD3 R0, R6, c[0x0][0x198], RZ ;  /* 0x0000660006007a10 */ /* 0x000fe20007ffe0ff */
[----:B-----5:R-:W-:Y:S01]  /*112d00*/  @P6 STG.E.U16 [R20.64], R7 ;  /* 0x0000000714006986 */ /* 0x020fe2000c101506 */
[----:B------:R-:W-:-:S03]  /*112d10*/  PRMT R3, R7, 0x7632, R3 ;  /* 0x0000763207037816 */ /* 0x000fc60000000003 */
[----:B------:R0:W-:Y:S01]  /*112d20*/  @P3 STG.E.U16 [R4.64], R25 ;  /* 0x0000001904003986 */ /* 0x0001e2000c101506 */
[----:B---3--:R-:W-:-:S03]  /*112d30*/  ISETP.GE.AND P3, PT, R18, c[0x0][0x17c], PT ;  /* 0x00005f0012007a0c */ /* 0x008fc60003f66270 */
[----:B------:R-:W3:Y:S01]  /*112d40*/  LDL.LU R18, [R1+0x350] ;  /* 0x0003500001127983 */ /* 0x000ee20000300800 */
[----:B0-----:R-:W-:-:S03]  /*112d50*/  IMAD.WIDE R4, R6, 0x2, R10 ;  /* 0x0000000206047825 */ /* 0x001fc600078e020a */
[----:B------:R-:W5:Y:S01]  /*112d60*/  LDL.LU R25, [R1+0x3828] ;  /* 0x0038280001197983 */ /* 0x000f620000300800 */
[----:B------:R-:W-:-:S03]  /*112d70*/  IMAD.WIDE R6, R6, 0x2, R8 ;  /* 0x0000000206067825 */ /* 0x000fc600078e0208 */
[----:B------:R-:W-:Y:S01]  /*112d80*/  @P2 STG.E.U16 [R4.64], R3 ;  /* 0x0000000304002986 */ /* 0x000fe2000c101506 */
[----:B----4-:R-:W-:-:S03]  /*112d90*/  ISETP.GE.AND P2, PT, R24, c[0x0][0x17c], PT ;  /* 0x00005f0018007a0c */ /* 0x010fc60003f46270 */
[----:B------:R-:W4:Y:S04]  /*112da0*/  LDL.LU R24, [R1+0x382c] ;  /* 0x00382c0001187983 */ /* 0x000f280000300800 */
[----:B------:R0:W-:Y:S04]  /*112db0*/  @P5 STG.E.U16 [R6.64], R22 ;  /* 0x0000001606005986 */ /* 0x0001e8000c101506 */
[----:B0-----:R-:W3:Y:S01]  /*112dc0*/  LDL.LU R7, [R1+0x3c0] ;  /* 0x0003c00001077983 */ /* 0x001ee20000300800 */
[C---:B------:R-:W-:Y:S02]  /*112dd0*/  ISETP.LT.AND P6, PT, R23.reuse, c[0x0][0x178], !P4 ;  /* 0x00005e0017007a0c */ /* 0x040fe400067c1270 */
[----:B------:R-:W-:Y:S01]  /*112de0*/  ISETP.LT.AND P4, PT, R26, c[0x0][0x178], !P4 ;  /* 0x00005e001a007a0c */ /* 0x000fe20006781270 */
[----:B------:R-:W-:Y:S01]  /*112df0*/  IMAD.WIDE R20, R0, 0x2, R10 ;  /* 0x0000000200147825 */ /* 0x000fe200078e020a */
[----:B------:R-:W-:-:S02]  /*112e00*/  ISETP.LT.AND P5, PT, R23, c[0x0][0x178], !P2 ;  /* 0x00005e0017007a0c */ /* 0x000fc400057a1270 */
        /* <DEDUP_REMOVED lines=8> */
[----:B-----5:R-:W-:Y:S01]  /*112e90*/  ISETP.GE.AND P4, PT, R25, c[0x0][0x17c], PT ;  /* 0x00005f0019007a0c */ /* 0x020fe20003f86270 */
[C---:B0-----:R-:W-:Y:S02]  /*112ea0*/  IMAD.WIDE R4, R6.reuse, 0x2, R10 ;  /* 0x0000000206047825 */ /* 0x041fe400078e020a */
[----:B------:R-:W2:Y:S02]  /*112eb0*/  LDL.LU R19, [R1+0x400] ;  /* 0x0004000001137983 */ /* 0x000ea40000300800 */
[----:B------:R-:W-:Y:S02]  /*112ec0*/  IMAD.WIDE R6, R6, 0x2, R8 ;  /* 0x0000000206067825 */ /* 0x000fe400078e0208 */
[----:B------:R-:W-:Y:S01]  /*112ed0*/  @P5 STG.E.U16 [R4.64], R3 ;  /* 0x0000000304005986 */ /* 0x000fe2000c101506 */
[----:B----4-:R-:W-:-:S03]  /*112ee0*/  ISETP.GE.AND P5, PT, R24, c[0x0][0x17c], PT ;  /* 0x00005f0018007a0c */ /* 0x010fc60003fa6270 */
        /* <DEDUP_REMOVED lines=16> */
[----:B---3--:R-:W-:Y:S01]  /*112ff0*/  ISETP.GE.AND P3, PT, R25, c[0x0][0x17c], PT ;  /* 0x00005f0019007a0c */ /* 0x008fe20003f66270 */
[C---:B0-----:R-:W-:Y:S02]  /*113000*/  IMAD.WIDE R4, R6.reuse, 0x2, R10 ;  /* 0x0000000206047825 */ /* 0x041fe400078e020a */
[----:B------:R-:W3:Y:S02]  /*113010*/  LDL.LU R18, [R1+0x410] ;  /* 0x0004100001127983 */ /* 0x000ee40000300800 */
[----:B------:R-:W-:Y:S02]  /*113020*/  IMAD.WIDE R6, R6, 0x2, R8 ;  /* 0x0000000206067825 */ /* 0x000fe400078e0208 */
[----:B------:R-:W-:Y:S01]  /*113030*/  @P2 STG.E.U16 [R4.64], R3 ;  /* 0x0000000304002986 */ /* 0x000fe2000c101506 */
[----:B----4-:R-:W-:-:S03]  /*113040*/  ISETP.GE.AND P2, PT, R24, c[0x0][0x17c], PT ;  /* 0x00005f0018007a0c */ /* 0x010fc60003f46270 */
        /* <DEDUP_REMOVED lines=11> */
[----:B--2---:R-:W-:-:S03]  /*113100*/  PRMT R3, R19, 0x7632, R3 ;  /* 0x0000763213037816 */ /* 0x004fc60000000003 */
[----:B------:R0:W-:Y:S01]  /*113110*/  @P6 STG.E.U16 [R20.64], R19 ;  /* 0x0000001314006986 */ /* 0x0001e2000c101506 */
[----:B------:R-:W-:-:S03]  /*113120*/  IADD3 R0, R6, c[0x0][0x198], RZ ;  /* 0x0000660006007a10 */ /* 0x000fc60007ffe0ff */
[----:B0-----:R-:W2:Y:S04]  /*113130*/  LDL.LU R19, [R1+0x420] ;  /* 0x0004200001137983 */ /* 0x001ea80000300800 */
[----:B---3--:R0:W-:Y:S01]  /*113140*/  @P4 STG.E.U16 [R4.64], R7 ;  /* 0x0000000704004986 */ /* 0x0081e2000c101506 */
[----:B------:R-:W-:Y:S02]  /*113150*/  PRMT R22, R7, 0x7632, R22 ;  /* 0x0000763207167816 */ /* 0x000fe40000000016 */
[----:B----4-:R-:W-:Y:S02]  /*113160*/  ISETP.GE.AND P4, PT, R25, c[0x0][0x17c], PT ;  /* 0x00005f0019007a0c */ /* 0x010fe40003f86270 */
[----:B------:R-:W3:Y:S01]  /*113170*/  LDL.LU R25, [R1+0x3840] ;  /* 0x0038400001197983 */ /* 0x000ee20000300800 */
[----:B0-----:R-:W-:-:S04]  /*113180*/  IMAD.WIDE R4, R6, 0x2, R10 ;  /* 0x0000000206047825 */ /* 0x001fc800078e020a */
[----:B------:R-:W-:Y:S01]  /*113190*/  IMAD.WIDE R6, R6, 0x2, R8 ;  /* 0x0000000206067825 */ /* 0x000fe200078e0208 */
[----:B------:R-:W-:Y:S01]  /*1131a0*/  @P5 STG.E.U16 [R4.64], R3 ;  /* 0x0000000304005986 */ /* 0x000fe2000c101506 */
[----:B-----5:R-:W-:-:S03]  /*1131b0*/  ISETP.GE.AND P5, PT, R24, c[0x0][0x17c], PT ;  /* 0x00005f0018007a0c */ /* 0x020fc60003fa6270 */
[----:B------:R-:W4:Y:S04]  /*1131c0*/  LDL.LU R24, [R1+0x3844] ;  /* 0x0038440001187983 */ /* 0x000f280000300800 */
[----:B------:R0:W-:Y:S04]  /*1131d0*/  @P2 STG.E.U16 [R6.64], R22 ;  /* 0x0000001606002986 */ /* 0x0001e8000c101506 */
[----:B0-----:R-:W5:Y:S01]  /*1131e0*/  LDL.LU R7, [R1+0x2f0] ;  /* 0x0002f00001077983 */ /* 0x001f620000300800 */
[C---:B------:R-:W-:Y:S02]  /*1131f0*/  ISETP.LT.AND P6, PT, R23.reuse, c[0x0][0x178], !P3 ;  /* 0x00005e0017007a0c */ /* 0x040fe40005fc1270 */
[----:B------:R-:W-:Y:S01]  /*113200*/  ISETP.LT.AND P3, PT, R26, c[0x0][0x178], !P3 ;  /* 0x00005e001a007a0c */ /* 0x000fe20005f61270 */
[----:B------:R-:W-:Y:S01]  /*113210*/  IMAD.WIDE R20, R0, 0x2, R10 ;  /* 0x0000000200147825 */ /* 0x000fe200078e020a */
[----:B------:R-:W-:-:S02]  /*113220*/  ISETP.LT.AND P2, PT, R23, c[0x0][0x178], !P5 ;  /* 0x00005e0017007a0c */ /* 0x000fc40006f41270 */
[----:B------:R-:W-:Y:S01]  /*113230*/  ISETP.LT.AND P5, PT, R26, c[0x0][0x178], !P5 ;  /* 0x00005e001a007a0c */ /* 0x000fe20006fa1270 */
[C---:B------:R-:W-:Y:S01]  /*113240*/  IMAD.WIDE R4, R0.reuse, 0x2, R8 ;  /* 0x0000000200047825 */ /* 0x040fe200078e0208 */
[----:B------:R-:W-:Y:S02]  /*113250*/  IADD3 R6, R0, c[0x0][0x198], RZ ;  /* 0x0000660000067a10 */ /* 0x000fe40007ffe0ff */
[----:B------:R-:W-:-:S03]  /*113260*/  PRMT R3, R18, 0x7632, R3 ;  /* 0x0000763212037816 */ /* 0x000fc60000000003 */
[----:B------:R0:W-:Y:S01]  /*113270*/  @P6 STG.E.U16 [R20.64], R18 ;  /* 0x0000001214006986 */ /* 0x0001e2000c101506 */
[----:B------:R-:W-:-:S03]  /*113280*/  IADD3 R0, R6, c[0x0][0x198], RZ ;  /* 0x0000660006007a10 */ /* 0x000fc60007ffe0ff */
[----:B0-----:R-:W2:Y:S04]  /*113290*/  LDL.LU R18, [R1+0x3c90] ;  /* 0x003c900001127983 */ /* 0x001ea80000300800 */
[----:B-----5:R0:W-:Y:S01]  /*1132a0*/  @P3 STG.E.U16 [R4.64], R7 ;  /* 0x0000000704003986 */ /* 0x0201e2000c101506 */
[----:B------:R-:W-:Y:S02]  /*1132b0*/  PRMT R22, R7, 0x7632, R22 ;  /* 0x0000763207167816 */ /* 0x000fe40000000016 */
[----:B---3--:R-:W-:Y:S02]  /*1132c0*/  ISETP.GE.AND P3, PT, R25, c[0x0][0x17c], PT ;  /* 0x00005f0019007a0c */ /* 0x008fe40003f66270 */
[----:B------:R-:W3:Y:S01]  /*1132d0*/  LDL.LU R25, [R1+0x3b0] ;  /* 0x0003b00001197983 */ /* 0x000ee20000300800 */
[----:B0-----:R-:W-:-:S04]  /*1132e0*/  IMAD.WIDE R4, R6, 0x2, R10 ;  /* 0x0000000206047825 */ /* 0x001fc800078e020a */
[----:B------:R-:W-:Y:S01]  /*1132f0*/  IMAD.WIDE R6, R6, 0x2, R8 ;  /* 0x0000000206067825 */ /* 0x000fe200078e0208 */
[----:B------:R-:W-:Y:S01]  /*113300*/  @P2 STG.E.U16 [R4.64], R3 ;  /* 0x0000000304002986 */ /* 0x000fe2000c101506 */
[----:B----4-:R-:W-:-:S03]  /*113310*/  ISETP.GE.AND P2, PT, R24, c[0x0][0x17c], PT ;  /* 0x00005f0018007a0c */ /* 0x010fc60003f46270 */
        /* <DEDUP_REMOVED lines=10> */
[----:B--2---:R-:W-:-:S03]  /*1133c0*/  PRMT R3, R19, 0x7632, R3 ;  /* 0x0000763213037816 */ /* 0x004fc60000000003 */
[----:B------:R0:W-:Y:S01]  /*1133d0*/  @P6 STG.E.U16 [R20.64], R19 ;  /* 0x0000001314006986 */ /* 0x0001e2000c101506 */
[----:B------:R-:W-:-:S03]  /*1133e0*/  IADD3 R0, R6, c[0x0][0x198], RZ ;  /* 0x0000660006007a10 */ /* 0x000fc60007ffe0ff */
[----:B------:R1:W-:Y:S04]  /*1133f0*/  @P4 STG.E.U16 [R4.64], R16 ;  /* 0x0000001004004986 */ /* 0x0003e8000c101506 */
[----:B0-----:R-:W2:Y:S01]  /*113400*/  LDL.LU R19, [R1+0x440] ;  /* 0x0004400001137983 */ /* 0x001ea20000300800 */
[----:B-1----:R-:W-:Y:S01]  /*113410*/  IMAD.WIDE R4, R6, 0x2, R10 ;  /* 0x0000000206047825 */ /* 0x002fe200078e020a */
[----:B------:R-:W-:-:S03]  /*113420*/  PRMT R16, R16, 0x7632, R16 ;  /* 0x0000763210107816 */ /* 0x000fc60000000010 */
[----:B------:R-:W-:Y:S01]  /*113430*/  IMAD.WIDE R6, R6, 0x2, R8 ;  /* 0x0000000206067825 */ /* 0x000fe200078e0208 */
[----:B------:R-:W-:Y:S04]  /*113440*/  @P5 STG.E.U16 [R4.64], R3 ;  /* 0x0000000304005986 */ /* 0x000fe8000c101506 */
[----:B------:R0:W-:Y:S01]  /*113450*/  @P2 STG.E.U16 [R6.64], R16 ;  /* 0x0000001006002986 */ /* 0x0001e2000c101506 */
[----:B----4-:R-:W-:-:S03]  /*113460*/  ISETP.GE.AND P5, PT, R24, c[0x0][0x17c], PT ;  /* 0x00005f0018007a0c */ /* 0x010fc60003fa6270 */
[----:B------:R-:W4:Y:S01]  /*113470*/  LDL.LU R24, [R1+0x3850] ;  /* 0x0038500001187983 */ /* 0x000f220000300800 */
[----:B-----5:R-:W-:-:S03]  /*113480*/  ISETP.GE.AND P4, PT, R22, c[0x0][0x17c], PT ;  /* 0x00005f0016007a0c */ /* 0x020fc60003f86270 */
[----:B------:R-:W5:Y:S04]  /*113490*/  LDL.LU R22, [R1+0x3854] ;  /* 0x0038540001167983 */ /* 0x000f680000300800 */
[----:B0-----:R-:W2:Y:S01]  /*1134a0*/  LDL.LU R7, [R1+0x430] ;  /* 0x0004300001077983 */ /* 0x001ea20000300800 */
[C---:B------:R-:W-:Y:S02]  /*1134b0*/  ISETP.LT.AND P6, PT, R23.reuse, c[0x0][0x178], !P3 ;  /* 0x00005e0017007a0c */ /* 0x040fe40005fc1270 */
[----:B------:R-:W-:Y:S01]  /*1134c0*/  ISETP.LT.AND P3, PT, R26, c[0x0][0x178], !P3 ;  /* 0x00005e001a007a0c */ /* 0x000fe20005f61270 */
[----:B------:R-:W-:Y:S01]  /*1134d0*/  IMAD.WIDE R20, R0, 0x2, R10 ;  /* 0x0000000200147825 */ /* 0x000fe200078e020a */
[----:B------:R-:W-:Y:S02]  /*1134e0*/  ISETP.LT.AND P2, PT, R23, c[0x0][0x178], !P5 ;  /* 0x00005e0017007a0c */ /* 0x000fe40006f41270 */
[----:B------:R-:W-:Y:S01]  /*1134f0*/  ISETP.LT.AND P5, PT, R26, c[0x0][0x178], !P5 ;  /* 0x00005e001a007a0c */ /* 0x000fe20006fa1270 */
[C---:B------:R-:W-:Y:S01]  /*113500*/  IMAD.WIDE R4, R0.reuse, 0x2, R8 ;  /* 0x0000000200047825 */ /* 0x040fe200078e0208 */
[----:B------:R-:W-:-:S02]  /*113510*/  IADD3 R6, R0, c[0x0][0x198], RZ ;  /* 0x0000660000067a10 */ /* 0x000fc40007ffe0ff */
[----:B---3--:R-:W-:Y:S02]  /*113520*/  PRMT R16, R25, 0x7632, R16 ;  /* 0x0000763219107816 */ /* 0x008fe40000000010 */
[----:B------:R-:W-:Y:S01]  /*113530*/  IADD3 R0, R6, c[0x0][0x198], RZ ;  /* 0x0000660006007a10 */ /* 0x000fe20007ffe0ff */
[----:B--2---:R-:W-:Y:S01]  /*113540*/  @P6 STG.E.U16 [R20.64], R7 ;  /* 0x0000000714006986 */ /* 0x004fe2000c101506 */
[----:B------:R-:W-:-:S03]  /*113550*/  PRMT R3, R7, 0x7632, R3 ;  /* 0x0000763207037816 */ /* 0x000fc60000000003 */
[----:B------:R0:W-:Y:S01]  /*113560*/  @P3 STG.E.U16 [R4.64], R25 ;  /* 0x0000001904003986 */ /* 0x0001e2000c101506 */
[----:B----4-:R-:W-:Y:S01]  /*113570*/  ISETP.GE.AND P3, PT, R24, c[0x0][0x17c], PT ;  /* 0x00005f0018007a0c */ /* 0x010fe20003f66270 */
[C---:B0-----:R-:W-:Y:S02]  /*113580*/  IMAD.WIDE R4, R6.reuse, 0x2, R10 ;  /* 0x0000000206047825 */ /* 0x041fe400078e020a */
[----:B------:R-:W2:Y:S02]  /*113590*/  LDL.LU R25, [R1+0x2e0] ;  /* 0x0002e00001197983 */ /* 0x000ea40000300800 */
[----:B------:R-:W-:Y:S02]  /*1135a0*/  IMAD.WIDE R6, R6, 0x2, R8 ;  /* 0x0000000206067825 */ /* 0x000fe400078e0208 */
        /* <DEDUP_REMOVED lines=37> */
[----:B-----5:R-:W-:Y:S01]  /*113800*/  @P6 STG.E.U16 [R20.64], R7 ;  /* 0x0000000714006986 */ /* 0x020fe2000c101506 */
[----:B------:R-:W-:-:S03]  /*113810*/  PRMT R3, R7, 0x7632, R3 ;  /* 0x0000763207037816 */ /* 0x000fc60000000003 */
[----:B------:R0:W-:Y:S01]  /*113820*/  @P3 STG.E.U16 [R4.64], R25 ;  /* 0x0000001904003986 */ /* 0x0001e2000c101506 */
[----:B---3--:R-:W-:Y:S01]  /*113830*/  ISETP.GE.AND P3, PT, R24, c[0x0][0x17c], PT ;  /* 0x00005f0018007a0c */ /* 0x008fe20003f66270 */
        /* <DEDUP_REMOVED lines=15> */
[----:B------:R-:W-:-:S04]  /*113930*/  IADD3 R6, R0, c[0x0][0x198], RZ ;  /* 0x0000660000067a10 */ /* 0x000fc80007ffe0ff */
[----:B------:R-:W-:Y:S01]  /*113940*/  IADD3 R0, R6, c[0x0][0x198], RZ ;  /* 0x0000660006007a10 */ /* 0x000fe20007ffe0ff */
[----:B-----5:R-:W-:Y:S01]  /*113950*/  @P6 STG.E.U16 [R20.64], R7 ;  /* 0x0000000714006986 */ /* 0x020fe2000c101506 */
[----:B------:R-:W-:-:S03]  /*113960*/  PRMT R3, R7, 0x7632, R3 ;  /* 0x0000763207037816 */ /* 0x000fc60000000003 */
[----:B------:R0:W-:Y:S01]  /*113970*/  @P4 STG.E.U16 [R4.64], R12 ;  /* 0x0000000c04004986 */ /* 0x0001e2000c101506 */
[----:B---3--:R-:W-:-:S03]  /*113980*/  ISETP.GE.AND P4, PT, R24, c[0x0][0x17c], PT ;  /* 0x00005f0018007a0c */ /* 0x008fc60003f86270 */
[----:B------:R-:W3:Y:S01]  /*113990*/  LDL.LU R24, [R1+0x330] ;  /* 0x0003300001187983 */ /* 0x000ee20000300800 */
[----:B0-----:R-:W-:Y:S01]  /*1139a0*/  IMAD.WIDE R4, R6, 0x2, R10 ;  /* 0x0000000206047825 */ /* 0x001fe200078e020a */
[----:B------:R-:W-:-:S03]  /*1139b0*/  PRMT R12, R12, 0x7632, R12 ;  /* 0x000076320c0c7816 */ /* 0x000fc6000000000c */
[----:B------:R-:W-:Y:S01]  /*1139c0*/  IMAD.WIDE R6, R6, 0x2, R8 ;  /* 0x0000000206067825 */ /* 0x000fe200078e0208 */
        /* <DEDUP_REMOVED lines=196> */
[----:B0-----:R-:W-:-:S03]  /*114610*/  IMAD.WIDE R4, R6, 0x2, R10 ;  /* 0x0000000206047825 */ /* 0x001fc600078e020a */
[----:B------:R-:W3:Y:S01]  /*114620*/  LDL.LU R25, [R1+0x38b8] ;  /* 0x0038b80001197983 */ /* 0x000ee20000300800 */
[----:B------:R-:W-:-:S03]  /*114630*/  IMAD.WIDE R6, R6, 0x2, R8 ;  /* 0x0000000206067825 */ /* 0x000fc600078e0208 */
        /* <DEDUP_REMOVED lines=33> */
[----:B------:R-:W-:-:S04]  /*114850*/  IADD3 R6, R0, c[0x0][0x198], RZ ;  /* 0x0000660000067a10 */ /* 0x000fc80007ffe0ff */
[----:B------:R-:W-:Y:S02]  /*114860*/  IADD3 R0, R6, c[0x0][0x198], RZ ;  /* 0x0000660006007a10 */ /* 0x000fe40007ffe0ff */
[----:B--2---:R-:W-:Y:S01]  /*114870*/  PRMT R12, R22, 0x7632, R12 ;  /* 0x00007632160c7816 */ /* 0x004fe2000000000c */
[----:B-----5:R0:W-:Y:S01]  /*114880*/  @P6 STG.E.U16 [R20.64], R7 ;  /* 0x0000000714006986 */ /* 0x0201e2000c101506 */
[----:B------:R-:W-:Y:S02]  /*114890*/  ISETP.LT.AND P6, PT, R23, c[0x0][0x178], !P4 ;  /* 0x00005e0017007a0c */ /* 0x000fe400067c1270 */
[----:B------:R-:W-:Y:S01]  /*1148a0*/  PRMT R3, R7, 0x7632, R3 ;  /* 0x0000763207037816 */ /* 0x000fe20000000003 */
[----:B------:R1:W-:Y:S01]  /*1148b0*/  @P3 STG.E.U16 [R4.64], R22 ;  /* 0x0000001604003986 */ /* 0x0003e2000c101506 */
[----:B---3--:R-:W-:Y:S01]  /*1148c0*/  ISETP.GE.AND P3, PT, R25, c[0x0][0x17c], PT ;  /* 0x00005f0019007a0c */ /* 0x008fe20003f66270 */
[----:B0-----:R-:W-:-:S04]  /*1148d0*/  IMAD.WIDE R20, R0, 0x2, R10 ;  /* 0x0000000200147825 */ /* 0x001fc800078e020a */
[C---:B-1----:R-:W-:Y:S01]  /*1148e0*/  IMAD.WIDE R4, R6.reuse, 0x2, R10 ;  /* 0x0000000206047825 */ /* 0x042fe200078e020a */
[----:B------:R-:W2:Y:S03]  /*1148f0*/  LDL.LU R22, [R1+0x434] ;  /* 0x0004340001167983 */ /* 0x000ea60000300800 */
[----:B------:R-:W-:Y:S01]  /*114900*/  IMAD.WIDE R6, R6, 0x2, R8 ;  /* 0x0000000206067825 */ /* 0x000fe200078e0208 */
[----:B------:R-:W-:Y:S01]  /*114910*/  @P2 STG.E.U16 [R4.64], R3 ;  /* 0x0000000304002986 */ /* 0x000fe2000c101506 */
[----:B----4-:R-:W-:-:S03]  /*114920*/  ISETP.GE.AND P2, PT, R24, c[0x0][0x17c], PT ;  /* 0x00005f0018007a0c */ /* 0x010fc60003f46270 */
[----:B------:R-:W3:Y:S04]  /*114930*/  LDL.LU R25, [R1+0x3b4] ;  /* 0x0003b40001197983 */ /* 0x000ee80000300800 */
[----:B------:R-:W-:Y:S04]  /*114940*/  @P5 STG.E.U16 [R6.64], R12 ;  /* 0x0000000c06005986 */ /* 0x000fe8000c101506 */
[----:B------:R-:W4:Y:S04]  /*114950*/  LDL.LU R24, [R1+0x38cc] ;  /* 0x0038cc0001187983 */ /* 0x000f280000300800 */
[----:B------:R0:W-:Y:S04]  /*114960*/  @P6 STG.E.U16 [R20.64], R16 ;  /* 0x0000001014006986 */ /* 0x0001e8000c101506 */
[----:B0-----:R-:W5:Y:S01]  /*114970*/  LDL.LU R21, [R1+0x38c8] ;  /* 0x0038c80001157983 */ /* 0x001f620000300800 */
[----:B------:R-:W-:-:S02]  /*114980*/  ISETP.LT.AND P4, PT, R26, c[0x0][0x178], !P4 ;  /* 0x00005e001a007a0c */ /* 0x000fc40006781270 */
[----:B------:R-:W-:Y:S01]  /*114990*/  ISETP.LT.AND P5, PT, R23, c[0x0][0x178], !P2 ;  /* 0x00005e0017007a0c */ /* 0x000fe200057a1270 */
[C---:B------:R-:W-:Y:S01]  /*1149a0*/  IMAD.WIDE R4, R0.reuse, 0x2, R8 ;  /* 0x0000000200047825 */ /* 0x040fe200078e0208 */
[----:B------:R-:W-:Y:S02]  /*1149b0*/  IADD3 R6, R0, c[0x0][0x198], RZ ;  /* 0x0000660000067a10 */ /* 0x000fe40007ffe0ff */
[----:B------:R-:W-:-:S07]  /*1149c0*/  PRMT R3, R16, 0x7632, R3 ;  /* 0x0000763210037816 */ /* 0x000fce0000000003 */
[----:B------:R0:W-:Y:S02]  /*1149d0*/  @P4 STG.E.U16 [R4.64], R17 ;  /* 0x0000001104004986 */ /* 0x0001e4000c101506 */
[----:B0-----:R-:W-:-:S05]  /*1149e0*/  IMAD.WIDE R4, R6, 0x2, R10 ;  /* 0x0000000206047825 */ /* 0x001fca00078e020a */
[----:B------:R0:W-:Y:S01]  /*1149f0*/  @P5 STG.E.U16 [R4.64], R3 ;  /* 0x0000000304005986 */ /* 0x0001e2000c101506 */
[----:B----4-:R-:W-:Y:S02]  /*114a00*/  ISETP.GE.AND P5, PT, R24, c[0x0][0x17c], PT ;  /* 0x00005f0018007a0c */ /* 0x010fe40003fa6270 */
[----:B-----5:R-:W-:Y:S02]  /*114a10*/  ISETP.GE.AND P4, PT, R21, c[0x0][0x17c], PT ;  /* 0x00005f0015007a0c */ /* 0x020fe40003f86270 */
[----:B------:R-:W4:Y:S04]  /*114a20*/  LDL.LU R21, [R1+0x344] ;  /* 0x0003440001157983 */ /* 0x000f280000300800 */
[----:B------:R-:W5:Y:S04]  /*114a30*/  LDL.LU R24, [R1+0x38d0] ;  /* 0x0038d00001187983 */ /* 0x000f680000300800 */
[----:B------:R-:W4:Y:S01]  /*114a40*/  LDL.LU R20, [R1+0x38d4] ;  /* 0x0038d40001147983 */ /* 0x000f220000300800 */
[----:B------:R-:W-:-:S02]  /*114a50*/  ISETP.LT.AND P2, PT, R26, c[0x0][0x178], !P2 ;  /* 0x00005e001a007a0c */ /* 0x000fc40005741270 */
        /* <DEDUP_REMOVED lines=10> */
[----:B--2---:R0:W-:Y:S01]  /*114b00*/  @P6 STG.E.U16 [R16.64], R22 ;  /* 0x0000001610006986 */ /* 0x0041e2000c101506 */
[----:B------:R-:W-:-:S03]  /*114b10*/  PRMT R3, R22, 0x7632, R3 ;  /* 0x0000763216037816 */ /* 0x000fc60000000003 */
[----:B---3--:R2:W-:Y:S01]  /*114b20*/  @P3 STG.E.U16 [R4.64], R25 ;  /* 0x0000001904003986 */ /* 0x0085e2000c101506 */
[----:B-1----:R-:W-:Y:S02]  /*114b30*/  IADD3 R6, R0, c[0x0][0x198], RZ ;  /* 0x0000660000067a10 */ /* 0x002fe40007ffe0ff */
[----:B------:R-:W-:Y:S02]  /*114b40*/  PRMT R12, R25, 0x7632, R12 ;  /* 0x00007632190c7816 */ /* 0x000fe4000000000c */
[C---:B------:R-:W-:Y:S01]  /*114b50*/  IADD3 R0, R6.reuse, c[0x0][0x198], RZ ;  /* 0x0000660006007a10 */ /* 0x040fe20007ffe0ff */
[----:B0-----:R-:W3:Y:S01]  /*114b60*/  LDL.LU R22, [R1+0x464] ;  /* 0x0004640001167983 */ /* 0x001ee20000300800 */
[----:B--2---:R-:W-:-:S03]  /*114b70*/  IMAD.WIDE R4, R6, 0x2, R10 ;  /* 0x0000000206047825 */ /* 0x004fc600078e020a */
[----:B------:R-:W2:Y:S01]  /*114b80*/  LDL.LU R25, [R1+0x2e4] ;  /* 0x0002e40001197983 */ /* 0x000ea20000300800 */
[----:B------:R-:W-:-:S03]  /*114b90*/  IMAD.WIDE R6, R6, 0x2, R8 ;  /* 0x0000000206067825 */ /* 0x000fc600078e0208 */
[----:B------:R-:W-:Y:S04]  /*114ba0*/  @P2 STG.E.U16 [R4.64], R3 ;  /* 0x0000000304002986 */ /* 0x000fe8000c101506 */
[----:B------:R0:W-:Y:S01]  /*114bb0*/  @P5 STG.E.U16 [R6.64], R12 ;  /* 0x0000000c06005986 */ /* 0x0001e2000c101506 */
[----:B-----5:R-:W-:-:S03]  /*114bc0*/  ISETP.GE.AND P3, PT, R24, c[0x0][0x17c], PT ;  /* 0x00005f0018007a0c */ /* 0x020fc60003f66270 */
[----:B------:R-:W5:Y:S01]  /*114bd0*/  LDL.LU R24, [R1+0x38dc] ;  /* 0x0038dc0001187983 */ /* 0x000f620000300800 */
[----:B----4-:R-:W-:-:S03]  /*114be0*/  ISETP.GE.AND P2, PT, R20, c[0x0][0x17c], PT ;  /* 0x00005f0014007a0c */ /* 0x010fc60003f46270 */
[----:B------:R-:W4:Y:S04]  /*114bf0*/  LDL.LU R20, [R1+0x38d8] ;  /* 0x0038d80001147983 */ /* 0x000f280000300800 */
[----:B0-----:R-:W2:Y:S01]  /*114c00*/  LDL.LU R7, [R1+0x444] ;  /* 0x0004440001077983 */ /* 0x001ea20000300800 */
[C---:B------:R-:W-:Y:S02]  /*114c10*/  ISETP.LT.AND P6, PT, R23.reuse, c[0x0][0x178], !P4 ;  /* 0x00005e0017007a0c */ /* 0x040fe400067c1270 */
[----:B------:R-:W-:Y:S01]  /*114c20*/  ISETP.LT.AND P4, PT, R26, c[0x0][0x178], !P4 ;  /* 0x00005e001a007a0c */ /* 0x000fe20006781270 */
[C---:B------:R-:W-:Y:S01]  /*114c30*/  IMAD.WIDE R16, R0.reuse, 0x2, R10 ;  /* 0x0000000200107825 */ /* 0x040fe200078e020a */
        /* <DEDUP_REMOVED lines=8> */
[----:B-----5:R-:W-:Y:S01]  /*114cc0*/  ISETP.GE.AND P4, PT, R24, c[0x0][0x17c], PT ;  /* 0x00005f0018007a0c */ /* 0x020fe20003f86270 */
[----:B0-----:R-:W-:Y:S02]  /*114cd0*/  IMAD.WIDE R4, R6, 0x2, R10 ;  /* 0x0000000206047825 */ /* 0x001fe400078e020a */
[----:B------:R-:W2:Y:S04]  /*114ce0*/  LDL.LU R21, [R1+0x454] ;  /* 0x0004540001157983 */ /* 0x000ea80000300800 */
[----:B------:R0:W-:Y:S01]  /*114cf0*/  @P5 STG.E.U16 [R4.64], R3 ;  /* 0x0000000304005986 */ /* 0x0001e2000c101506 */
[----:B----4-:R-:W-:-:S03]  /*114d00*/  ISETP.GE.AND P5, PT, R20, c[0x0][0x17c], PT ;  /* 0x00005f0014007a0c */ /* 0x010fc60003fa6270 */
[----:B------:R-:W4:Y:S04]  /*114d10*/  LDL.LU R24, [R1+0x38e4] ;  /* 0x0038e40001187983 */ /* 0x000f280000300800 */
[----:B------:R-:W5:Y:S01]  /*114d20*/  LDL.LU R20, [R1+0x38e0] ;  /* 0x0038e00001147983 */ /* 0x000f620000300800 */
        /* <DEDUP_REMOVED lines=8> */
[----:B---3--:R0:W-:Y:S01]  /*114db0*/  @P6 STG.E.U16 [R16.64], R22 ;  /* 0x0000001610006986 */ /* 0x0081e2000c101506 */
[----:B-1----:R-:W-:-:S03]  /*114dc0*/  IADD3 R6, R0, c[0x0][0x198], RZ ;  /* 0x0000660000067a10 */ /* 0x002fc60007ffe0ff */
[----:B------:R1:W-:Y:S01]  /*114dd0*/  @P3 STG.E.U16 [R4.64], R25 ;  /* 0x0000001904003986 */ /* 0x0003e2000c101506 */
[----:B------:R-:W-:Y:S02]  /*114de0*/  PRMT R3, R22, 0x7632, R3 ;  /* 0x0000763216037816 */ /* 0x000fe40000000003 */
[----:B------:R-:W-:Y:S01]  /*114df0*/  PRMT R12, R25, 0x7632, R12 ;  /* 0x00007632190c7816 */ /* 0x000fe2000000000c */
[----:B0-----:R-:W3:Y:S01]  /*114e00*/  LDL.LU R22, [R1+0x484] ;  /* 0x0004840001167983 */ /* 0x001ee20000300800 */
[----:B-1----:R-:W-:-:S05]  /*114e10*/  IMAD.WIDE R4, R6, 0x2, R10 ;  /* 0x0000000206047825 */ /* 0x002fca00078e020a */
[----:B------:R0:W-:Y:S01]  /*114e20*/  @P2 STG.E.U16 [R4.64], R3 ;  /* 0x0000000304002986 */ /* 0x0001e2000c101506 */
[----:B----4-:R-:W-:-:S03]  /*114e30*/  ISETP.GE.AND P3, PT, R24, c[0x0][0x17c], PT ;  /* 0x00005f0018007a0c */ /* 0x010fc60003f66270 */
[----:B------:R-:W4:Y:S01]  /*114e40*/  LDL.LU R24, [R1+0x394] ;  /* 0x0003940001187983 */ /* 0x000f220000300800 */
[----:B-----5:R-:W-:-:S03]  /*114e50*/  ISETP.GE.AND P2, PT, R20, c[0x0][0x17c], PT ;  /* 0x00005f0014007a0c */ /* 0x020fc60003f46270 */
[----:B------:R-:W5:Y:S04]  /*114e60*/  LDL.LU R25, [R1+0x38ec] ;  /* 0x0038ec0001197983 */ /* 0x000f680000300800 */
[----:B------:R-:W3:Y:S01]  /*114e70*/  LDL.LU R20, [R1+0x38e8] ;  /* 0x0038e80001147983 */ /* 0x000ee20000300800 */
        /* <DEDUP_REMOVED lines=13> */
[----:B0-----:R-:W4:Y:S02]  /*114f50*/  LDL.LU R21, [R1+0x474] ;  /* 0x0004740001157983 */ /* 0x001f240000300800 */
[----:B--2---:R-:W-:-:S05]  /*114f60*/  IMAD.WIDE R4, R6, 0x2, R10 ;  /* 0x0000000206047825 */ /* 0x004fca00078e020a */
[----:B------:R0:W-:Y:S01]  /*114f70*/  @P4 STG.E.U16 [R4.64], R3 ;  /* 0x0000000304004986 */ /* 0x0001e2000c101506 */
[----:B-----5:R-:W-:-:S03]  /*114f80*/  ISETP.GE.AND P0, PT, R25, c[0x0][0x17c], PT ;  /* 0x00005f0019007a0c */ /* 0x020fc60003f06270 */
[----:B------:R-:W2:Y:S01]  /*114f90*/  LDL.LU R25, [R1+0x334] ;  /* 0x0003340001197983 */ /* 0x000ea20000300800 */
[----:B---3--:R-:W-:-:S03]  /*114fa0*/  ISETP.GE.AND P4, PT, R20, c[0x0][0x17c], PT ;  /* 0x00005f0014007a0c */ /* 0x008fc60003f86270 */
[----:B------:R-:W3:Y:S04]  /*114fb0*/  LDL.LU R20, [R1+0x38f4] ;  /* 0x0038f40001147983 */ /* 0x000ee80000300800 */
[----:B------:R-:W5:Y:S01]  /*114fc0*/  LDL.LU R17, [R1+0x38f0] ;  /* 0x0038f00001117983 */ /* 0x000f620000300800 */
[----:B------:R-:W-:Y:S02]  /*114fd0*/  ISETP.LT.AND P1, PT, R26, c[0x0][0x178], !P1 ;  /* 0x00005e001a007a0c */ /* 0x000fe40004f21270 */
[----:B------:R-:W-:Y:S02]  /*114fe0*/  ISETP.LT.AND P6, PT, R23, c[0x0][0x178], !P5 ;  /* 0x00005e0017007a0c */ /* 0x000fe40006fc1270 */
[C---:B------:R-:W-:Y:S01]  /*114ff0*/  IADD3 R0, R6.reuse, c[0x0][0x198], RZ ;  /* 0x0000660006007a10 */ /* 0x040fe20007ffe0ff */
[----:B------:R-:W-:Y:S01]  /*115000*/  IMAD.WIDE R6, R6, 0x2, R8 ;  /* 0x0000000206067825 */ /* 0x000fe200078e0208 */
[----:B------:R-:W-:-:S02]  /*115010*/  PRMT R16, R13, 0x7632, R16 ;  /* 0x000076320d107816 */ /* 0x000fc40000000010 */
[----:B------:R-:W-:Y:S01]  /*115020*/  ISETP.LT.AND P5, PT, R26, c[0x0][0x178], !P5 ;  /* 0x00005e001a007a0c */ /* 0x000fe20006fa1270 */
[----:B------:R-:W-:-:S04]  /*115030*/  IMAD.WIDE R12, R0, 0x2, R10 ;  /* 0x00000002000c7825 */ /* 0x000fc800078e020a */
[----:B------:R1:W-:Y:S01]  /*115040*/  @P1 STG.E.U16 [R6.64], R16 ;  /* 0x0000001006001986 */ /* 0x0003e2000c101506 */
[----:B------:R-:W-:Y:S01]  /*115050*/  ISETP.LT.AND P1, PT, R23, c[0x0][0x178], !P3 ;  /* 0x00005e0017007a0c */ /* 0x000fe20005f21270 */
[C---:B0-----:R-:W-:Y:S02]  /*115060*/  IMAD.WIDE R4, R0.reuse, 0x2, R8 ;  /* 0x0000000200047825 */ /* 0x041fe400078e0208 */
[----:B------:R0:W-:Y:S04]  /*115070*/  @P6 STG.E.U16 [R12.64], R22 ;  /* 0x000000160c006986 */ /* 0x0001e8000c101506 */
[----:B----4-:R4:W-:Y:S01]  /*115080*/  @P5 STG.E.U16 [R4.64], R24 ;  /* 0x0000001804005986 */ /* 0x0109e2000c101506 */
[----:B-1----:R-:W-:Y:S02]  /*115090*/  IADD3 R6, R0, c[0x0][0x198], RZ ;  /* 0x0000660000067a10 */ /* 0x002fe40007ffe0ff */
[----:B------:R-:W-:-:S02]  /*1150a0*/  PRMT R0, R22, 0x7632, R0 ;  /* 0x0000763216007816 */ /* 0x000fc40000000000 */
[----:B------:R-:W-:Y:S01]  /*1150b0*/  PRMT R16, R24, 0x7632, R16 ;  /* 0x0000763218107816 */ /* 0x000fe20000000010 */
[----:B0-----:R-:W2:Y:S01]  /*1150c0*/  LDL.LU R22, [R1+0x874] ;  /* 0x0008740001167983 */ /* 0x001ea20000300800 */
[----:B----4-:R-:W-:-:S03]  /*1150d0*/  IMAD.WIDE R4, R6, 0x2, R10 ;  /* 0x0000000206047825 */ /* 0x010fc600078e020a */
[----:B------:R-:W4:Y:S04]  /*1150e0*/  LDL.LU R24, [R1+0x3d4] ;  /* 0x0003d40001187983 */ /* 0x000f280000300800 */
[----:B------:R0:W-:Y:S01]  /*1150f0*/  @P1 STG.E.U16 [R4.64], R0 ;  /* 0x0000000004001986 */ /* 0x0001e2000c101506 */
[----:B---3--:R-:W-:-:S03]  /*115100*/  ISETP.GE.AND P5, PT, R20, c[0x0][0x17c], PT ;  /* 0x00005f0014007a0c */ /* 0x008fc60003fa6270 */
[----:B------:R-:W3:Y:S01]  /*115110*/  LDL.LU R20, [R1+0x38fc] ;  /* 0x0038fc0001147983 */ /* 0x000ee20000300800 */
[----:B-----5:R-:W-:-:S03]  /*115120*/  ISETP.GE.AND P1, PT, R17, c[0x0][0x17c], PT ;  /* 0x00005f0011007a0c */ /* 0x020fc60003f26270 */
[----:B------:R-:W5:Y:S01]  /*115130*/  LDL.LU R17, [R1+0x38f8] ;  /* 0x0038f80001117983 */ /* 0x000f620000300800 */
        /* <DEDUP_REMOVED lines=9> */
[----:B------:R0:W-:Y:S01]  /*1151d0*/  @P6 STG.E.U16 [R12.64], R21 ;  /* 0x000000150c006986 */ /* 0x0001e2000c101506 */
[----:B------:R-:W-:-:S03]  /*1151e0*/  PRMT R0, R21, 0x7632, R0 ;  /* 0x0000763215007816 */ /* 0x000fc60000000000 */
[----:B--2---:R2:W-:Y:S01]  /*1151f0*/  @P2 STG.E.U16 [R4.64], R25 ;  /* 0x0000001904002986 */ /* 0x0045e2000c101506 */
[----:B-1----:R-:W-:Y:S02]  /*115200*/  IADD3 R6, R3, c[0x0][0x198], RZ ;  /* 0x0000660003067a10 */ /* 0x002fe40007ffe0ff */
[----:B------:R-:W-:Y:S01]  /*115210*/  PRMT R16, R25, 0x7632, R16 ;  /* 0x0000763219107816 */ /* 0x000fe20000000010 */
[----:B0-----:R-:W4:Y:S02]  /*115220*/  LDL.LU R21, [R1+0x494] ;  /* 0x0004940001157983 */ /* 0x001f240000300800 */
[----:B--2---:R-:W-:Y:S02]  /*115230*/  IMAD.WIDE R4, R6, 0x2, R10 ;  /* 0x0000000206047825 */ /* 0x004fe400078e020a */
[----:B------:R-:W2:Y:S04]  /*115240*/  LDL.LU R25, [R1+0x3f4] ;  /* 0x0003f40001197983 */ /* 0x000ea80000300800 */
        /* <DEDUP_REMOVED lines=16> */
[----:B----4-:R4:W-:Y:S01]  /*115350*/  @P4 STG.E.U16 [R4.64], R24 ;  /* 0x0000001804004986 */ /* 0x0109e2000c101506 */
[----:B-1----:R-:W-:Y:S02]  /*115360*/  IADD3 R6, R3, c[0x0][0x198], RZ ;  /* 0x0000660003067a10 */ /* 0x002fe40007ffe0ff */
[----:B------:R-:W-:Y:S01]  /*115370*/  PRMT R16, R24, 0x7632, R16 ;  /* 0x0000763218107816 */ /* 0x000fe20000000010 */
[----:B0-----:R-:W2:Y:S02]  /*115380*/  LDL.LU R22, [R1+0x368] ;  /* 0x0003680001167983 */ /* 0x001ea40000300800 */
[----:B----4-:R-:W-:Y:S02]  /*115390*/  IMAD.WIDE R4, R6, 0x2, R10 ;  /* 0x0000000206047825 */ /* 0x010fe400078e020a */
        /* <DEDUP_REMOVED lines=52> */
[----:B------:R-:W-:Y:S01]  /*1156e0*/  IADD3 R0, R6, c[0x0][0x198], RZ ;  /* 0x0000660006007a10 */ /* 0x000fe20007ffe0ff */
[----:B------:R-:W-:Y:S02]  /*1156f0*/  ISETP.LT.AND P0, PT, R26, c[0x0][0x178], !P0 ;  /* 0x00005e001a007a0c */ /* 0x000fe40004701270 */
[----:B------:R-:W-:-:S04]  /*115700*/  IMAD.WIDE R6, R6, 0x2, R8 ;  /* 0x0000000206067825 */ /* 0x000fc800078e0208 */
[----:B------:R-:W-:-:S04]  /*115710*/  IMAD.WIDE R12, R0, 0x2, R10 ;  /* 0x00000002000c7825 */ /* 0x000fc800078e020a */
[C---:B0-----:R-:W-:Y:S01]  /*115720*/  IMAD.WIDE R4, R0.reuse, 0x2, R8 ;  /* 0x0000000200047825 */ /* 0x041fe200078e0208 */
[----:B------:R0:W-:Y:S01]  /*115730*/  @P4 STG.E.U16 [R6.64], R16 ;  /* 0x0000001006004986 */ /* 0x0001e2000c101506 */
[----:B------:R-:W-:Y:S02]  /*115740*/  ISETP.LT.AND P4, PT, R23, c[0x0][0x178], !P1 ;  /* 0x00005e0017007a0c */ /* 0x000fe40004f81270 */
[----:B------:R1:W-:Y:S02]  /*115750*/  @P6 STG.E.U16 [R12.64], R21 ;  /* 0x000000150c006986 */ /* 0x0003e4000c101506 */
[----:B--2---:R2:W-:Y:S01]  /*115760*/  @P0 STG.E.U16 [R4.64], R25 ;  /* 0x0000001904000986 */ /* 0x0045e2000c101506 */
[----:B0-----:R-:W-:Y:S01]  /*115770*/  IADD3 R6, R0, c[0x0][0x198], RZ ;  /* 0x0000660000067a10 */ /* 0x001fe20007ffe0ff */
[----:B------:R-:W-:Y:S01]  /*115780*/  PRMT R0, R21, 0x7632, R0 ;  /* 0x0000763215007816 */ /* 0x000fe20000000000 */
[----:B------:R-:W-:Y:S01]  /*115790*/  PRMT R16, R25, 0x7632, R16 ;  /* 0x0000763219107816 */ /* 0x000fe20000000010 */
[----:B-1----:R-:W4:Y:S04]  /*1157a0*/  LDL.LU R21, [R1+0x3c8] ;  /* 0x0003c80001157983 */ /* 0x002f280000300800 */
[----:B--2---:R-:W2:Y:S01]  /*1157b0*/  LDL.LU R25, [R1+0x1e8] ;  /* 0x0001e80001197983 */ /* 0x004ea20000300800 */
[----:B------:R-:W-:-:S05]  /*1157c0*/  IMAD.WIDE R4, R6, 0x2, R10 ;  /* 0x0000000206047825 */ /* 0x000fca00078e020a */
        /* <DEDUP_REMOVED lines=11> */
[----:B0-----:R-:W-:Y:S01]  /*115880*/  IMAD.WIDE R4, R3, 0x2, R8 ;  /* 0x0000000203047825 */ /* 0x001fe200078e0208 */
[----:B------:R0:W-:Y:S01]  /*115890*/  @P1 STG.E.U16 [R6.64], R16 ;  /* 0x0000001006001986 */ /* 0x0001e2000c101506 */
[----:B------:R-:W-:Y:S02]  /*1158a0*/  ISETP.LT.AND P1, PT, R23, c[0x0][0x178], !P3 ;  /* 0x00005e0017007a0c */ /* 0x000fe40005f21270 */
[----:B------:R1:W-:Y:S02]  /*1158b0*/  @P6 STG.E.U16 [R12.64], R22 ;  /* 0x000000160c006986 */ /* 0x0003e4000c101506 */
[----:B----4-:R4:W-:Y:S01]  /*1158c0*/  @P5 STG.E.U16 [R4.64], R24 ;  /* 0x0000001804005986 */ /* 0x0109e2000c101506 */
[----:B0-----:R-:W-:Y:S01]  /*1158d0*/  IADD3 R6, R3, c[0x0][0x198], RZ ;  /* 0x0000660003067a10 */ /* 0x001fe20007ffe0ff */
[----:B------:R-:W-:Y:S01]  /*1158e0*/  PRMT R3, R22, 0x7632, R3 ;  /* 0x0000763216037816 */ /* 0x000fe20000000003 */
[----:B------:R-:W-:Y:S01]  /*1158f0*/  PRMT R16, R24, 0x7632, R16 ;  /* 0x0000763218107816 */ /* 0x000fe20000000010 */
[----:B-1----:R-:W2:Y:S04]  /*115900*/  LDL.LU R22, [R1+0x3e8] ;  /* 0x0003e80001167983 */ /* 0x002ea80000300800 */
[----:B----4-:R-:W4:Y:S01]  /*115910*/  LDL.LU R24, [R1+0x358] ;  /* 0x0003580001187983 */ /* 0x010f220000300800 */
        /* <DEDUP_REMOVED lines=17> */
[----:B------:R-:W-:Y:S02]  /*115a30*/  PRMT R3, R21, 0x7632, R3 ;  /* 0x0000763215037816 */ /* 0x000fe40000000003 */
[----:B0-----:R-:W-:Y:S02]  /*115a40*/  IADD3 R6, R0, c[0x0][0x198], RZ ;  /* 0x0000660000067a10 */ /* 0x001fe40007ffe0ff */
        /* <DEDUP_REMOVED lines=20> */
[----:B------:R-:W-:Y:S02]  /*115b90*/  PRMT R3, R22, 0x7632, R3 ;  /* 0x0000763216037816 */ /* 0x000fe40000000003 */
[----:B0-----:R-:W-:Y:S02]  /*115ba0*/  IADD3 R6, R0, c[0x0][0x198], RZ ;  /* 0x0000660000067a10 */ /* 0x001fe40007ffe0ff */
        /* <DEDUP_REMOVED lines=18> */
[----:B------:R-:W-:Y:S02]  /*115cd0*/  @P6 STG.E.U16 [R12.64], R21 ;  /* 0x000000150c006986 */ /* 0x000fe4000c101506 */
[----:B--2---:R1:W-:Y:S01]  /*115ce0*/  @P1 STG.E.U16 [R4.64], R25 ;  /* 0x0000001904001986 */ /* 0x0043e2000c101506 */
[----:B------:R-:W-:Y:S02]  /*115cf0*/  PRMT R3, R21, 0x7632, R3 ;  /* 0x0000763215037816 */ /* 0x000fe40000000003 */
[----:B0-----:R-:W-:Y:S02]  /*115d00*/  IADD3 R6, R0, c[0x0][0x198], RZ ;  /* 0x0000660000067a10 */ /* 0x001fe40007ffe0ff */
[----:B------:R-:W-:-:S02]  /*115d10*/  PRMT R16, R25, 0x7632, R16 ;  /* 0x0000763219107816 */ /* 0x000fc40000000010 */
[----:B-1----:R-:W2:Y:S01]  /*115d20*/  LDL.LU R25, [R1+0x428] ;  /* 0x0004280001197983 */ /* 0x002ea20000300800 */
        /* <DEDUP_REMOVED lines=20> */
[----:B-1----:R-:W2:Y:S01]  /*115e70*/  LDL.LU R22, [R1+0x438] ;  /* 0x0004380001167983 */ /* 0x002ea20000300800 */
[----:B----4-:R-:W4:Y:S02]  /*115e80*/  LDL.LU R24, [R1+0x3b8] ;  /* 0x0003b80001187983 */ /* 0x010f240000300800 */
        /* <DEDUP_REMOVED lines=13> */
[----:B--2---:R-:W-:Y:S01]  /*115f60*/  PRMT R3, R25, 0x7632, R3 ;  /* 0x0000763219037816 */ /* 0x004fe20000000003 */
[----:B------:R-:W2:Y:S04]  /*115f70*/  LDL.LU R21, [R1+0x448] ;  /* 0x0004480001157983 */ /* 0x000ea80000300800 */
[----:B------:R0:W-:Y:S01]  /*115f80*/  @P4 STG.E.U16 [R6.64], R16 ;  /* 0x0000001006004986 */ /* 0x0001e2000c101506 */
[----:B------:R-:W-:Y:S01]  /*115f90*/  ISETP.LT.AND P4, PT, R23, c[0x0][0x178], !P1 ;  /* 0x00005e0017007a0c */ /* 0x000fe20004f81270 */
[----:B------:R1:W-:Y:S02]  /*115fa0*/  @P6 STG.E.U16 [R12.64], R25 ;  /* 0x000000190c006986 */ /* 0x0003e4000c101506 */
[----:B------:R4:W-:Y:S01]  /*115fb0*/  @P0 STG.E.U16 [R4.64], R18 ;  /* 0x0000001204000986 */ /* 0x0009e2000c101506 */
[----:B0-----:R-:W-:Y:S01]  /*115fc0*/  IADD3 R6, R0, c[0x0][0x198], RZ ;  /* 0x0000660000067a10 */ /* 0x001fe20007ffe0ff */
[----:B-1----:R-:W2:Y:S04]  /*115fd0*/  LDL.LU R25, [R1+0x348] ;  /* 0x0003480001197983 */ /* 0x002ea80000300800 */
[----:B----4-:R-:W-:-:S05]  /*115fe0*/  IMAD.WIDE R4, R6, 0x2, R10 ;  /* 0x0000000206047825 */ /* 0x010fca00078e020a */
[----:B------:R0:W-:Y:S01]  /*115ff0*/  @P4 STG.E.U16 [R4.64], R3 ;  /* 0x0000000304004986 */ /* 0x0001e2000c101506 */
[----:B---3--:R-:W-:-:S03]  /*116000*/  ISETP.GE.AND P0, PT, R20, c[0x0][0x17c], PT ;  /* 0x00005f0014007a0c */ /* 0x008fc60003f06270 */
[----:B------:R-:W3:Y:S01]  /*116010*/  LDL.LU R20, [R1+0x3954] ;  /* 0x0039540001147983 */ /* 0x000ee20000300800 */
[----:B-----5:R-:W-:-:S03]  /*116020*/  ISETP.GE.AND P4, PT, R17, c[0x0][0x17c], PT ;  /* 0x00005f0011007a0c */ /* 0x020fc60003f86270 */
[----:B------:R-:W4:Y:S01]  /*116030*/  LDL.LU R17, [R1+0x3950] ;  /* 0x0039500001117983 */ /* 0x000f220000300800 */
[----:B------:R-:W-:Y:S02]  /*116040*/  ISETP.LT.AND P1, PT, R26, c[0x0][0x178], !P1 ;  /* 0x00005e001a007a0c */ /* 0x000fe40004f21270 */
[----:B------:R-:W-:Y:S02]  /*116050*/  ISETP.LT.AND P6, PT, R23, c[0x0][0x178], !P5 ;  /* 0x00005e0017007a0c */ /* 0x000fe40006fc1270 */
[----:B------:R-:W-:Y:S02]  /*116060*/  IADD3 R0, R6, c[0x0][0x198], RZ ;  /* 0x0000660006007a10 */ /* 0x000fe40007ffe0ff */
[----:B------:R-:W-:Y:S01]  /*116070*/  PRMT R18, R18, 0x7632, R18 ;  /* 0x0000763212127816 */ /* 0x000fe20000000012 */
[----:B------:R-:W-:Y:S02]  /*116080*/  ISETP.LT.AND P5, PT, R26, c[0x0][0x178], !P5 ;  /* 0x00005e001a007a0c */ /* 0x000fe40006fa1270 */
[----:B------:R-:W-:-:S04]  /*116090*/  IMAD.WIDE R6, R6, 0x2, R8 ;  /* 0x0000000206067825 */ /* 0x000fc800078e0208 */
[----:B------:R-:W-:-:S04]  /*1160a0*/  IMAD.WIDE R12, R0, 0x2, R10 ;  /* 0x00000002000c7825 */ /* 0x000fc800078e020a */
[----:B0-----:R-:W-:Y:S01]  /*1160b0*/  IMAD.WIDE R4, R0, 0x2, R8 ;  /* 0x0000000200047825 */ /* 0x001fe200078e0208 */
[----:B------:R0:W-:Y:S01]  /*1160c0*/  @P1 STG.E.U16 [R6.64], R18 ;  /* 0x0000001206001986 */ /* 0x0001e2000c101506 */
[----:B------:R-:W-:Y:S02]  /*1160d0*/  ISETP.LT.AND P1, PT, R23, c[0x0][0x178], !P3 ;  /* 0x00005e0017007a0c */ /* 0x000fe40005f21270 */
[----:B------:R1:W-:Y:S01]  /*1160e0*/  @P6 STG.E.U16 [R12.64], R22 ;  /* 0x000000160c006986 */ /* 0x0003e2000c101506 */
[----:B------:R-:W-:Y:S01]  /*1160f0*/  PRMT R3, R22, 0x7632, R3 ;  /* 0x0000763216037816 */ /* 0x000fe20000000003 */
[----:B------:R5:W-:Y:S01]  /*116100*/  @P5 STG.E.U16 [R4.64], R24 ;  /* 0x0000001804005986 */ /* 0x000be2000c101506 */
[----:B0-----:R-:W-:Y:S02]  /*116110*/  IADD3 R6, R0, c[0x0][0x198], RZ ;  /* 0x0000660000067a10 */ /* 0x001fe40007ffe0ff */
[----:B------:R-:W-:Y:S01]  /*116120*/  PRMT R16, R24, 0x7632, R16 ;  /* 0x0000763218107816 */ /* 0x000fe20000000010 */
[----:B-1----:R-:W2:Y:S01]  /*116130*/  LDL.LU R22, [R1+0x468] ;  /* 0x0004680001167983 */ /* 0x002ea20000300800 */
[----:B-----5:R-:W5:Y:S02]  /*116140*/  LDL.LU R24, [R1+0x2e8] ;  /* 0x0002e80001187983 */ /* 0x020f640000300800 */
[----:B------:R-:W-:-:S05]  /*116150*/  IMAD.WIDE R4, R6, 0x2, R10 ;  /* 0x0000000206047825 */ /* 0x000fca00078e020a */
[----:B------:R0:W-:Y:S01]  /*116160*/  @P1 STG.E.U16 [R4.64], R3 ;  /* 0x0000000304001986 */ /* 0x0001e2000c101506 */
[----:B---3--:R-:W-:-:S03]  /*116170*/  ISETP.GE.AND P5, PT, R20, c[0x0][0x17c], PT ;  /* 0x00005f0014007a0c */ /* 0x008fc60003fa6270 */
[----:B------:R-:W3:Y:S01]  /*116180*/  LDL.LU R20, [R1+0x395c] ;  /* 0x00395c0001147983 */ /* 0x000ee20000300800 */
[----:B----4-:R-:W-:-:S03]  /*116190*/  ISETP.GE.AND P1, PT, R17, c[0x0][0x17c], PT ;  /* 0x00005f0011007a0c */ /* 0x010fc60003f26270 */
[----:B------:R-:W4:Y:S01]  /*1161a0*/  LDL.LU R17, [R1+0x3958] ;  /* 0x0039580001117983 */ /* 0x000f220000300800 */
        /* <DEDUP_REMOVED lines=9> */
[----:B--2---:R-:W-:Y:S01]  /*116240*/  @P6 STG.E.U16 [R12.64], R21 ;  /* 0x000000150c006986 */ /* 0x004fe2000c101506 */
[----:B------:R1:W-:Y:S01]  /*116250*/  @P2 STG.E.U16 [R4.64], R25 ;  /* 0x0000001904002986 */ /* 0x0003e2000c101506 */
[----:B------:R-:W-:Y:S02]  /*116260*/  PRMT R3, R21, 0x7632, R3 ;  /* 0x0000763215037816 */ /* 0x000fe40000000003 */
[----:B0-----:R-:W-:Y:S02]  /*116270*/  IADD3 R6, R0, c[0x0][0x198], RZ ;  /* 0x0000660000067a10 */ /* 0x001fe40007ffe0ff */
[----:B------:R-:W-:-:S02]  /*116280*/  PRMT R16, R25, 0x7632, R16 ;  /* 0x0000763219107816 */ /* 0x000fc40000000010 */
[----:B-1----:R-:W2:Y:S01]  /*116290*/  LDL.LU R25, [R1+0x458] ;  /* 0x0004580001197983 */ /* 0x002ea20000300800 */
[----:B------:R-:W2:Y:S02]  /*1162a0*/  LDL.LU R21, [R1+0x3964] ;  /* 0x0039640001157983 */ /* 0x000ea40000300800 */
[----:B------:R-:W-:-:S05]  /*1162b0*/  IMAD.WIDE R4, R6, 0x2, R10 ;  /* 0x0000000206047825 */ /* 0x000fca00078e020a */
[----:B------:R0:W-:Y:S01]  /*1162c0*/  @P3 STG.E.U16 [R4.64], R3 ;  /* 0x0000000304003986 */ /* 0x0001e2000c101506 */
        /* <DEDUP_REMOVED lines=12> */
[----:B-----5:R5:W-:Y:S01]  /*116390*/  @P4 STG.E.U16 [R4.64], R24 ;  /* 0x0000001804004986 */ /* 0x020be2000c101506 */
[----:B------:R-:W-:Y:S02]  /*1163a0*/  PRMT R3, R22, 0x7632, R3 ;  /* 0x0000763216037816 */ /* 0x000fe40000000003 */
[----:B---3--:R-:W-:Y:S02]  /*1163b0*/  ISETP.GE.AND P2, PT, R20, c[0x0][0x17c], PT ;  /* 0x00005f0014007a0c */ /* 0x008fe40003f46270 */
[----:B------:R-:W3:Y:S01]  /*1163c0*/  LDL.LU R20, [R1+0x488] ;  /* 0x0004880001147983 */ /* 0x000ee20000300800 */
[----:B0-----:R-:W-:-:S02]  /*1163d0*/  IADD3 R6, R0, c[0x0][0x198], RZ ;  /* 0x0000660000067a10 */ /* 0x001fc40007ffe0ff */
[----:B--2---:R-:W-:Y:S01]  /*1163e0*/  ISETP.GE.AND P4, PT, R21, c[0x0][0x17c], PT ;  /* 0x00005f0015007a0c */ /* 0x004fe20003f86270 */
[----:B-1----:R-:W2:Y:S01]  /*1163f0*/  LDL.LU R22, [R1+0x398] ;  /* 0x0003980001167983 */ /* 0x002ea20000300800 */
[----:B------:R-:W2:Y:S02]  /*116400*/  LDL.LU R21, [R1+0x396c] ;  /* 0x00396c0001157983 */ /* 0x000ea40000300800 */
[----:B-----5:R-:W-:-:S05]  /*116410*/  IMAD.WIDE R4, R6, 0x2, R10 ;  /* 0x0000000206047825 */ /* 0x020fca00078e020a */
[----:B------:R0:W-:Y:S01]  /*116420*/  @P0 STG.E.U16 [R4.64], R3 ;  /* 0x0000000304000986 */ /* 0x0001e2000c101506 */
[----:B----4-:R-:W-:-:S03]  /*116430*/  ISETP.GE.AND P0, PT, R17, c[0x0][0x17c], PT ;  /* 0x00005f0011007a0c */ /* 0x010fc60003f06270 */
        /* <DEDUP_REMOVED lines=8> */
[C---:B0-----:R-:W-:Y:S01]  /*1164c0*/  IMAD.WIDE R4, R0.reuse, 0x2, R8 ;  /* 0x0000000200047825 */ /* 0x041fe200078e0208 */
[----:B------:R-:W-:Y:S01]  /*1164d0*/  PRMT R3, R25, 0x7632, R3 ;  /* 0x0000763219037816 */ /* 0x000fe20000000003 */
[----:B------:R-:W5:Y:S04]  /*1164e0*/  LDL.LU R24, [R1+0x478] ;  /* 0x0004780001187983 */ /* 0x000f680000300800 */
[----:B------:R0:W-:Y:S01]  /*1164f0*/  @P5 STG.E.U16 [R6.64], R16 ;  /* 0x0000001006005986 */ /* 0x0001e2000c101506 */
[----:B------:R-:W-:Y:S01]  /*116500*/  ISETP.LT.AND P5, PT, R23, c[0x0][0x178], !P2 ;  /* 0x00005e0017007a0c */ /* 0x000fe200057a1270 */
[----:B------:R1:W-:Y:S02]  /*116510*/  @P6 STG.E.U16 [R12.64], R25 ;  /* 0x000000190c006986 */ /* 0x0003e4000c101506 */
[----:B------:R2:W-:Y:S01]  /*116520*/  @P1 STG.E.U16 [R4.64], R14 ;  /* 0x0000000e04001986 */ /* 0x0005e2000c101506 */
[----:B0-----:R-:W-:-:S03]  /*116530*/  IADD3 R6, R0, c[0x0][0x198], RZ ;  /* 0x0000660000067a10 */ /* 0x001fc60007ffe0ff */
[----:B-1----:R-:W5:Y:S02]  /*116540*/  LDL.LU R25, [R1+0x338] ;  /* 0x0003380001197983 */ /* 0x002f640000300800 */
[----:B--2---:R-:W-:Y:S01]  /*116550*/  IMAD.WIDE R4, R6, 0x2, R10 ;  /* 0x0000000206047825 */ /* 0x004fe200078e020a */
[----:B------:R-:W-:Y:S02]  /*116560*/  ISETP.GE.AND P1, PT, R21, c[0x0][0x17c], PT ;  /* 0x00005f0015007a0c */ /* 0x000fe40003f26270 */
[----:B------:R-:W2:Y:S04]  /*116570*/  LDL.LU R21, [R1+0x3974] ;  /* 0x0039740001157983 */ /* 0x000ea80000300800 */
        /* <DEDUP_REMOVED lines=13> */
[----:B---3--:R1:W-:Y:S01]  /*116650*/  @P6 STG.E.U16 [R12.64], R20 ;  /* 0x000000140c006986 */ /* 0x0083e2000c101506 */
[----:B------:R-:W-:Y:S01]  /*116660*/  PRMT R3, R20, 0x7632, R3 ;  /* 0x0000763214037816 */ /* 0x000fe20000000003 */
[----:B------:R3:W-:Y:S01]  /*116670*/  @P3 STG.E.U16 [R4.64], R22 ;  /* 0x0000001604003986 */ /* 0x0007e2000c101506 */
[----:B0-----:R-:W-:Y:S02]  /*116680*/  IADD3 R6, R0, c[0x0][0x198], RZ ;  /* 0x0000660000067a10 */ /* 0x001fe40007ffe0ff */
[----:B------:R-:W-:Y:S01]  /*116690*/  PRMT R14, R22, 0x7632, R14 ;  /* 0x00007632160e7816 */ /* 0x000fe2000000000e */
[----:B-1----:R-:W5:Y:S02]  /*1166a0*/  LDL.LU R20, [R1+0x878] ;  /* 0x0008780001147983 */ /* 0x002f640000300800 */
[----:B---3--:R-:W-:Y:S01]  /*1166b0*/  IMAD.WIDE R4, R6, 0x2, R10 ;  /* 0x0000000206047825 */ /* 0x008fe200078e020a */
[----:B--2---:R-:W-:-:S02]  /*1166c0*/  ISETP.GE.AND P3, PT, R21, c[0x0][0x17c], PT ;  /* 0x00005f0015007a0c */ /* 0x004fc40003f66270 */
[----:B------:R-:W2:Y:S04]  /*1166d0*/  LDL.LU R21, [R1+0x3d8] ;  /* 0x0003d80001157983 */ /* 0x000ea80000300800 */
[----:B------:R0:W-:Y:S01]  /*1166e0*/  @P2 STG.E.U16 [R4.64], R3 ;  /* 0x0000000304002986 */ /* 0x0001e2000c101506 */
[----:B------:R-:W3:Y:S01]  /*1166f0*/  LDL.LU R22, [R1+0x397c] ;  /* 0x00397c0001167983 */ /* 0x000ee20000300800 */
[----:B----4-:R-:W-:Y:S02]  /*116700*/  ISETP.GE.AND P2, PT, R17, c[0x0][0x17c], PT ;  /* 0x00005f0011007a0c */ /* 0x010fe40003f46270 */
[----:B------:R-:W4:Y:S01]  /*116710*/  LDL.LU R17, [R1+0x3978] ;  /* 0x0039780001117983 */ /* 0x000f220000300800 */
[----:B------:R-:W-:Y:S02]  /*116720*/  ISETP.LT.AND P4, PT, R26, c[0x0][0x178], !P4 ;  /* 0x00005e001a007a0c */ /* 0x000fe40006781270 */
[----:B------:R-:W-:-:S02]  /*116730*/  ISETP.LT.AND P6, PT, R23, c[0x0][0x178], !P0 ;  /* 0x00005e0017007a0c */ /* 0x000fc400047c1270 */
[----:B------:R-:W-:Y:S01]  /*116740*/  IADD3 R0, R6, c[0x0][0x198], RZ ;  /* 0x0000660006007a10 */ /* 0x000fe20007ffe0ff */
[----:B------:R-:W-:Y:S02]  /*116750*/  ISETP.LT.AND P0, PT, R26, c[0x0][0x178], !P0 ;  /* 0x00005e001a007a0c */ /* 0x000fe40004701270 */
[----:B------:R-:W-:-:S04]  /*116760*/  IMAD.WIDE R6, R6, 0x2, R8 ;  /* 0x0000000206067825 */ /* 0x000fc800078e0208 */
[----:B------:R-:W-:-:S04]  /*116770*/  IMAD.WIDE R12, R0, 0x2, R10 ;  /* 0x00000002000c7825 */ /* 0x000fc800078e020a */
[----:B0-----:R-:W-:Y:S01]  /*116780*/  IMAD.WIDE R4, R0, 0x2, R8 ;  /* 0x0000000200047825 */ /* 0x001fe200078e0208 */
[----:B------:R0:W-:Y:S01]  /*116790*/  @P4 STG.E.U16 [R6.64], R14 ;  /* 0x0000000e06004986 */ /* 0x0001e2000c101506 */
[----:B------:R-:W-:Y:S02]  /*1167a0*/  ISETP.LT.AND P4, PT, R23, c[0x0][0x178], !P1 ;  /* 0x00005e0017007a0c */ /* 0x000fe40004f81270 */
[----:B-----5:R1:W-:Y:S01]  /*1167b0*/  @P6 STG.E.U16 [R12.64], R24 ;  /* 0x000000180c006986 */ /* 0x0203e2000c101506 */
[----:B------:R5:W-:Y:S01]  /*1167c0*/  @P0 STG.E.U16 [R4.64], R25 ;  /* 0x0000001904000986 */ /* 0x000be2000c101506 */
[----:B------:R-:W-:Y:S02]  /*1167d0*/  PRMT R3, R24, 0x7632, R3 ;  /* 0x0000763218037816 */ /* 0x000fe40000000003 */
[----:B0-----:R-:W-:Y:S02]  /*1167e0*/  IADD3 R6, R0, c[0x0][0x198], RZ ;  /* 0x0000660000067a10 */ /* 0x001fe40007ffe0ff */
[----:B------:R-:W-:Y:S01]  /*1167f0*/  PRMT R14, R25, 0x7632, R14 ;  /* 0x00007632190e7816 */ /* 0x000fe2000000000e */
[----:B-1----:R-:W2:Y:S01]  /*116800*/  LDL.LU R24, [R1+0x498] ;  /* 0x0004980001187983 */ /* 0x002ea20000300800 */
[----:B-----5:R-:W5:Y:S02]  /*116810*/  LDL.LU R25, [R1+0x3f8] ;  /* 0x0003f80001197983 */ /* 0x020f640000300800 */
[----:B------:R-:W-:Y:S01]  /*116820*/  IMAD.WIDE R4, R6, 0x2, R10 ;  /* 0x0000000206047825 */ /* 0x000fe200078e020a */
[----:B---3--:R-:W-:-:S04]  /*116830*/  ISETP.GE.AND P0, PT, R22, c[0x0][0x17c], PT ;  /* 0x00005f0016007a0c */ /* 0x008fc80003f06270 */
[----:B------:R0:W-:Y:S04]  /*116840*/  @P4 STG.E.U16 [R4.64], R3 ;  /* 0x0000000304004986 */ /* 0x0001e8000c101506 */
        /* <DEDUP_REMOVED lines=32> */
[----:B------:R1:W-:Y:S01]  /*116a50*/  @P6 STG.E.U16 [R12.64], R24 ;  /* 0x000000180c006986 */ /* 0x0003e2000c101506 */
[----:B---3--:R-:W-:Y:S01]  /*116a60*/  ISETP.GE.AND P5, PT, R22, c[0x0][0x17c], PT ;  /* 0x00005f0016007a0c */ /* 0x008fe20003fa6270 */
[----:B-----5:R3:W-:Y:S04]  /*116a70*/  @P2 STG.E.U16 [R4.64], R25 ;  /* 0x0000001904002986 */ /* 0x0207e8000c101506 */
[----:B------:R-:W5:Y:S01]  /*116a80*/  LDL.LU R22, [R1+0x31c] ;  /* 0x00031c0001167983 */ /* 0x000f620000300800 */
[----:B------:R-:W-:-:S02]  /*116a90*/  PRMT R3, R24, 0x7632, R3 ;  /* 0x0000763218037816 */ /* 0x000fc40000000003 */
[----:B0-----:R-:W-:Y:S02]  /*116aa0*/  IADD3 R6, R0, c[0x0][0x198], RZ ;  /* 0x0000660000067a10 */ /* 0x001fe40007ffe0ff */
[----:B------:R-:W-:Y:S01]  /*116ab0*/  PRMT R14, R25, 0x7632, R14 ;  /* 0x00007632190e7816 */ /* 0x000fe2000000000e */
[----:B-1----:R-:W5:Y:S01]  /*116ac0*/  LDL.LU R24, [R1+0x38c] ;  /* 0x00038c0001187983 */ /* 0x002f620000300800 */
[----:B--2---:R-:W-:-:S03]  /*116ad0*/  ISETP.GE.AND P2, PT, R21, c[0x0][0x17c], PT ;  /* 0x00005f0015007a0c */ /* 0x004fc60003f46270 */
[----:B---3--:R-:W2:Y:S01]  /*116ae0*/  LDL.LU R25, [R1+0x32c] ;  /* 0x00032c0001197983 */ /* 0x008ea20000300800 */
[----:B------:R-:W-:-:S03]  /*116af0*/  IMAD.WIDE R4, R6, 0x2, R10 ;  /* 0x0000000206047825 */ /* 0x000fc600078e020a */
[----:B------:R-:W3:Y:S04]  /*116b00*/  LDL.LU R21, [R1+0x3994] ;  /* 0x0039940001157983 */ /* 0x000ee80000300800 */
[----:B------:R0:W-:Y:S01]  /*116b10*/  @P3 STG.E.U16 [R4.64], R3 ;  /* 0x0000000304003986 */ /* 0x0001e2000c101506 */
        /* <DEDUP_REMOVED lines=8> */
[----:B0-----:R-:W-:Y:S01]  /*116ba0*/  IMAD.WIDE R4, R0, 0x2, R8 ;  /* 0x0000000200047825 */ /* 0x001fe200078e0208 */
[----:B------:R0:W-:Y:S01]  /*116bb0*/  @P0 STG.E.U16 [R6.64], R14 ;  /* 0x0000000e06000986 */ /* 0x0001e2000c101506 */
[----:B------:R-:W-:Y:S02]  /*116bc0*/  ISETP.LT.AND P0, PT, R23, c[0x0][0x178], !P5 ;  /* 0x00005e0017007a0c */ /* 0x000fe40006f01270 */
[----:B------:R-:W-:Y:S01]  /*116bd0*/  @P6 STG.E.U16 [R12.64], R20 ;  /* 0x000000140c006986 */ /* 0x000fe2000c101506 */
[----:B------:R-:W-:Y:S01]  /*116be0*/  PRMT R3, R20, 0x7632, R3 ;  /* 0x0000763214037816 */ /* 0x000fe20000000003 */
[----:B-----5:R1:W-:Y:S01]  /*116bf0*/  @P4 STG.E.U16 [R4.64], R22 ;  /* 0x0000001604004986 */ /* 0x0203e2000c101506 */
[----:B0-----:R-:W-:Y:S02]  /*116c00*/  IADD3 R6, R0, c[0x0][0x198], RZ ;  /* 0x0000660000067a10 */ /* 0x001fe40007ffe0ff */
[----:B------:R-:W-:Y:S02]  /*116c10*/  PRMT R14, R22, 0x7632, R14 ;  /* 0x00007632160e7816 */ /* 0x000fe4000000000e */
[----:B-1----:R-:W5:Y:S01]  /*116c20*/  LDL.LU R22, [R1+0x3998] ;  /* 0x0039980001167983 */ /* 0x002f620000300800 */
[----:B------:R-:W-:-:S04]  /*116c30*/  IMAD.WIDE R4, R6, 0x2, R10 ;  /* 0x0000000206047825 */ /* 0x000fc800078e020a */
[----:B------:R-:W5:Y:S01]  /*116c40*/  LDL.LU R20, [R1+0x3ac] ;  /* 0x0003ac0001147983 */ /* 0x000f620000300800 */
        /* <DEDUP_REMOVED lines=10> */
[----:B------:R-:W-:Y:S01]  /*116cf0*/  IADD3 R3, R0, c[0x0][0x198], RZ ;  /* 0x0000660000037a10 */ /* 0x000fe20007ffe0ff */
[----:B------:R0:W-:Y:S01]  /*116d00*/  @P5 STG.E.U16 [R6.64], R14 ;  /* 0x0000000e06005986 */ /* 0x0001e2000c101506 */
[----:B------:R-:W-:Y:S01]  /*116d10*/  ISETP.LT.AND P5, PT, R23, c[0x0][0x178], !P2 ;  /* 0x00005e0017007a0c */ /* 0x000fe200057a1270 */
[----:B------:R-:W-:Y:S01]  /*116d20*/  @P6 STG.E.U16 [R12.64], R24 ;  /* 0x000000180c006986 */ /* 0x000fe2000c101506 */
[----:B---3--:R-:W-:Y:S01]  /*116d30*/  ISETP.GE.AND P4, PT, R21, c[0x0][0x17c], PT ;  /* 0x00005f0015007a0c */ /* 0x008fe20003f86270 */
[----:B--2---:R1:W-:Y:S04]  /*116d40*/  @P1 STG.E.U16 [R4.64], R25 ;  /* 0x0000001904001986 */ /* 0x0043e8000c101506 */
[----:B------:R-:W2:Y:S01]  /*116d50*/  LDL.LU R21, [R1+0x30c] ;  /* 0x00030c0001157983 */ /* 0x000ea20000300800 */
[----:B------:R-:W-:-:S02]  /*116d60*/  PRMT R16, R25, 0x7632, R16 ;  /* 0x0000763219107816 */ /* 0x000fc40000000010 */
[----:B0-----:R-:W-:Y:S01]  /*116d70*/  PRMT R14, R24, 0x7632, R14 ;  /* 0x00007632180e7816 */ /* 0x001fe2000000000e */
[----:B-1----:R-:W-:Y:S01]  /*116d80*/  IMAD.WIDE R4, R3, 0x2, R10 ;  /* 0x0000000203047825 */ /* 0x002fe200078e020a */
[----:B-----5:R-:W-:Y:S02]  /*116d90*/  ISETP.GE.AND P1, PT, R22, c[0x0][0x17c], PT ;  /* 0x00005f0016007a0c */ /* 0x020fe40003f26270 */
[----:B------:R-:W3:Y:S01]  /*116da0*/  LDL.LU R22, [R1+0x3cc] ;  /* 0x0003cc0001167983 */ /* 0x000ee20000300800 */
[----:B------:R-:W5:Y:S03]  /*116db0*/  LDL.LU R24, [R1+0x1ec] ;  /* 0x0001ec0001187983 */ /* 0x000f660000300800 */
[----:B------:R0:W-:Y:S01]  /*116dc0*/  @P5 STG.E.U16 [R4.64], R14 ;  /* 0x0000000e04005986 */ /* 0x0001e2000c101506 */
[----:B------:R-:W3:Y:S01]  /*116dd0*/  LDL.LU R25, [R1+0x39a4] ;  /* 0x0039a40001197983 */ /* 0x000ee20000300800 */
[----:B----4-:R-:W-:-:S02]  /*116de0*/  ISETP.GE.AND P5, PT, R17, c[0x0][0x17c], PT ;  /* 0x00005f0011007a0c */ /* 0x010fc40003fa6270 */
[----:B------:R-:W4:Y:S01]  /*116df0*/  LDL.LU R17, [R1+0x39a0] ;  /* 0x0039a00001117983 */ /* 0x000f220000300800 */
[C---:B------:R-:W-:Y:S02]  /*116e00*/  ISETP.LT.AND P2, PT, R26.reuse, c[0x0][0x178], !P2 ;  /* 0x00005e001a007a0c */ /* 0x040fe40005741270 */
[----:B------:R-:W-:Y:S01]  /*116e10*/  ISETP.LT.AND P6, PT, R23, c[0x0][0x178], !P3 ;  /* 0x00005e0017007a0c */ /* 0x000fe20005fc1270 */
[C---:B------:R-:W-:Y:S01]  /*116e20*/  IMAD.WIDE R6, R3.reuse, 0x2, R8 ;  /* 0x0000000203067825 */ /* 0x040fe200078e0208 */
[----:B------:R-:W-:Y:S02]  /*116e30*/  ISETP.LT.AND P3, PT, R26, c[0x0][0x178], !P3 ;  /* 0x00005e001a007a0c */ /* 0x000fe40005f61270 */
[----:B------:R-:W-:-:S05]  /*116e40*/  IADD3 R0, R3, c[0x0][0x198], RZ ;  /* 0x0000660003007a10 */ /* 0x000fca0007ffe0ff */
[----:B------:R-:W-:-:S04]  /*116e50*/  IMAD.WIDE R12, R0, 0x2, R10 ;  /* 0x00000002000c7825 */ /* 0x000fc800078e020a */
[----:B0-----:R-:W-:Y:S01]  /*116e60*/  IMAD.WIDE R4, R0, 0x2, R8 ;  /* 0x0000000200047825 */ /* 0x001fe200078e0208 */
[----:B------:R0:W-:Y:S01]  /*116e70*/  @P2 STG.E.U16 [R6.64], R16 ;  /* 0x0000001006002986 */ /* 0x0001e2000c101506 */
[----:B------:R-:W-:Y:S02]  /*116e80*/  ISETP.LT.AND P2, PT, R23, c[0x0][0x178], !P4 ;  /* 0x00005e0017007a0c */ /* 0x000fe40006741270 */
[----:B------:R1:W-:Y:S02]  /*116e90*/  @P6 STG.E.U16 [R12.64], R20 ;  /* 0x000000140c006986 */ /* 0x0003e4000c101506 */
[----:B--2---:R2:W-:Y:S01]  /*116ea0*/  @P3 STG.E.U16 [R4.64], R21 ;  /* 0x0000001504003986 */ /* 0x0045e2000c101506 */
[----:B------:R-:W-:Y:S02]  /*116eb0*/  PRMT R3, R20, 0x7632, R3 ;  /* 0x0000763214037816 */ /* 0x000fe40000000003 */
[----:B0-----:R-:W-:Y:S02]  /*116ec0*/  IADD3 R6, R0, c[0x0][0x198], RZ ;  /* 0x0000660000067a10 */ /* 0x001fe40007ffe0ff */
[----:B------:R-:W-:Y:S01]  /*116ed0*/  PRMT R14, R21, 0x7632, R14 ;  /* 0x00007632150e7816 */ /* 0x000fe2000000000e */
[----:B-1----:R-:W5:Y:S01]  /*116ee0*/  LDL.LU R20, [R1+0x39a8] ;  /* 0x0039a80001147983 */ /* 0x002f620000300800 */
[----:B--2---:R-:W2:Y:S02]  /*116ef0*/  LDL.LU R21, [R1+0x3ec] ;  /* 0x0003ec0001157983 */ /* 0x004ea40000300800 */
        /* <DEDUP_REMOVED lines=14> */
[----:B---3--:R-:W-:Y:S01]  /*116fe0*/  @P6 STG.E.U16 [R12.64], R22 ;  /* 0x000000160c006986 */ /* 0x008fe2000c101506 */
[----:B------:R-:W-:Y:S01]  /*116ff0*/  ISETP.GE.AND P3, PT, R25, c[0x0][0x17c], PT ;  /* 0x00005f0019007a0c */ /* 0x000fe20003f66270 */
[----:B-----5:R1:W-:Y:S04]  /*117000*/  @P0 STG.E.U16 [R4.64], R24 ;  /* 0x0000001804000986 */ /* 0x0203e8000c101506 */
[----:B------:R-:W3:Y:S01]  /*117010*/  LDL.LU R25, [R1+0x35c] ;  /* 0x00035c0001197983 */ /* 0x000ee20000300800 */
[----:B------:R-:W-:-:S02]  /*117020*/  PRMT R16, R24, 0x7632, R16 ;  /* 0x0000763218107816 */ /* 0x000fc40000000010 */
[----:B0-----:R-:W-:Y:S02]  /*117030*/  PRMT R14, R22, 0x7632, R14 ;  /* 0x00007632160e7816 */ /* 0x001fe4000000000e */
[----:B------:R-:W-:Y:S02]  /*117040*/  ISETP.GE.AND P0, PT, R20, c[0x0][0x17c], PT ;  /* 0x00005f0014007a0c */ /* 0x000fe40003f06270 */
[----:B------:R-:W5:Y:S01]  /*117050*/  LDL.LU R20, [R1+0x40c] ;  /* 0x00040c0001147983 */ /* 0x000f620000300800 */
[----:B-1----:R-:W-:-:S03]  /*117060*/  IMAD.WIDE R4, R3, 0x2, R10 ;  /* 0x0000000203047825 */ /* 0x002fc600078e020a */
[----:B------:R-:W5:Y:S01]  /*117070*/  LDL.LU R22, [R1+0x37c] ;  /* 0x00037c0001167983 */ /* 0x000f620000300800 */
[----:B------:R-:W5:Y:S03]  /*117080*/  LDL.LU R24, [R1+0x39b4] ;  /* 0x0039b40001187983 */ /* 0x000f660000300800 */
[----:B------:R0:W-:Y:S01]  /*117090*/  @P4 STG.E.U16 [R4.64], R14 ;  /* 0x0000000e04004986 */ /* 0x0001e2000c101506 */
[----:B----4-:R-:W-:-:S03]  /*1170a0*/  ISETP.GE.AND P4, PT, R17, c[0x0][0x17c], PT ;  /* 0x00005f0011007a0c */ /* 0x010fc60003f86270 */
[----:B------:R-:W4:Y:S01]  /*1170b0*/  LDL.LU R17, [R1+0x39b0] ;  /* 0x0039b00001117983 */ /* 0x000f220000300800 */
[C---:B------:R-:W-:Y:S02]  /*1170c0*/  ISETP.LT.AND P1, PT, R26.reuse, c[0x0][0x178], !P1 ;  /* 0x00005e001a007a0c */ /* 0x040fe40004f21270 */
[----:B------:R-:W-:Y:S01]  /*1170d0*/  ISETP.LT.AND P6, PT, R23, c[0x0][0x178], !P5 ;  /* 0x00005e0017007a0c */ /* 0x000fe20006fc1270 */
[C---:B------:R-:W-:Y:S01]  /*1170e0*/  IMAD.WIDE R6, R3.reuse, 0x2, R8 ;  /* 0x0000000203067825 */ /* 0x040fe200078e0208 */
[----:B------:R-:W-:Y:S02]  /*1170f0*/  ISETP.LT.AND P5, PT, R26, c[0x0][0x178], !P5 ;  /* 0x00005e001a007a0c */ /* 0x000fe40006fa1270 */
[----:B------:R-:W-:-:S05]  /*117100*/  IADD3 R0, R3, c[0x0][0x198], RZ ;  /* 0x0000660003007a10 */ /* 0x000fca0007ffe0ff */
[----:B------:R-:W-:-:S04]  /*117110*/  IMAD.WIDE R12, R0, 0x2, R10 ;  /* 0x00000002000c7825 */ /* 0x000fc800078e020a */
[C---:B0-----:R-:W-:Y:S01]  /*117120*/  IMAD.WIDE R4, R0.reuse, 0x2, R8 ;  /* 0x0000000200047825 */ /* 0x041fe200078e0208 */
[----:B------:R0:W-:Y:S01]  /*117130*/  @P1 STG.E.U16 [R6.64], R16 ;  /* 0x0000001006001986 */ /* 0x0001e2000c101506 */
[----:B------:R-:W-:Y:S02]  /*117140*/  ISETP.LT.AND P1, PT, R23, c[0x0][0x178], !P3 ;  /* 0x00005e0017007a0c */ /* 0x000fe40005f21270 */
[----:B--2---:R-:W-:Y:S01]  /*117150*/  @P6 STG.E.U16 [R12.64], R21 ;  /* 0x000000150c006986 */ /* 0x004fe2000c101506 */
[----:B---3--:R1:W-:Y:S01]  /*117160*/  @P5 STG.E.U16 [R4.64], R25 ;  /* 0x0000001904005986 */ /* 0x0083e2000c101506 */
[----:B------:R-:W-:Y:S02]  /*117170*/  PRMT R3, R21, 0x7632, R3 ;  /* 0x0000763215037816 */ /* 0x000fe40000000003 */
[----:B0-----:R-:W-:Y:S02]  /*117180*/  IADD3 R6, R0, c[0x0][0x198], RZ ;  /* 0x0000660000067a10 */ /* 0x001fe40007ffe0ff */
[----:B------:R-:W-:-:S02]  /*117190*/  PRMT R14, R25, 0x7632, R14 ;  /* 0x00007632190e7816 */ /* 0x000fc4000000000e */
[----:B-1----:R-:W2:Y:S01]  /*1171a0*/  LDL.LU R25, [R1+0x39b8] ;  /* 0x0039b80001197983 */ /* 0x002ea20000300800 */
[----:B------:R-:W3:Y:S02]  /*1171b0*/  LDL.LU R21, [R1+0x41c] ;  /* 0x00041c0001157983 */ /* 0x000ee40000300800 */
[----:B------:R-:W-:Y:S01]  /*1171c0*/  IMAD.WIDE R4, R6, 0x2, R10 ;  /* 0x0000000206047825 */ /* 0x000fe200078e020a */
[----:B-----5:R-:W-:Y:S02]  /*1171d0*/  ISETP.GE.AND P5, PT, R24, c[0x0][0x17c], PT ;  /* 0x00005f0018007a0c */ /* 0x020fe40003fa6270 */
[----:B------:R-:W5:Y:S04]  /*1171e0*/  LDL.LU R24, [R1+0x2fc] ;  /* 0x0002fc0001187983 */ /* 0x000f680000300800 */
        /* <DEDUP_REMOVED lines=13> */
[----:B------:R-:W-:Y:S02]  /*1172c0*/  @P6 STG.E.U16 [R12.64], R20 ;  /* 0x000000140c006986 */ /* 0x000fe4000c101506 */
[----:B------:R1:W-:Y:S01]  /*1172d0*/  @P2 STG.E.U16 [R4.64], R22 ;  /* 0x0000001604002986 */ /* 0x0003e2000c101506 */
[----:B------:R-:W-:Y:S02]  /*1172e0*/  PRMT R16, R22, 0x7632, R16 ;  /* 0x0000763216107816 */ /* 0x000fe40000000010 */
[----:B0-----:R-:W-:Y:S01]  /*1172f0*/  PRMT R14, R20, 0x7632, R14 ;  /* 0x00007632140e7816 */ /* 0x001fe2000000000e */
[----:B-1----:R-:W-:Y:S01]  /*117300*/  IMAD.WIDE R4, R3, 0x2, R10 ;  /* 0x0000000203047825 */ /* 0x002fe200078e020a */
[----:B--2---:R-:W-:-:S02]  /*117310*/  ISETP.GE.AND P2, PT, R25, c[0x0][0x17c], PT ;  /* 0x00005f0019007a0c */ /* 0x004fc40003f46270 */
[----:B------:R-:W2:Y:S04]  /*117320*/  LDL.LU R25, [R1+0x42c] ;  /* 0x00042c0001197983 */ /* 0x000ea80000300800 */
[----:B------:R0:W-:Y:S01]  /*117330*/  @P3 STG.E.U16 [R4.64], R14 ;  /* 0x0000000e04003986 */ /* 0x0001e2000c101506 */
[----:B------:R-:W2:Y:S01]  /*117340*/  LDL.LU R22, [R1+0x39c4] ;  /* 0x0039c40001167983 */ /* 0x000ea20000300800 */
[----:B----4-:R-:W-:Y:S02]  /*117350*/  ISETP.GE.AND P3, PT, R17, c[0x0][0x17c], PT ;  /* 0x00005f0011007a0c */ /* 0x010fe40003f66270 */
[----:B------:R-:W4:Y:S01]  /*117360*/  LDL.LU R17, [R1+0x39c0] ;  /* 0x0039c00001117983 */ /* 0x000f220000300800 */
[C---:B------:R-:W-:Y:S02]  /*117370*/  ISETP.LT.AND P0, PT, R26.reuse, c[0x0][0x178], !P0 ;  /* 0x00005e001a007a0c */ /* 0x040fe40004701270 */
[----:B------:R-:W-:Y:S01]  /*117380*/  ISETP.LT.AND P6, PT, R23, c[0x0][0x178], !P4 ;  /* 0x00005e0017007a0c */ /* 0x000fe200067c1270 */
[----:B------:R-:W-:Y:S01]  /*117390*/  IMAD.WIDE R6, R3, 0x2, R8 ;  /* 0x0000000203067825 */ /* 0x000fe200078e0208 */
[----:B------:R-:W-:-:S02]  /*1173a0*/  ISETP.LT.AND P4, PT, R26, c[0x0][0x178], !P4 ;  /* 0x00005e001a007a0c */ /* 0x000fc40006781270 */
[----:B------:R-:W-:-:S05]  /*1173b0*/  IADD3 R0, R3, c[0x0][0x198], RZ ;  /* 0x0000660003007a10 */ /* 0x000fca0007ffe0ff */
[----:B------:R-:W-:-:S04]  /*1173c0*/  IMAD.WIDE R12, R0, 0x2, R10 ;  /* 0x00000002000c7825 */ /* 0x000fc800078e020a */
[C---:B0-----:R-:W-:Y:S01]  /*1173d0*/  IMAD.WIDE R4, R0.reuse, 0x2, R8 ;  /* 0x0000000200047825 */ /* 0x041fe200078e0208 */
[----:B------:R0:W-:Y:S01]  /*1173e0*/  @P0 STG.E.U16 [R6.64], R16 ;  /* 0x0000001006000986 */ /* 0x0001e2000c101506 */
[----:B------:R-:W-:Y:S02]  /*1173f0*/  ISETP.LT.AND P0, PT, R23, c[0x0][0x178], !P5 ;  /* 0x00005e0017007a0c */ /* 0x000fe40006f01270 */
[----:B---3--:R1:W-:Y:S02]  /*117400*/  @P6 STG.E.U16 [R12.64], R21 ;  /* 0x000000150c006986 */ /* 0x0083e4000c101506 */
[----:B-----5:R3:W-:Y:S01]  /*117410*/  @P4 STG.E.U16 [R4.64], R24 ;  /* 0x0000001804004986 */ /* 0x0207e2000c101506 */
[----:B------:R-:W-:Y:S02]  /*117420*/  PRMT R3, R21, 0x7632, R3 ;  /* 0x0000763215037816 */ /* 0x000fe40000000003 */
[----:B0-----:R-:W-:Y:S01]  /*117430*/  IADD3 R6, R0, c[0x0][0x198], RZ ;  /* 0x0000660000067a10 */ /* 0x001fe20007ffe0ff */
[----:B-1----:R-:W5:Y:S01]  /*117440*/  LDL.LU R21, [R1+0x39c8] ;  /* 0x0039c80001157983 */ /* 0x002f620000300800 */
[----:B------:R-:W5:Y:S03]  /*117450*/  LDL.LU R20, [R1+0x43c] ;  /* 0x00043c0001147983 */ /* 0x000f660000300800 */
[----:B---3--:R-:W-:-:S05]  /*117460*/  IMAD.WIDE R4, R6, 0x2, R10 ;  /* 0x0000000206047825 */ /* 0x008fca00078e020a */
[----:B------:R0:W-:Y:S01]  /*117470*/  @P0 STG.E.U16 [R4.64], R3 ;  /* 0x0000000304000986 */ /* 0x0001e2000c101506 */
[----:B----4-:R-:W-:-:S03]  /*117480*/  ISETP.GE.AND P0, PT, R17, c[0x0][0x17c], PT ;  /* 0x00005f0011007a0c */ /* 0x010fc60003f06270 */
[----:B------:R-:W3:Y:S01]  /*117490*/  LDL.LU R17, [R1+0x39cc] ;  /* 0x0039cc0001117983 */ /* 0x000ee20000300800 */
        /* <DEDUP_REMOVED lines=8> */
[----:B------:R-:W-:Y:S01]  /*117520*/  IADD3 R3, R0, c[0x0][0x198], RZ ;  /* 0x0000660000037a10 */ /* 0x000fe20007ffe0ff */
[----:B------:R0:W-:Y:S01]  /*117530*/  @P5 STG.E.U16 [R6.64], R14 ;  /* 0x0000000e06005986 */ /* 0x0001e2000c101506 */
[----:B------:R-:W-:Y:S01]  /*117540*/  ISETP.LT.AND P5, PT, R23, c[0x0][0x178], !P2 ;  /* 0x00005e0017007a0c */ /* 0x000fe200057a1270 */
[----:B--2---:R-:W-:Y:S01]  /*117550*/  @P6 STG.E.U16 [R12.64], R25 ;  /* 0x000000190c006986 */ /* 0x004fe2000c101506 */
[----:B------:R-:W-:Y:S01]  /*117560*/  ISETP.GE.AND P4, PT, R22, c[0x0][0x17c], PT ;  /* 0x00005f0016007a0c */ /* 0x000fe20003f86270 */
[----:B------:R1:W-:Y:S04]  /*117570*/  @P1 STG.E.U16 [R4.64], R19 ;  /* 0x0000001304001986 */ /* 0x0003e8000c101506 */
[----:B------:R-:W2:Y:S01]  /*117580*/  LDL.LU R22, [R1+0x3bc] ;  /* 0x0003bc0001167983 */ /* 0x000ea20000300800 */
[----:B------:R-:W4:Y:S01]  /*117590*/  LDL.LU R24, [R1+0x44c] ;  /* 0x00044c0001187983 */ /* 0x000f220000300800 */
[----:B0-----:R-:W-:Y:S01]  /*1175a0*/  PRMT R14, R25, 0x7632, R14 ;  /* 0x00007632190e7816 */ /* 0x001fe2000000000e */
[----:B-1----:R-:W-:Y:S01]  /*1175b0*/  IMAD.WIDE R4, R3, 0x2, R10 ;  /* 0x0000000203047825 */ /* 0x002fe200078e020a */
[----:B-----5:R-:W-:-:S02]  /*1175c0*/  ISETP.GE.AND P1, PT, R21, c[0x0][0x17c], PT ;  /* 0x00005f0015007a0c */ /* 0x020fc40003f26270 */
[----:B------:R-:W5:Y:S04]  /*1175d0*/  LDL.LU R21, [R1+0x34c] ;  /* 0x00034c0001157983 */ /* 0x000f680000300800 */
[----:B------:R0:W-:Y:S01]  /*1175e0*/  @P5 STG.E.U16 [R4.64], R14 ;  /* 0x0000000e04005986 */ /* 0x0001e2000c101506 */
[----:B------:R-:W4:Y:S01]  /*1175f0*/  LDL.LU R25, [R1+0x39d4] ;  /* 0x0039d40001197983 */ /* 0x000f220000300800 */
[----:B---3--:R-:W-:Y:S02]  /*117600*/  ISETP.GE.AND P5, PT, R17, c[0x0][0x17c], PT ;  /* 0x00005f0011007a0c */ /* 0x008fe40003fa6270 */
[----:B------:R-:W3:Y:S01]  /*117610*/  LDL.LU R17, [R1+0x39d0] ;  /* 0x0039d00001117983 */ /* 0x000ee20000300800 */
[----:B------:R-:W-:Y:S02]  /*117620*/  ISETP.LT.AND P2, PT, R26, c[0x0][0x178], !P2 ;  /* 0x00005e001a007a0c */ /* 0x000fe40005741270 */
[----:B------:R-:W-:-:S02]  /*117630*/  ISETP.LT.AND P6, PT, R23, c[0x0][0x178], !P3 ;  /* 0x00005e0017007a0c */ /* 0x000fc40005fc1270 */
[----:B------:R-:W-:Y:S01]  /*117640*/  PRMT R19, R19, 0x7632, R19 ;  /* 0x0000763213137816 */ /* 0x000fe20000000013 */
[C---:B------:R-:W-:Y:S01]  /*117650*/  IMAD.WIDE R6, R3.reuse, 0x2, R8 ;  /* 0x0000000203067825 */ /* 0x040fe200078e0208 */
[----:B------:R-:W-:Y:S02]  /*117660*/  ISETP.LT.AND P3, PT, R26, c[0x0][0x178], !P3 ;  /* 0x00005e001a007a0c */ /* 0x000fe40005f61270 */
[----:B------:R-:W-:-:S05]  /*117670*/  IADD3 R0, R3, c[0x0][0x198], RZ ;  /* 0x0000660003007a10 */ /* 0x000fca0007ffe0ff */
[C---:B------:R-:W-:Y:S01]  /*117680*/  IMAD.WIDE R12, R0.reuse, 0x2, R10 ;  /* 0x00000002000c7825 */ /* 0x040fe200078e020a */
[----:B------:R1:W-:Y:S01]  /*117690*/  @P2 STG.E.U16 [R6.64], R19 ;  /* 0x0000001306002986 */ /* 0x0003e2000c101506 */
[----:B------:R-:W-:Y:S02]  /*1176a0*/  ISETP.LT.AND P2, PT, R23, c[0x0][0x178], !P4 ;  /* 0x00005e0017007a0c */ /* 0x000fe40006741270 */
[----:B0-----:R-:W-:-:S04]  /*1176b0*/  IMAD.WIDE R4, R0, 0x2, R8 ;  /* 0x0000000200047825 */ /* 0x001fc800078e0208 */
[----:B------:R0:W-:Y:S01]  /*1176c0*/  @P6 STG.E.U16 [R12.64], R20 ;  /* 0x000000140c006986 */ /* 0x0001e2000c101506 */
[----:B------:R-:W-:Y:S01]  /*1176d0*/  PRMT R3, R20, 0x7632, R3 ;  /* 0x0000763214037816 */ /* 0x000fe20000000003 */
[----:B--2---:R2:W-:Y:S01]  /*1176e0*/  @P3 STG.E.U16 [R4.64], R22 ;  /* 0x0000001604003986 */ /* 0x0045e2000c101506 */
[----:B-1----:R-:W-:Y:S02]  /*1176f0*/  IADD3 R6, R0, c[0x0][0x198], RZ ;  /* 0x0000660000067a10 */ /* 0x002fe40007ffe0ff */
[----:B------:R-:W-:Y:S01]  /*117700*/  PRMT R14, R22, 0x7632, R14 ;  /* 0x00007632160e7816 */ /* 0x000fe2000000000e */
[----:B0-----:R-:W5:Y:S02]  /*117710*/  LDL.LU R20, [R1+0x39d8] ;  /* 0x0039d80001147983 */ /* 0x001f640000300800 */
[----:B--2---:R-:W-:Y:S02]  /*117720*/  IMAD.WIDE R4, R6, 0x2, R10 ;  /* 0x0000000206047825 */ /* 0x004fe400078e020a */
[----:B------:R-:W2:Y:S04]  /*117730*/  LDL.LU R22, [R1+0x46c] ;  /* 0x00046c0001167983 */ /* 0x000ea80000300800 */
[----:B------:R0:W-:Y:S01]  /*117740*/  @P2 STG.E.U16 [R4.64], R3 ;  /* 0x0000000304002986 */ /* 0x0001e2000c101506 */
[----:B---3--:R-:W-:-:S03]  /*117750*/  ISETP.GE.AND P2, PT, R17, c[0x0][0x17c], PT ;  /* 0x00005f0011007a0c */ /* 0x008fc60003f46270 */
[----:B------:R-:W3:Y:S01]  /*117760*/  LDL.LU R17, [R1+0x39dc] ;  /* 0x0039dc0001117983 */ /* 0x000ee20000300800 */
[C---:B------:R-:W-:Y:S02]  /*117770*/  ISETP.LT.AND P4, PT, R26.reuse, c[0x0][0x178], !P4 ;  /* 0x00005e001a007a0c */ /* 0x040fe40006781270 */
[----:B------:R-:W-:Y:S01]  /*117780*/  ISETP.LT.AND P6, PT, R23, c[0x0][0x178], !P0 ;  /* 0x00005e0017007a0c */ /* 0x000fe200047c1270 */
[----:B------:R-:W-:Y:S01]  /*117790*/  ISETP.LT.AND P0, PT, R26, c[0x0][0x178], !P0 ;  /* 0x00005e001a007a0c */ /* 0x000fe20004701270 */
[C---:B------:R-:W-:Y:S01]  /*1177a0*/  IADD3 R0, R6.reuse, c[0x0][0x198], RZ ;  /* 0x0000660006007a10 */ /* 0x040fe20007ffe0ff */
[----:B------:R-:W-:Y:S01]  /*1177b0*/  IMAD.WIDE R6, R6, 0x2, R8 ;  /* 0x0000000206067825 */ /* 0x000fe200078e0208 */
[----:B----4-:R-:W-:Y:S02]  /*1177c0*/  ISETP.GE.AND P3, PT, R25, c[0x0][0x17c], PT ;  /* 0x00005f0019007a0c */ /* 0x010fe40003f66270 */
[----:B------:R-:W4:Y:S01]  /*1177d0*/  LDL.LU R25, [R1+0x2ec] ;  /* 0x0002ec0001197983 */ /* 0x000f220000300800 */
[----:B------:R-:W-:-:S04]  /*1177e0*/  IMAD.WIDE R12, R0, 0x2, R10 ;  /* 0x00000002000c7825 */ /* 0x000fc800078e020a */
[C---:B0-----:R-:W-:Y:S01]  /*1177f0*/  IMAD.WIDE R4, R0.reuse, 0x2, R8 ;  /* 0x0000000200047825 */ /* 0x041fe200078e0208 */
[----:B-----5:R-:W-:Y:S01]  /*117800*/  PRMT R16, R21, 0x7632, R16 ;  /* 0x0000763215107816 */ /* 0x020fe20000000010 */
[----:B------:R0:W-:Y:S02]  /*117810*/  @P4 STG.E.U16 [R6.64], R14 ;  /* 0x0000000e06004986 */ /* 0x0001e4000c101506 */
[----:B------:R1:W-:Y:S01]  /*117820*/  @P6 STG.E.U16 [R12.64], R24 ;  /* 0x000000180c006986 */ /* 0x0003e2000c101506 */
[----:B------:R-:W-:Y:S01]  /*117830*/  ISETP.LT.AND P4, PT, R23, c[0x0][0x178], !P1 ;  /* 0x00005e0017007a0c */ /* 0x000fe20004f81270 */
[----:B------:R5:W-:Y:S01]  /*117840*/  @P0 STG.E.U16 [R4.64], R21 ;  /* 0x0000001504000986 */ /* 0x000be2000c101506 */
[----:B------:R-:W-:Y:S02]  /*117850*/  IADD3 R3, R0, c[0x0][0x198], RZ ;  /* 0x0000660000037a10 */ /* 0x000fe40007ffe0ff */
[----:B------:R-:W-:Y:S02]  /*117860*/  ISETP.LT.AND P1, PT, R26, c[0x0][0x178], !P1 ;  /* 0x00005e001a007a0c */ /* 0x000fe40004f21270 */
[----:B0-----:R-:W-:-:S02]  /*117870*/  PRMT R14, R24, 0x7632, R14 ;  /* 0x00007632180e7816 */ /* 0x001fc4000000000e */
[----:B-1----:R-:W4:Y:S01]  /*117880*/  LDL.LU R24, [R1+0x45c] ;  /* 0x00045c0001187983 */ /* 0x002f220000300800 */
[----:B-----5:R-:W5:Y:S02]  /*117890*/  LDL.LU R21, [R1+0x39e4] ;  /* 0x0039e40001157983 */ /* 0x020f640000300800 */
[----:B------:R-:W-:-:S04]  /*1178a0*/  IMAD.WIDE R4, R3, 0x2, R10 ;  /* 0x0000000203047825 */ /* 0x000fc800078e020a */
[----:B------:R-:W-:Y:S01]  /*1178b0*/  IMAD.WIDE R6, R3, 0x2, R8 ;  /* 0x0000000203067825 */ /* 0x000fe200078e0208 */
[----:B------:R-:W-:Y:S02]  /*1178c0*/  ISETP.GE.AND P0, PT, R20, c[0x0][0x17c], PT ;  /* 0x00005f0014007a0c */ /* 0x000fe40003f06270 */
[----:B------:R-:W5:Y:S04]  /*1178d0*/  LDL.LU R20, [R1+0x39e0] ;  /* 0x0039e00001147983 */ /* 0x000f680000300800 */
[----:B------:R-:W-:Y:S01]  /*1178e0*/  @P4 STG.E.U16 [R4.64], R14 ;  /* 0x0000000e04004986 */ /* 0x000fe2000c101506 */
[----:B------:R-:W-:Y:S01]  /*1178f0*/  @P1 STG.E.U16 [R6.64], R16 ;  /* 0x0000001006001986 */ /* 0x000fe2000c101506 */
[----:B---3--:R-:W-:Y:S02]  /*117900*/  ISETP.GE.AND P4, PT, R17, c[0x0][0x17c], PT ;  /* 0x00005f0011007a0c */ /* 0x008fe40003f86270 */
[----:B------:R-:W3:Y:S01]  /*117910*/  LDL.LU R17, [R1+0x39e8] ;  /* 0x0039e80001117983 */ /* 0x000ee20000300800 */
[----:B------:R-:W-:Y:S02]  /*117920*/  STL.64 [R1+0x3c50], R18 ;  /* 0x003c501201007387 */ /* 0x000fe40000100a00 */
[----:B------:R0:W-:Y:S02]  /*117930*/  STL [R1+0x3c48], R16 ;  /* 0x003c481001007387 */ /* 0x0001e40000100800 */
[----:B0-----:R-:W3:Y:S01]  /*117940*/  LDL.LU R16, [R1+0x39ec] ;  /* 0x0039ec0001107983 */ /* 0x001ee20000300800 */
[----:B------:R-:W-:Y:S01]  /*117950*/  ISETP.LT.AND P6, PT, R23, c[0x0][0x178], !P5 ;  /* 0x00005e0017007a0c */ /* 0x000fe20006fc1270 */
[----:B------:R-:W-:Y:S01]  /*117960*/  ISETP.LT.AND P5, PT, R26, c[0x0][0x178], !P5 ;  /* 0x00005e001a007a0c */ /* 0x000fe20006fa1270 */
[----:B------:R-:W-:-:S02]  /*117970*/  IADD3 R0, R3, c[0x0][0x198], RZ ;  /* 0x0000660003007a10 */ /* 0x000fc40007ffe0ff */
[----:B------:R-:W-:Y:S01]  /*117980*/  ISETP.LT.AND P1, PT, R23, c[0x0][0x178], !P3 ;  /* 0x00005e0017007a0c */ /* 0x000fe20005f21270 */
[----:B------:R-:W-:Y:S02]  /*117990*/  ISETP.LT.AND P3, PT, R26, c[0x0][0x178], !P3 ;  /* 0x00005e001a007a0c */ /* 0x000fe40005f61270 */
[----:B------:R-:W-:-:S04]  /*1179a0*/  IMAD.WIDE R12, R0, 0x2, R10 ;  /* 0x00000002000c7825 */ /* 0x000fc800078e020a */
[C---:B------:R-:W-:Y:S01]  /*1179b0*/  IMAD.WIDE R4, R0.reuse, 0x2, R8 ;  /* 0x0000000200047825 */ /* 0x040fe200078e0208 */
[----:B------:R-:W-:Y:S02]  /*1179c0*/  IADD3 R6, R0, c[0x0][0x198], RZ ;  /* 0x0000660000067a10 */ /* 0x000fe40007ffe0ff */
[----:B--2---:R-:W-:Y:S01]  /*1179d0*/  PRMT R3, R22, 0x7632, R3 ;  /* 0x0000763216037816 */ /* 0x004fe20000000003 */
[----:B------:R-:W-:Y:S01]  /*1179e0*/  @P6 STG.E.U16 [R12.64], R22 ;  /* 0x000000160c006986 */ /* 0x000fe2000c101506 */
[----:B----4-:R0:W-:Y:S01]  /*1179f0*/  @P5 STG.E.U16 [R4.64], R25 ;  /* 0x0000001904005986 */ /* 0x0101e2000c101506 */
[----:B------:R-:W-:Y:S02]  /*117a00*/  ISETP.LT.AND P6, PT, R23, c[0x0][0x178], !P2 ;  /* 0x00005e0017007a0c */ /* 0x000fe400057c1270 */
[----:B------:R-:W-:Y:S02]  /*117a10*/  IADD3 R0, R6, c[0x0][0x198], RZ ;  /* 0x0000660006007a10 */ /* 0x000fe40007ffe0ff */
[----:B------:R-:W-:Y:S01]  /*117a20*/  PRMT R14, R25, 0x7632, R14 ;  /* 0x00007632190e7816 */ /* 0x000fe2000000000e */
[----:B------:R-:W-:Y:S01]  /*117a30*/  ISETP.LT.AND P2, PT, R26, c[0x0][0x178], !P2 ;  /* 0x00005e001a007a0c */ /* 0x000fe20005741270 */
[----:B-----5:R-:W-:-:S02]  /*117a40*/  ISETP.GE.AND P5, PT, R21, c[0x0][0x17c], PT ;  /* 0x00005f0015007a0c */ /* 0x020fc40003fa6270 */
[----:B------:R-:W2:Y:S01]  /*117a50*/  LDL.LU R21, [R1+0x48c] ;  /* 0x00048c0001157983 */ /* 0x000ea20000300800 */
[----:B0-----:R-:W-:-:S04]  /*117a60*/  IMAD.WIDE R4, R6, 0x2, R10 ;  /* 0x0000000206047825 */ /* 0x001fc800078e020a */
[----:B------:R-:W-:-:S04]  /*117a70*/  IMAD.WIDE R6, R6, 0x2, R8 ;  /* 0x0000000206067825 */ /* 0x000fc800078e0208 */
[C---:B------:R-:W-:Y:S01]  /*117a80*/  IMAD.WIDE R12, R0.reuse, 0x2, R10 ;  /* 0x00000002000c7825 */ /* 0x040fe200078e020a */
[----:B------:R-:W4:Y:S04]  /*117a90*/  LDL.LU R25, [R1+0x39c] ;  /* 0x00039c0001197983 */ /* 0x000f280000300800 */
[----:B------:R0:W-:Y:S01]  /*117aa0*/  @P1 STG.E.U16 [R4.64], R3 ;  /* 0x0000000304001986 */ /* 0x0001e2000c101506 */
[----:B------:R-:W-:Y:S01]  /*117ab0*/  @P3 STG.E.U16 [R6.64], R14 ;  /* 0x0000000e06003986 */ /* 0x000fe2000c101506 */
[----:B------:R-:W-:Y:S01]  /*117ac0*/  ISETP.LT.AND P3, PT, R23, c[0x0][0x178], !P0 ;  /* 0x00005e0017007a0c */ /* 0x000fe20004761270 */
[----:B------:R1:W-:Y:S01]  /*117ad0*/  @P6 STG.E.U16 [R12.64], R24 ;  /* 0x000000180c006986 */ /* 0x0003e2000c101506 */
[----:B------:R-:W5:Y:S01]  /*117ae0*/  LDL.LU R18, [R1+0x39f4] ;  /* 0x0039f40001127983 */ /* 0x000f620000300800 */
[C---:B0-----:R-:W-:Y:S01]  /*117af0*/  IMAD.WIDE R4, R0.reuse, 0x2, R8 ;  /* 0x0000000200047825 */ /* 0x041fe200078e0208 */
[----:B------:R-:W-:-:S02]  /*117b00*/  IADD3 R0, R0, c[0x0][0x198], RZ ;  /* 0x0000660000007a10 */ /* 0x000fc40007ffe0ff */
[----:B------:R-:W-:Y:S02]  /*117b10*/  PRMT R3, R24, 0x7632, R3 ;  /* 0x0000763218037816 */ /* 0x000fe40000000003 */
[----:B------:R-:W-:Y:S01]  /*117b20*/  ISETP.LT.AND P6, PT, R26, c[0x0][0x178], !P0 ;  /* 0x00005e001a007a0c */ /* 0x000fe200047c1270 */
[----:B------:R-:W5:Y:S04]  /*117b30*/  LDL.LU R22, [R1+0x47c] ;  /* 0x00047c0001167983 */ /* 0x000f680000300800 */
[----:B------:R0:W-:Y:S01]  /*117b40*/  @P2 STG.E.U16 [R4.64], R15 ;  /* 0x0000000f04002986 */ /* 0x0001e2000c101506 */
[----:B-1----:R-:W5:Y:S02]  /*117b50*/  LDL.LU R24, [R1+0x33c] ;  /* 0x00033c0001187983 */ /* 0x002f640000300800 */
[----:B0-----:R-:W-:-:S05]  /*117b60*/  IMAD.WIDE R4, R0, 0x2, R10 ;  /* 0x0000000200047825 */ /* 0x001fca00078e020a */
[----:B------:R0:W-:Y:S01]  /*117b70*/  @P3 STG.E.U16 [R4.64], R3 ;  /* 0x0000000304003986 */ /* 0x0001e2000c101506 */
[----:B---3--:R-:W-:-:S03]  /*117b80*/  ISETP.GE.AND P0, PT, R17, c[0x0][0x17c], PT ;  /* 0x00005f0011007a0c */ /* 0x008fc60003f06270 */
[----:B------:R-:W3:Y:S01]  /*117b90*/  LDL.LU R17, [R1+0x39f0] ;  /* 0x0039f00001117983 */ /* 0x000ee20000300800 */
[----:B------:R-:W-:-:S03]  /*117ba0*/  ISETP.GE.AND P3, PT, R16, c[0x0][0x17c], PT ;  /* 0x00005f0010007a0c */ /* 0x000fc60003f66270 */
[----:B------:R-:W3:Y:S01]  /*117bb0*/  LDL.LU R16, [R1+0x39f8] ;  /* 0x0039f80001107983 */ /* 0x000ee20000300800 */
[----:B------:R-:W-:Y:S02]  /*117bc0*/  ISETP.LT.AND P2, PT, R23, c[0x0][0x178], !P4 ;  /* 0x00005e0017007a0c */ /* 0x000fe40006741270 */
[----:B------:R-:W-:Y:S01]  /*117bd0*/  PRMT R12, R15, 0x7632, R12 ;  /* 0x000076320f0c7816 */ /* 0x000fe2000000000c */
[----:B------:R-:W-:Y:S01]  /*117be0*/  IMAD.WIDE R6, R0, 0x2, R8 ;  /* 0x0000000200067825 */ /* 0x000fe200078e0208 */
[----:B------:R-:W-:Y:S02]  /*117bf0*/  ISETP.LT.AND P4, PT, R26, c[0x0][0x178], !P4 ;  /* 0x00005e001a007a0c */ /* 0x000fe40006781270 */
[----:B------:R-:W-:Y:S02]  /*117c00*/  IADD3 R0, R0, c[0x0][0x198], RZ ;  /* 0x0000660000007a10 */ /* 0x000fe40007ffe0ff */
[----:B------:R-:W-:Y:S01]  /*117c10*/  ISETP.GE.AND P1, PT, R20, c[0x0][0x17c], PT ;  /* 0x00005f0014007a0c */ /* 0x000fe20003f26270 */
[----:B------:R-:W3:Y:S04]  /*117c20*/  LDL.LU R15, [R1+0x39fc] ;  /* 0x0039fc00010f7983 */ /* 0x000ee80000300800 */
[----:B------:R1:W-:Y:S01]  /*117c30*/  @P6 STG.E.U16 [R6.64], R12 ;  /* 0x0000000c06006986 */ /* 0x0003e2000c101506 */
[----:B------:R-:W-:Y:S01]  /*117c40*/  ISETP.LT.AND P6, PT, R23, c[0x0][0x178], !P5 ;  /* 0x00005e0017007a0c */ /* 0x000fe20006fc1270 */
[----:B0-----:R-:W-:Y:S01]  /*117c50*/  IMAD.WIDE R4, R0, 0x2, R10 ;  /* 0x0000000200047825 */ /* 0x001fe200078e020a */
[----:B------:R-:W-:-:S02]  /*117c60*/  ISETP.LT.AND P5, PT, R26, c[0x0][0x178], !P5 ;  /* 0x00005e001a007a0c */ /* 0x000fc40006fa1270 */
[C---:B------:R-:W-:Y:S01]  /*117c70*/  IADD3 R13, R0.reuse, c[0x0][0x198], RZ ;  /* 0x00006600000d7a10 */ /* 0x040fe20007ffe0ff */
[----:B-1----:R-:W-:Y:S01]  /*117c80*/  IMAD.WIDE R6, R0, 0x2, R8 ;  /* 0x0000000200067825 */ /* 0x002fe200078e0208 */
[----:B--2---:R0:W-:Y:S01]  /*117c90*/  @P2 STG.E.U16 [R4.64], R21 ;  /* 0x0000001504002986 */ /* 0x0041e2000c101506 */
[----:B------:R-:W-:Y:S02]  /*117ca0*/  ISETP.LT.AND P2, PT, R23, c[0x0][0x178], !P1 ;  /* 0x00005e0017007a0c */ /* 0x000fe40004f41270 */
[----:B------:R-:W-:Y:S01]  /*117cb0*/  ISETP.LT.AND P1, PT, R26, c[0x0][0x178], !P1 ;  /* 0x00005e001a007a0c */ /* 0x000fe20004f21270 */
[----:B------:R-:W-:Y:S02]  /*117cc0*/  PRMT R3, R21, 0x7632, R3 ;  /* 0x0000763215037816 */ /* 0x000fe40000000003 */
[----:B------:R-:W-:Y:S01]  /*117cd0*/  IADD3 R12, R13, c[0x0][0x198], RZ ;  /* 0x000066000d0c7a10 */ /* 0x000fe20007ffe0ff */
[----:B----4-:R1:W-:Y:S01]  /*117ce0*/  @P4 STG.E.U16 [R6.64], R25 ;  /* 0x0000001906004986 */ /* 0x0103e2000c101506 */
[----:B------:R-:W-:Y:S01]  /*117cf0*/  PRMT R0, R25, 0x7632, R0 ;  /* 0x0000763219007816 */ /* 0x000fe20000000000 */
[----:B0-----:R-:W-:-:S02]  /*117d00*/  IMAD.WIDE R4, R13, 0x2, R8 ;  /* 0x000000020d047825 */ /* 0x001fc400078e0208 */
[----:B------:R-:W2:Y:S02]  /*117d10*/  LDL.LU R21, [R1+0x87c] ;  /* 0x00087c0001157983 */ /* 0x000ea40000300800 */
[--C-:B-1----:R-:W-:Y:S02]  /*117d20*/  IMAD.WIDE R6, R13, 0x2, R10.reuse ;  /* 0x000000020d067825 */ /* 0x102fe400078e020a */
[----:B------:R-:W4:Y:S04]  /*117d30*/  LDL.LU R25, [R1+0x3dc] ;  /* 0x0003dc0001197983 */ /* 0x000f280000300800 */
[----:B------:R0:W-:Y:S01]  /*117d40*/  @P6 STG.E.U16 [R6.64], R3 ;  /* 0x0000000306006986 */ /* 0x0001e2000c101506 */
[----:B------:R1:W-:Y:S02]  /*117d50*/  @P5 STG.E.U16 [R4.64], R0 ;  /* 0x0000000004005986 */ /* 0x0003e4000c101506 */
[----:B0-----:R-:W-:-:S04]  /*117d60*/  IMAD.WIDE R6, R12, 0x2, R10 ;  /* 0x000000020c067825 */ /* 0x001fc800078e020a */
[----:B-1----:R-:W-:Y:S01]  /*117d70*/  IMAD.WIDE R4, R12, 0x2, R8 ;  /* 0x000000020c047825 */ /* 0x002fe200078e0208 */
[----:B-----5:R0:W-:Y:S04]  /*117d80*/  @P2 STG.E.U16 [R6.64], R22 ;  /* 0x0000001606002986 */ /* 0x0201e8000c101506 */
[----:B------:R1:W-:Y:S01]  /*117d90*/  @P1 STG.E.U16 [R4.64], R24 ;  /* 0x0000001804001986 */ /* 0x0003e2000c101506 */
[----:B---3--:R-:W-:Y:S02]  /*117da0*/  ISETP.GE.AND P1, PT, R16, c[0x0][0x17c], PT ;  /* 0x00005f0010007a0c */ /* 0x008fe40003f26270 */
[----:B------:R-:W3:Y:S01]  /*117db0*/  LDL.LU R16, [R1+0x3a00] ;  /* 0x003a000001107983 */ /* 0x000ee20000300800 */
[----:B------:R-:W-:Y:S02]  /*117dc0*/  ISETP.GE.AND P4, PT, R18, c[0x0][0x17c], PT ;  /* 0x00005f0012007a0c */ /* 0x000fe40003f86270 */
[----:B------:R-:W-:-:S02]  /*117dd0*/  ISETP.GE.AND P6, PT, R17, c[0x0][0x17c], PT ;  /* 0x00005f0011007a0c */ /* 0x000fc40003fc6270 */
[----:B------:R-:W-:Y:S02]  /*117de0*/  PRMT R3, R22, 0x7632, R3 ;  /* 0x0000763216037816 */ /* 0x000fe40000000003 */
[----:B------:R-:W-:Y:S01]  /*117df0*/  PRMT R14, R24, 0x7632, R14 ;  /* 0x00007632180e7816 */ /* 0x000fe2000000000e */
[----:B---3--:R-:W-:Y:S02]  /*117e00*/  STL [R1+0x3c88], R16 ;  /* 0x003c881001007387 */ /* 0x008fe40000100800 */
[----:B------:R-:W3:Y:S04]  /*117e10*/  LDS.128 R16, [R2] ;  /* 0x0000000002107984 */ /* 0x000ee80000000c00 */
[----:B0-----:R-:W5:Y:S02]  /*117e20*/  LDL.LU R22, [R1+0x49c] ;  /* 0x00049c0001167983 */ /* 0x001f640000300800 */
[----:B-1----:R-:W4:Y:S01]  /*117e30*/  LDL.LU R24, [R1+0x3fc] ;  /* 0x0003fc0001187983 */ /* 0x002f220000300800 */
[----:B---3--:R-:W-:Y:S01]  /*117e40*/  STL [R1+0x24], R17 ;  /* 0x0000241101007387 */ /* 0x008fe20000100800 */
[----:B------:R0:W-:Y:S02]  /*117e50*/  STL.64 [R1+0x28], R18 ;  /* 0x0000281201007387 */ /* 0x0001e40000100a00 */
[----:B0-----:R-:W-:-:S02]  /*117e60*/  IMAD.MOV.U32 R19, RZ, RZ, R16 ;  /* 0x000000ffff137224 */ /* 0x001fc400078e0010 */
[----:B------:R-:W3:Y:S01]  /*117e70*/  LDL.LU R16, [R1+0x3c88] ;  /* 0x003c880001107983 */ /* 0x000ee20000300800 */
[C---:B------:R-:W-:Y:S02]  /*117e80*/  ISETP.LT.AND P5, PT, R23.reuse, c[0x0][0x178], !P0 ;  /* 0x00005e0017007a0c */ /* 0x040fe400047a1270 */
[----:B------:R-:W-:Y:S01]  /*117e90*/  IADD3 R6, R12, c[0x0][0x198], RZ ;  /* 0x000066000c067a10 */ /* 0x000fe20007ffe0ff */
[----:B------:R-:W-:Y:S01]  /*117ea0*/  ISETP.LT.AND P0, PT, R26, c[0x0][0x178], !P0 ;  /* 0x00005e001a007a0c */ /* 0x000fe20004701270 */
[----:B------:R-:W-:Y:S02]  /*117eb0*/  ISETP.LT.AND P2, PT, R23, c[0x0][0x178], !P3 ;  /* 0x00005e0017007a0c */ /* 0x000fe40005f41270 */
[C---:B------:R-:W-:Y:S01]  /*117ec0*/  IADD3 R0, R6.reuse, c[0x0][0x198], RZ ;  /* 0x0000660006007a10 */ /* 0x040fe20007ffe0ff */
[----:B------:R-:W-:-:S04]  /*117ed0*/  IMAD.WIDE R4, R6, 0x2, R10 ;  /* 0x0000000206047825 */ /* 0x000fc800078e020a */
[----:B------:R-:W-:Y:S02]  /*117ee0*/  IMAD.WIDE R12, R6, 0x2, R8 ;  /* 0x00000002060c7825 */ /* 0x000fe400078e0208 */
[----:B------:R0:W-:Y:S03]  /*117ef0*/  @P5 STG.E.U16 [R4.64], R3 ;  /* 0x0000000304005986 */ /* 0x0001e6000c101506 */
[----:B------:R4:W-:Y:S01]  /*117f00*/  @P0 STG.E.U16 [R12.64], R14 ;  /* 0x0000000e0c000986 */ /* 0x0009e2000c101506 */
[----:B------:R-:W-:Y:S02]  /*117f10*/  ISETP.GE.AND P5, PT, R15, c[0x0][0x17c], PT ;  /* 0x00005f000f007a0c */ /* 0x000fe40003fa6270 */
[----:B------:R-:W5:Y:S01]  /*117f20*/  LDL.LU R15, [R1+0x3a04] ;  /* 0x003a0400010f7983 */ /* 0x000f620000300800 */
[----:B0-----:R-:W-:-:S05]  /*117f30*/  IMAD.WIDE R4, R0, 0x2, R10 ;  /* 0x0000000200047825 */ /* 0x001fca00078e020a */
[----:B--2---:R-:W-:Y:S01]  /*117f40*/  @P2 STG.E.U16 [R4.64], R21 ;  /* 0x0000001504002986 */ /* 0x004fe2000c101506 */
[----:B---3--:R-:W-:-:S03]  /*117f50*/  ISETP.GE.AND P2, PT, R16, c[0x0][0x17c], PT ;  /* 0x00005f0010007a0c */ /* 0x008fc60003f46270 */
[----:B------:R-:W2:Y:S01]  /*117f60*/  LDL.LU R16, [R1+0x3a08] ;  /* 0x003a080001107983 */ /* 0x000ea20000300800 */
[----:B------:R-:W-:Y:S01]  /*117f70*/  STL [R1+0x3c84], R19 ;  /* 0x003c841301007387 */ /* 0x000fe20000100800 */
[----:B------:R-:W-:Y:S01]  /*117f80*/  ISETP.LT.AND P3, PT, R26, c[0x0][0x178], !P3 ;  /* 0x00005e001a007a0c */ /* 0x000fe20005f61270 */
[----:B------:R-:W-:Y:S01]  /*117f90*/  IMAD.WIDE R6, R0, 0x2, R8 ;  /* 0x0000000200067825 */ /* 0x000fe200078e0208 */
[----:B------:R-:W-:Y:S02]  /*117fa0*/  ISETP.LT.AND P0, PT, R23, c[0x0][0x178], !P4 ;  /* 0x00005e0017007a0c */ /* 0x000fe40006701270 */
[----:B----4-:R-:W-:-:S09]  /*117fb0*/  PRMT R14, R25, 0x7632, R14 ;  /* 0x00007632190e7816 */ /* 0x010fd2000000000e */
[----:B------:R0:W-:Y:S02]  /*117fc0*/  @P3 STG.E.U16 [R6.64], R25 ;  /* 0x0000001906003986 */ /* 0x0001e4000c101506 */
[----:B0-----:R-:W-:Y:S01]  /*117fd0*/  IADD3 R6, R0, c[0x0][0x198], RZ ;  /* 0x0000660000067a10 */ /* 0x001fe20007ffe0ff */
[----:B------:R-:W-:-:S04]  /*117fe0*/  PRMT R0, R21, 0x7632, R0 ;  /* 0x0000763215007816 */ /* 0x000fc80000000000 */
[----:B------:R-:W-:-:S05]  /*117ff0*/  IMAD.WIDE R4, R6, 0x2, R10 ;  /* 0x0000000206047825 */ /* 0x000fca00078e020a */
[----:B------:R-:W-:Y:S01]  /*118000*/  @P0 STG.E.U16 [R4.64], R0 ;  /* 0x0000000004000986 */ /* 0x000fe2000c101506 */
[----:B-----5:R-:W-:-:S03]  /*118010*/  ISETP.GE.AND P0, PT, R15, c[0x0][0x17c], PT ;  /* 0x00005f000f007a0c */ /* 0x020fc60003f06270 */
[----:B--2---:R-:W-:Y:S02]  /*118020*/  STL [R1+0x3c80], R16 ;  /* 0x003c801001007387 */ /* 0x004fe40000100800 */
[----:B------:R-:W0:Y:S04]  /*118030*/  LDS.128 R16, [R27] ;  /* 0x000000001b107984 */ /* 0x000e280000000c00 */
[----:B------:R-:W2:Y:S01]  /*118040*/  LDL.LU R25, [R1+0x4a0] ;  /* 0x0004a00001197983 */ /* 0x000ea20000300800 */
[----:B0-----:R-:W-:Y:S01]  /*118050*/  STL [R1+0x34], R17 ;  /* 0x0000341101007387 */ /* 0x001fe20000100800 */
[----:B------:R0:W-:Y:S02]  /*118060*/  STL.64 [R1+0x38], R18 ;  /* 0x0000381201007387 */ /* 0x0001e40000100a00 */
[----:B0-----:R-:W-:Y:S01]  /*118070*/  IMAD.MOV.U32 R18, RZ, RZ, R16 ;  /* 0x000000ffff127224 */ /* 0x001fe200078e0010 */
[----:B------:R-:W3:Y:S01]  /*118080*/  LDL.LU R19, [R1+0x3c84] ;  /* 0x003c840001137983 */ /* 0x000ee20000300800 */
[----:B------:R-:W4:Y:S02]  /*118090*/  LDL.LU R16, [R1+0x3c80] ;  /* 0x003c800001107983 */ /* 0x000f240000300800 */
[----:B------:R-:W5:Y:S01]  /*1180a0*/  LDL.LU R15, [R1+0x3a0c] ;  /* 0x003a0c00010f7983 */ /* 0x000f620000300800 */
[----:B------:R-:W-:-:S02]  /*1180b0*/  ISETP.LT.AND P4, PT, R26, c[0x0][0x178], !P4 ;  /* 0x00005e001a007a0c */ /* 0x000fc40006781270 */
[----:B------:R-:W-:Y:S02]  /*1180c0*/  ISETP.LT.AND P3, PT, R23, c[0x0][0x178], !P6 ;  /* 0x00005e0017007a0c */ /* 0x000fe40007761270 */
[C---:B------:R-:W-:Y:S01]  /*1180d0*/  IADD3 R3, R6.reuse, c[0x0][0x198], RZ ;  /* 0x0000660006037a10 */ /* 0x040fe20007ffe0ff */
[----:B------:R-:W-:Y:S01]  /*1180e0*/  IMAD.WIDE R12, R6, 0x2, R8 ;  /* 0x00000002060c7825 */ /* 0x000fe200078e0208 */
[----:B------:R-:W-:-:S03]  /*1180f0*/  ISETP.LT.AND P6, PT, R26, c[0x0][0x178], !P6 ;  /* 0x00005e001a007a0c */ /* 0x000fc600077c1270 */
[----:B------:R-:W-:-:S04]  /*118100*/  IMAD.WIDE R6, R3, 0x2, R10 ;  /* 0x0000000203067825 */ /* 0x000fc800078e020a */
[----:B------:R-:W-:Y:S01]  /*118110*/  IMAD.WIDE R4, R3, 0x2, R8 ;  /* 0x0000000203047825 */ /* 0x000fe200078e0208 */
[----:B------:R-:W-:Y:S03]  /*118120*/  @P4 STG.E.U16 [R12.64], R14 ;  /* 0x0000000e0c004986 */ /* 0x000fe6000c101506 */
[----:B------:R0:W-:Y:S01]  /*118130*/  @P3 STG.E.U16 [R6.64], R22 ;  /* 0x0000001606003986 */ /* 0x0001e2000c101506 */
[----:B------:R-:W-:Y:S02]  /*118140*/  ISETP.LT.AND P3, PT, R23, c[0x0][0x178], !P1 ;  /* 0x00005e0017007a0c */ /* 0x000fe40004f61270 */
[----:B------:R-:W-:Y:S01]  /*118150*/  PRMT R0, R22, 0x7632, R0 ;  /* 0x0000763216007816 */ /* 0x000fe20000000000 */
[----:B------:R1:W-:Y:S01]  /*118160*/  @P6 STG.E.U16 [R4.64], R24 ;  /* 0x0000001804006986 */ /* 0x0003e2000c101506 */
[----:B0-----:R-:W-:Y:S02]  /*118170*/  IADD3 R6, R3, c[0x0][0x198], RZ ;  /* 0x0000660003067a10 */ /* 0x001fe40007ffe0ff */
[----:B------:R-:W-:-:S02]  /*118180*/  PRMT R14, R24, 0x7632, R14 ;  /* 0x00007632180e7816 */ /* 0x000fc4000000000e */
[----:B-1----:R-:W3:Y:S01]  /*118190*/  LDL.LU R24, [R1+0x4b0] ;  /* 0x0004b00001187983 */ /* 0x002ee20000300800 */
[C---:B------:R-:W-:Y:S01]  /*1181a0*/  IADD3 R3, R6.reuse, c[0x0][0x198], RZ ;  /* 0x0000660006037a10 */ /* 0x040fe20007ffe0ff */
[----:B------:R-:W-:-:S04]  /*1181b0*/  IMAD.WIDE R4, R6, 0x2, R10 ;  /* 0x0000000206047825 */ /* 0x000fc800078e020a */
[----:B------:R-:W-:Y:S02]  /*1181c0*/  STL.64 [R1+0x3c78], R10 ;  /* 0x003c780a01007387 */ /* 0x000fe40000100a00 */
[----:B------:R-:W-:-:S04]  /*1181d0*/  IMAD.WIDE R6, R6, 0x2, R8 ;  /* 0x0000000206067825 */ /* 0x000fc800078e0208 */
[----:B------:R-:W-:Y:S01]  /*1181e0*/  IMAD.WIDE R12, R3, 0x2, R10 ;  /* 0x00000002030c7825 */ /* 0x000fe200078e020a */
[----:B------:R-:W-:Y:S04]  /*1181f0*/  STL.64 [R1+0x3c70], R8 ;  /* 0x003c700801007387 */ /* 0x000fe80000100a00 */
[----:B------:R0:W-:Y:S01]  /*118200*/  @P3 STG.E.U16 [R4.64], R0 ;  /* 0x0000000004003986 */ /* 0x0001e2000c101506 */
[C---:B------:R-:W-:Y:S02]  /*118210*/  ISETP.LT.AND P1, PT, R26.reuse, c[0x0][0x178], !P1 ;  /* 0x00005e001a007a0c */ /* 0x040fe40004f21270 */
[----:B------:R-:W-:Y:S02]  /*118220*/  ISETP.LT.AND P4, PT, R23, c[0x0][0x178], !P5 ;  /* 0x00005e0017007a0c */ /* 0x000fe40006f81270 */
[----:B------:R-:W-:Y:S01]  /*118230*/  ISETP.LT.AND P6, PT, R26, c[0x0][0x178], !P5 ;  /* 0x00005e001a007a0c */ /* 0x000fe20006fc1270 */
[----:B------:R-:W3:Y:S01]  /*118240*/  LDL.LU R17, [R1+0x3a14] ;  /* 0x003a140001117983 */ /* 0x000ee20000300800 */
[----:B0-----:R-:W-:-:S03]  /*118250*/  IMAD.WIDE R4, R3, 0x2, R8 ;  /* 0x0000000203047825 */ /* 0x001fc600078e0208 */
[----:B------:R-:W0:Y:S04]  /*118260*/  LDS.128 R8, [R28] ;  /* 0x000000001c087984 */ /* 0x000e280000000c00 */
[----:B------:R-:W-:Y:S04]  /*118270*/  @P1 STG.E.U16 [R6.64], R14 ;  /* 0x0000000e06001986 */ /* 0x000fe8000c101506 */
[----:B--2---:R-:W-:Y:S01]  /*118280*/  @P4 STG.E.U16 [R12.64], R25 ;  /* 0x000000190c004986 */ /* 0x004fe2000c101506 */
[----:B-----5:R-:W-:-:S03]  /*118290*/  ISETP.GE.AND P3, PT, R15, c[0x0][0x17c], PT ;  /* 0x00005f000f007a0c */ /* 0x020fc60003f66270 */
[----:B------:R-:W2:Y:S01]  /*1182a0*/  LDL.LU R15, [R1+0x3a10] ;  /* 0x003a1000010f7983 */ /* 0x000ea20000300800 */
[----:B0-----:R-:W-:Y:S01]  /*1182b0*/  STL [R1+0x44], R9 ;  /* 0x0000440901007387 */ /* 0x001fe20000100800 */
[----:B----4-:R-:W-:Y:S02]  /*1182c0*/  ISETP.GE.AND P5, PT, R16, c[0x0][0x17c], PT ;  /* 0x00005f0010007a0c */ /* 0x010fe40003fa6270 */
[----:B---3--:R0:W-:Y:S01]  /*1182d0*/  @P6 STG.E.U16 [R4.64], R19 ;  /* 0x0000001304006986 */ /* 0x0081e2000c101506 */
[----:B------:R1:W-:Y:S02]  /*1182e0*/  STL.64 [R1+0x48], R10 ;  /* 0x0000480a01007387 */ /* 0x0003e40000100a00 */
[----:B------:R-:W-:Y:S01]  /*1182f0*/  IMAD.MOV.U32 R16, RZ, RZ, R8 ;  /* 0x000000ffff107224 */ /* 0x000fe200078e0008 */
[----:B0-----:R-:W-:Y:S01]  /*118300*/  IADD3 R4, R3, c[0x0][0x198], RZ ;  /* 0x0000660003047a10 */ /* 0x001fe20007ffe0ff */
[----:B-1----:R-:W3:Y:S01]  /*118310*/  LDL.LU.64 R10, [R1+0x3c78] ;  /* 0x003c7800010a7983 */ /* 0x002ee20000300a00 */
[----:B------:R-:W4:Y:S01]  /*118320*/  LDL.LU.64 R8, [R1+0x3c70] ;  /* 0x003c700001087983 */ /* 0x000f220000300a00 */
[----:B------:R-:W-:-:S02]  /*118330*/  PRMT R3, R19, 0x7632, R3 ;  /* 0x0000763213037816 */ /* 0x000fc40000000003 */
[----:B------:R-:W5:Y:S01]  /*118340*/  LDL.LU R19, [R1+0x3a18] ;  /* 0x003a180001137983 */ /* 0x000f620000300800 */
[----:B------:R-:W-:Y:S02]  /*118350*/  ISETP.GE.AND P6, PT, R17, c[0x0][0x17c], PT ;  /* 0x00005f0011007a0c */ /* 0x000fe40003fc6270 */
[----:B------:R-:W-:Y:S02]  /*118360*/  PRMT R12, R25, 0x7632, R12 ;  /* 0x00007632190c7816 */ /* 0x000fe4000000000c */
[----:B------:R-:W-:Y:S01]  /*118370*/  ISETP.LT.AND P1, PT, R23, c[0x0][0x178], !P2 ;  /* 0x00005e0017007a0c */ /* 0x000fe20005721270 */
[----:B-----5:R-:W-:Y:S01]  /*118380*/  STL.64 [R1+0x3c68], R18 ;  /* 0x003c681201007387 */ /* 0x020fe20000100a00 */
[----:B------:R-:W-:Y:S02]  /*118390*/  STL [R1+0x3c60], R16 ;  /* 0x003c601001007387 */ /* 0x000fe40000100800 */
[----:B------:R-:W0:Y:S04]  /*1183a0*/  LDS.128 R16, [R29] ;  /* 0x000000001d107984 */ /* 0x000e280000000c00 */
[----:B------:R-:W5:Y:S01]  /*1183b0*/  LDL.LU R25, [R1+0x4c0] ;  /* 0x0004c00001197983 */ /* 0x000f620000300800 */
[----:B0-----:R-:W-:Y:S01]  /*1183c0*/  STL [R1+0x94], R17 ;  /* 0x0000941101007387 */ /* 0x001fe20000100800 */
[----:B------:R0:W-:Y:S03]  /*1183d0*/  STL.64 [R1+0x98], R18 ;  /* 0x0000981201007387 */ /* 0x0001e60000100a00 */
[----:B0-----:R-:W5:Y:S01]  /*1183e0*/  LDL.LU.64 R18, [R1+0x3c68] ;  /* 0x003c680001127983 */ /* 0x001f620000300a00 */
[----:B---3--:R-:W-:-:S04]  /*1183f0*/  IMAD.WIDE R6, R4, 0x2, R10 ;  /* 0x0000000204067825 */ /* 0x008fc800078e020a */
[----:B------:R-:W-:Y:S02]  /*118400*/  IMAD.MOV.U32 R17, RZ, RZ, R16 ;  /* 0x000000ffff117224 */ /* 0x000fe400078e0010 */
[----:B------:R-:W3:Y:S04]  /*118410*/  LDL.LU R16, [R1+0x3c60] ;  /* 0x003c600001107983 */ /* 0x000ee80000300800 */
[----:B------:R0:W-:Y:S01]  /*118420*/  @P1 STG.E.U16 [R6.64], R12 ;  /* 0x0000000c06001986 */ /* 0x0001e2000c101506 */
[----:B--2---:R-:W-:Y:S02]  /*118430*/  ISETP.GE.AND P1, PT, R15, c[0x0][0x17c], PT ;  /* 0x00005f000f007a0c */ /* 0x004fe40003f26270 */
[----:B------:R-:W2:Y:S01]  /*118440*/  LDL.LU R15, [R1+0x3a1c] ;  /* 0x003a1c00010f7983 */ /* 0x000ea20000300800 */
[----:B------:R-:W-:-:S02]  /*118450*/  ISETP.LT.AND P2, PT, R26, c[0x0][0x178], !P2 ;  /* 0x00005e001a007a0c */ /* 0x000fc40005741270 */
[----:B------:R-:W-:Y:S01]  /*118460*/  ISETP.LT.AND P4, PT, R23, c[0x0][0x178], !P0 ;  /* 0x00005e0017007a0c */ /* 0x000fe20004781270 */
[----:B------:R-:W-:Y:S01]  /*118470*/  ISETP.LT.AND P0, PT, R26, c[0x0][0x178], !P0 ;  /* 0x00005e001a007a0c */ /* 0x000fe20004701270 */
[C---:B------:R-:W-:Y:S01]  /*118480*/  IADD3 R0, R4.reuse, c[0x0][0x198], RZ ;  /* 0x0000660004007a10 */ /* 0x040fe20007ffe0ff */
[----:B----4-:R-:W-:-:S04]  /*118490*/  IMAD.WIDE R4, R4, 0x2, R8 ;  /* 0x0000000204047825 */ /* 0x010fc800078e0208 */
[----:B0-----:R-:W-:-:S04]  /*1184a0*/  IMAD.WIDE R6, R0, 0x2, R10 ;  /* 0x0000000200067825 */ /* 0x001fc800078e020a */
[----:B------:R0:W-:Y:S02]  /*1184b0*/  @P2 STG.E.U16 [R4.64], R3 ;  /* 0x0000000304002986 */ /* 0x0001e4000c101506 */
[----:B------:R1:W-:Y:S01]  /*1184c0*/  @P4 STG.E.U16 [R6.64], R24 ;  /* 0x0000001806004986 */ /* 0x0003e2000c101506 */
[----:B------:R-:W-:Y:S01]  /*1184d0*/  PRMT R13, R24, 0x7632, R13 ;  /* 0x00007632180d7816 */ /* 0x000fe2000000000d */
[C---:B0-----:R-:W-:Y:S01]  /*1184e0*/  IMAD.WIDE R4, R0.reuse, 0x2, R8 ;  /* 0x0000000200047825 */ /* 0x041fe200078e0208 */
[----:B-1----:R-:W4:Y:S03]  /*1184f0*/  LDL.LU R24, [R1+0x4d0] ;  /* 0x0004d00001187983 */ /* 0x002f260000300800 */
[----:B------:R-:W-:Y:S01]  /*118500*/  STL [R1+0x3c5c], R14 ;  /* 0x003c5c0e01007387 */ /* 0x000fe20000100800 */
[----:B------:R-:W-:Y:S02]  /*118510*/  ISETP.LT.AND P2, PT, R23, c[0x0][0x178], !P5 ;  /* 0x00005e0017007a0c */ /* 0x000fe40006f41270 */
[----:B------:R-:W-:-:S05]  /*118520*/  IADD3 R12, R0, c[0x0][0x198], RZ ;  /* 0x00006600000c7a10 */ /* 0x000fca0007ffe0ff */
[C---:B------:R-:W-:Y:S01]  /*118530*/  IMAD.WIDE R6, R12.reuse, 0x2, R10 ;  /* 0x000000020c067825 */ /* 0x040fe200078e020a */
[----:B------:R-:W-:Y:S02]  /*118540*/  IADD3 R0, R12, c[0x0][0x198], RZ ;  /* 0x000066000c007a10 */ /* 0x000fe40007ffe0ff */
[----:B------:R-:W-:Y:S02]  /*118550*/  ISETP.LT.AND P5, PT, R26, c[0x0][0x178], !P5 ;  /* 0x00005e001a007a0c */ /* 0x000fe40006fa1270 */
[----:B------:R-:W-:Y:S01]  /*118560*/  ISETP.LT.AND P4, PT, R23, c[0x0][0x178], !P3 ;  /* 0x00005e0017007a0c */ /* 0x000fe20005f81270 */
[----:B-----5:R0:W-:Y:S01]  /*118570*/  @P0 STG.E.U16 [R4.64], R18 ;  /* 0x0000001204000986 */ /* 0x0201e2000c101506 */
[----:B------:R-:W-:-:S03]  /*118580*/  PRMT R3, R18, 0x7632, R3 ;  /* 0x0000763212037816 */ /* 0x000fc60000000003 */
[----:B0-----:R-:W5:Y:S01]  /*118590*/  LDL.LU R18, [R1+0x3a20] ;  /* 0x003a200001127983 */ /* 0x001f620000300800 */
[----:B------:R0:W-:Y:S02]  /*1185a0*/  @P2 STG.E.U16 [R6.64], R13 ;  /* 0x0000000d06002986 */ /* 0x0001e4000c101506 */
[----:B------:R-:W-:Y:S01]  /*1185b0*/  IMAD.WIDE R4, R12, 0x2, R8 ;  /* 0x000000020c047825 */ /* 0x000fe200078e0208 */
[----:B--2---:R-:W-:Y:S02]  /*1185c0*/  ISETP.GE.AND P2, PT, R15, c[0x0][0x17c], PT ;  /* 0x00005f000f007a0c */ /* 0x004fe40003f46270 */
[----:B------:R-:W1:Y:S04]  /*1185d0*/  LDS.128 R12, [R2+0x800] ;  /* 0x00080000020c7984 */ /* 0x000e680000000c00 */
[----:B------:R2:W-:Y:S01]  /*1185e0*/  @P5 STG.E.U16 [R4.64], R3 ;  /* 0x0000000304005986 */ /* 0x0005e2000c101506 */
[----:B0-----:R-:W-:Y:S01]  /*1185f0*/  IMAD.WIDE R6, R0, 0x2, R10 ;  /* 0x0000000200067825 */ /* 0x001fe200078e020a */
[----:B------:R-:W-:-:S04]  /*118600*/  ISETP.LT.AND P5, PT, R23, c[0x0][0x178], !P6 ;  /* 0x00005e0017007a0c */ /* 0x000fc800077a1270 */
[----:B------:R-:W-:Y:S01]  /*118610*/  @P4 STG.E.U16 [R6.64], R25 ;  /* 0x0000001906004986 */ /* 0x000fe2000c101506 */
[----:B--2---:R-:W-:Y:S02]  /*118620*/  PRMT R3, R25, 0x7632, R3 ;  /* 0x0000763219037816 */ /* 0x004fe40000000003 */
[----:B------:R-:W-:Y:S01]  /*118630*/  ISETP.LT.AND P4, PT, R23, c[0x0][0x178], !P1 ;  /* 0x00005e0017007a0c */ /* 0x000fe20004f81270 */
[----:B-1----:R-:W-:Y:S01]  /*118640*/  STL [R1+0xb4], R13 ;  /* 0x0000b40d01007387 */ /* 0x002fe20000100800 */
[----:B------:R0:W-:Y:S03]  /*118650*/  STL.64 [R1+0xb8], R14 ;  /* 0x0000b80e01007387 */ /* 0x0001e60000100a00 */
[----:B0-----:R-:W2:Y:S01]  /*118660*/  LDL.LU R14, [R1+0x3c5c] ;  /* 0x003c5c00010e7983 */ /* 0x001ea20000300800 */
[----:B------:R-:W2:Y:S02]  /*118670*/  LDL.LU R13, [R1+0x3a24] ;  /* 0x003a2400010d7983 */ /* 0x000ea40000300800 */
[----:B------:R-:W2:Y:S02]  /*118680*/  LDL.LU R25, [R1+0x4e0] ;  /* 0x0004e00001197983 */ /* 0x000ea40000300800 */
[----:B------:R-:W-:Y:S02]  /*118690*/  STL [R1+0x3c58], R23 ;  /* 0x003c581701007387 */ /* 0x000fe40000100800 */
[----:B------:R-:W0:Y:S01]  /*1186a0*/  LDS.128 R20, [R27+0x800] ;  /* 0x000800001b147984 */ /* 0x000e220000000c00 */
[----:B------:R-:W-:Y:S01]  /*1186b0*/  ISETP.LT.AND P3, PT, R26, c[0x0][0x178], !P3 ;  /* 0x00005e001a007a0c */ /* 0x000fe20005f61270 */
[----:B------:R-:W-:-:S04]  /*1186c0*/  IMAD.WIDE R6, R0, 0x2, R8 ;  /* 0x0000000200067825 */ /* 0x000fc800078e0208 */
[----:B------:R-:W-:Y:S01]  /*1186d0*/  IMAD.MOV.U32 R15, RZ, RZ, R12 ;  /* 0x000000ffff0f7224 */ /* 0x000fe200078e000c */
[----:B------:R-:W-:-:S07]  /*1186e0*/  IADD3 R12, R0, c[0x0][0x198], RZ ;  /* 0x00006600000c7a10 */ /* 0x000fce0007ffe0ff */
[----:B---3--:R-:W-:Y:S01]  /*1186f0*/  @P3 STG.E.U16 [R6.64], R16 ;  /* 0x0000001006003986 */ /* 0x008fe2000c101506 */
[----:B------:R-:W-:Y:S01]  /*118700*/  ISETP.LT.AND P3, PT, R26, c[0x0][0x178], !P1 ;  /* 0x00005e001a007a0c */ /* 0x000fe20004f61270 */
[----:B------:R-:W-:-:S05]  /*118710*/  IMAD.WIDE R4, R12, 0x2, R10 ;  /* 0x000000020c047825 */ /* 0x000fca00078e020a */
[----:B------:R1:W-:Y:S02]  /*118720*/  @P5 STG.E.U16 [R4.64], R3 ;  /* 0x0000000304005986 */ /* 0x0003e4000c101506 */
[----:B-1----:R-:W-:Y:S02]  /*118730*/  PRMT R3, R16, 0x7632, R3 ;  /* 0x0000763210037816 */ /* 0x002fe40000000003 */
[----:B-----5:R-:W-:Y:S02]  /*118740*/  ISETP.GE.AND P1, PT, R18, c[0x0][0x17c], PT ;  /* 0x00005f0012007a0c */ /* 0x020fe40003f26270 */
[----:B------:R-:W3:Y:S01]  /*118750*/  LDL.LU R18, [R1+0x3a28] ;  /* 0x003a280001127983 */ /* 0x000ee20000300800 */
[----:B0-----:R-:W-:Y:S02]  /*118760*/  STL [R1+0xa4], R21 ;  /* 0x0000a41501007387 */ /* 0x001fe40000100800 */
[----:B------:R0:W-:Y:S02]  /*118770*/  STL.64 [R1+0xa8], R22 ;  /* 0x0000a81601007387 */ /* 0x0001e40000100a00 */
[----:B0-----:R-:W5:Y:S01]  /*118780*/  LDL.LU R23, [R1+0x3c58] ;  /* 0x003c580001177983 */ /* 0x001f620000300800 */
[----:B------:R-:W3:Y:S01]  /*118790*/  LDL.LU R16, [R1+0x3a2c] ;  /* 0x003a2c0001107983 */ /* 0x000ee20000300800 */
[----:B------:R-:W-:-:S02]  /*1187a0*/  ISETP.LT.AND P6, PT, R26, c[0x0][0x178], !P6 ;  /* 0x00005e001a007a0c */ /* 0x000fc400077c1270 */
[C---:B------:R-:W-:Y:S01]  /*1187b0*/  IADD3 R0, R12.reuse, c[0x0][0x198], RZ ;  /* 0x000066000c007a10 */ /* 0x040fe20007ffe0ff */
[----:B------:R-:W-:Y:S01]  /*1187c0*/  IMAD.WIDE R4, R12, 0x2, R8 ;  /* 0x000000020c047825 */ /* 0x000fe200078e0208 */
[----:B------:R-:W-:Y:S01]  /*1187d0*/  ISETP.GE.AND P0, PT, R19, c[0x0][0x17c], PT ;  /* 0x00005f0013007a0c */ /* 0x000fe20003f06270 */
[----:B------:R-:W3:Y:S02]  /*1187e0*/  LDL.LU R22, [R1+0x3a30] ;  /* 0x003a300001167983 */ /* 0x000ee40000300800 */
[----:B------:R-:W-:-:S06]  /*1187f0*/  IMAD.WIDE R6, R0, 0x2, R10 ;  /* 0x0000000200067825 */ /* 0x000fcc00078e020a */
[----:B------:R-:W-:Y:S01]  /*118800*/  @P6 STG.E.U16 [R4.64], R3 ;  /* 0x0000000304006986 */ /* 0x000fe2000c101506 */
[----:B----4-:R0:W-:Y:S01]  /*118810*/  @P4 STG.E.U16 [R6.64], R24 ;  /* 0x0000001806004986 */ /* 0x0101e2000c101506 */
[----:B------:R-:W-:Y:S02]  /*118820*/  ISETP.LT.AND P6, PT, R26, c[0x0][0x178], !P2 ;  /* 0x00005e001a007a0c */ /* 0x000fe400057c1270 */
[----:B0-----:R-:W-:-:S05]  /*118830*/  IADD3 R6, R0, c[0x0][0x198], RZ ;  /* 0x0000660000067a10 */ /* 0x001fca0007ffe0ff */
[----:B------:R-:W-:Y:S01]  /*118840*/  IMAD.WIDE R4, R6, 0x2, R10 ;  /* 0x0000000206047825 */ /* 0x000fe200078e020a */
[----:B------:R-:W-:Y:S02]  /*118850*/  PRMT R3, R17, 0x7632, R3 ;  /* 0x0000763211037816 */ /* 0x000fe40000000003 */
[----:B--2---:R-:W-:Y:S01]  /*118860*/  ISETP.GE.AND P5, PT, R13, c[0x0][0x17c], PT ;  /* 0x00005f000d007a0c */ /* 0x004fe20003fa6270 */
[----:B------:R-:W-:Y:S01]  /*118870*/  IMAD.WIDE R12, R0, 0x2, R8 ;  /* 0x00000002000c7825 */ /* 0x000fe200078e0208 */
[----:B------:R-:W-:Y:S02]  /*118880*/  PRMT R14, R24, 0x7632, R14 ;  /* 0x00007632180e7816 */ /* 0x000fe4000000000e */
[----:B------:R-:W2:Y:S04]  /*118890*/  LDL.LU R24, [R1+0x4f0] ;  /* 0x0004f00001187983 */ /* 0x000ea80000300800 */
[----:B------:R-:W-:Y:S01]  /*1188a0*/  @P3 STG.E.U16 [R12.64], R17 ;  /* 0x000000110c003986 */ /* 0x000fe2000c101506 */
[----:B------:R-:W-:Y:S01]  /*1188b0*/  IMAD.MOV.U32 R21, RZ, RZ, R20 ;  /* 0x000000ffff157224 */ /* 0x000fe200078e0014 */
[----:B-----5:R-:W-:-:S02]  /*1188c0*/  ISETP.LT.AND P4, PT, R23, c[0x0][0x178], !P0 ;  /* 0x00005e0017007a0c */ /* 0x020fc40004781270 */
[----:B------:R-:W-:Y:S01]  /*1188d0*/  ISETP.LT.AND P3, PT, R23, c[0x0][0x178], !P2 ;  /* 0x00005e0017007a0c */ /* 0x000fe20005761270 */
[----:B---3--:R-:W-:-:S10]  /*1188e0*/  ISETP.GE.AND P2, PT, R18, c[0x0][0x17c], PT ;  /* 0x00005f0012007a0c */ /* 0x008fd40003f46270 */
[----:B------:R-:W-:Y:S01]  /*1188f0*/  @P4 STG.E.U16 [R4.64], R14 ;  /* 0x0000000e04004986 */ /* 0x000fe2000c101506 */
[----:B------:R-:W-:Y:S02]  /*118900*/  ISETP.GE.AND P4, PT, R16, c[0x0][0x17c], PT ;  /* 0x00005f0010007a0c */ /* 0x000fe40003f86270 */
[----:B------:R-:W0:Y:S02]  /*118910*/  LDS.128 R16, [R28+0x800] ;  /* 0x000800001c107984 */ /* 0x000e240000000c00 */
[----:B0-----:R0:W-:Y:S02]  /*118920*/  STL [R1+0x84], R17 ;  /* 0x0000841101007387 */ /* 0x0011e40000100800 */
[----:B------:R1:W-:Y:S02]  /*118930*/  STL.64 [R1+0x88], R18 ;  /* 0x0000881201007387 */ /* 0x0003e40000100a00 */
[----:B0-----:R-:W-:Y:S01]  /*118940*/  IMAD.MOV.U32 R17, RZ, RZ, R16 ;  /* 0x000000ffff117224 */ /* 0x001fe200078e0010 */
[----:B-1----:R-:W3:Y:S01]  /*118950*/  LDL.LU.64 R18, [R1+0x3c50] ;  /* 0x003c500001127983 */ /* 0x002ee20000300a00 */
[----:B------:R-:W4:Y:S02]  /*118960*/  LDL.LU R16, [R1+0x3c48] ;  /* 0x003c480001107983 */ /* 0x000f240000300800 */
[----:B------:R-:W5:Y:S01]  /*118970*/  LDL.LU R20, [R1+0x3a34] ;  /* 0x003a340001147983 */ /* 0x000f620000300800 */
[----:B------:R-:W-:-:S02]  /*118980*/  ISETP.LT.AND P0, PT, R26, c[0x0][0x178], !P0 ;  /* 0x00005e001a007a0c */ /* 0x000fc40004701270 */
[C---:B------:R-:W-:Y:S01]  /*118990*/  IADD3 R0, R6.reuse, c[0x0][0x198], RZ ;  /* 0x0000660006007a10 */ /* 0x040fe20007ffe0ff */
[----:B------:R-:W-:-:S04]  /*1189a0*/  IMAD.WIDE R6, R6, 0x2, R8 ;  /* 0x0000000206067825 */ /* 0x000fc800078e0208 */
[----:B------:R-:W-:-:S04]  /*1189b0*/  IMAD.WIDE R12, R0, 0x2, R10 ;  /* 0x00000002000c7825 */ /* 0x000fc800078e020a */
[C---:B------:R-:W-:Y:S02]  /*1189c0*/  IMAD.WIDE R4, R0.reuse, 0x2, R8 ;  /* 0x0000000200047825 */ /* 0x040fe400078e0208 */
[----:B------:R0:W-:Y:S02]  /*1189d0*/  @P0 STG.E.U16 [R6.64], R3 ;  /* 0x0000000306000986 */ /* 0x0001e4000c101506 */
[----:B------:R1:W-:Y:S02]  /*1189e0*/  @P3 STG.E.U16 [R12.64], R25 ;  /* 0x000000190c003986 */ /* 0x0003e4000c101506 */
[----:B------:R1:W-:Y:S01]  /*1189f0*/  @P6 STG.E.U16 [R4.64], R15 ;  /* 0x0000000f04006986 */ /* 0x0003e2000c101506 */
[----:B0-----:R-:W-:Y:S02]  /*118a00*/  IADD3 R6, R0, c[0x0][0x198], RZ ;  /* 0x0000660000067a10 */ /* 0x001fe40007ffe0ff */
[----:B------:R-:W-:Y:S02]  /*118a10*/  PRMT R3, R25, 0x7632, R3 ;  /* 0x0000763219037816 */ /* 0x000fe40000000003 */
[----:B-1----:R-:W2:Y:S01]  /*118a20*/  LDL.LU R25, [R1+0x510] ;  /* 0x0005100001197983 */ /* 0x002ea20000300800 */
[C---:B------:R-:W-:Y:S01]  /*118a30*/  IADD3 R0, R6.reuse, c[0x0][0x198], RZ ;  /* 0x0000660006007a10 */ /* 0x040fe20007ffe0ff */
[----:B------:R-:W-:-:S04]  /*118a40*/  IMAD.WIDE R4, R6, 0x2, R10 ;  /* 0x0000000206047825 */ /* 0x000fc800078e020a */
[----:B------:R-:W-:Y:S02]  /*118a50*/  STL.64 [R1+0x3c40], R10 ;  /* 0x003c400a01007387 */ /* 0x000fe40000100a00 */
[----:B------:R-:W-:-:S04]  /*118a60*/  IMAD.WIDE R6, R6, 0x2, R8 ;  /* 0x0000000206067825 */ /* 0x000fc800078e0208 */
[----:B------:R-:W-:Y:S01]  /*118a70*/  IMAD.WIDE R12, R0, 0x2, R10 ;  /* 0x00000002000c7825 */ /* 0x000fe200078e020a */
[----:B------:R-:W-:Y:S01]  /*118a80*/  STL.64 [R1+0x3c38], R8 ;  /* 0x003c380801007387 */ /* 0x000fe20000100a00 */
[----:B------:R-:W-:Y:S02]  /*118a90*/  ISETP.LT.AND P3, PT, R23, c[0x0][0x178], !P1 ;  /* 0x00005e0017007a0c */ /* 0x000fe40004f61270 */
[----:B------:R-:W-:-:S11]  /*118aa0*/  ISETP.LT.AND P1, PT, R26, c[0x0][0x178], !P1 ;  /* 0x00005e001a007a0c */ /* 0x000fd60004f21270 */
[----:B------:R0:W-:Y:S04]  /*118ab0*/  @P3 STG.E.U16 [R4.64], R3 ;  /* 0x0000000304003986 */ /* 0x0001e8000c101506 */
[----:B0-----:R-:W2:Y:S01]  /*118ac0*/  LDL.LU R4, [R1+0x3a38] ;  /* 0x003a380001047983 */ /* 0x001ea20000300800 */
[----:B----4-:R-:W-:Y:S01]  /*118ad0*/  PRMT R16, R15, 0x7632, R16 ;  /* 0x000076320f107816 */ /* 0x010fe20000000010 */
[----:B------:R-:W-:Y:S02]  /*118ae0*/  IMAD.WIDE R14, R0, 0x2, R8 ;  /* 0x00000002000e7825 */ /* 0x000fe400078e0208 */
[----:B------:R-:W0:Y:S01]  /*118af0*/  LDS.128 R8, [R29+0x800] ;  /* 0x000800001d087984 */ /* 0x000e220000000c00 */
[----:B-----5:R-:W-:Y:S02]  /*118b00*/  ISETP.GE.AND P3, PT, R20, c[0x0][0x17c], PT ;  /* 0x00005f0014007a0c */ /* 0x020fe40003f66270 */
[----:B------:R-:W4:Y:S02]  /*118b10*/  LDL.LU R20, [R1+0x3a3c] ;  /* 0x003a3c0001147983 */ /* 0x000f240000300800 */
[----:B---3--:R-:W-:Y:S01]  /*118b20*/  STL.64 [R1+0x3c30], R18 ;  /* 0x003c301201007387 */ /* 0x008fe20000100a00 */
[----:B------:R-:W-:Y:S04]  /*118b30*/  STL [R1+0x3c28], R16 ;  /* 0x003c281001007387 */ /* 0x000fe80000100800 */
[----:B------:R1:W-:Y:S04]  /*118b40*/  @P1 STG.E.U16 [R6.64], R16 ;  /* 0x0000001006001986 */ /* 0x0003e8000c101506 */
[----:B0-----:R-:W-:Y:S01]  /*118b50*/  STL [R1+0x74], R9 ;  /* 0x0000740901007387 */ /* 0x001fe20000100800 */
[----:B------:R0:W-:Y:S02]  /*118b60*/  STL.64 [R1+0x78], R10 ;  /* 0x0000780a01007387 */ /* 0x0001e40000100a00 */
[----:B-1----:R-:W-:Y:S01]  /*118b70*/  IMAD.MOV.U32 R16, RZ, RZ, R8 ;  /* 0x000000ffff107224 */ /* 0x002fe200078e0008 */
[----:B0-----:R-:W3:Y:S01]  /*118b80*/  LDL.LU.64 R10, [R1+0x3c40] ;  /* 0x003c4000010a7983 */ /* 0x001ee20000300a00 */
[----:B------:R-:W5:Y:S01]  /*118b90*/  LDL.LU.64 R8, [R1+0x3c38] ;  /* 0x003c380001087983 */ /* 0x000f620000300a00 */
[C---:B------:R-:W-:Y:S01]  /*118ba0*/  ISETP.LT.AND P6, PT, R23.reuse, c[0x0][0x178], !P5 ;  /* 0x00005e0017007a0c */ /* 0x040fe20006fc1270 */
[C---:B------:R-:W-:Y:S01]  /*118bb0*/  ISETP.LT.AND P5, PT, R26.reuse, c[0x0][0x178], !P5 ;  /* 0x00005e001a007a0c */ /* 0x040fe20006fa1270 */
[----:B------:R-:W-:Y:S01]  /*118bc0*/  ISETP.LT.AND P1, PT, R23, c[0x0][0x178], !P2 ;  /* 0x00005e0017007a0c */ /* 0x000fe20005721270 */
[----:B------:R-:W-:Y:S01]  /*118bd0*/  ISETP.LT.AND P2, PT, R26, c[0x0][0x178], !P2 ;  /* 0x00005e001a007a0c */ /* 0x000fe20005741270 */
[----:B------:R-:W-:-:S04]  /*118be0*/  IADD3 R6, R0, c[0x0][0x198], RZ ;  /* 0x0000660000067a10 */ /* 0x000fc80007ffe0ff */
[----:B------:R-:W-:-:S05]  /*118bf0*/  IADD3 R3, R6, c[0x0][0x198], RZ ;  /* 0x0000660006037a10 */ /* 0x000fca0007ffe0ff */
[----:B--2---:R-:W-:Y:S01]  /*118c00*/  @P6 STG.E.U16 [R12.64], R24 ;  /* 0x000000180c006986 */ /* 0x004fe2000c101506 */
[----:B------:R0:W-:Y:S01]  /*118c10*/  @P5 STG.E.U16 [R14.64], R21 ;  /* 0x000000150e005986 */ /* 0x0001e2000c101506 */
[----:B------:R-:W-:Y:S01]  /*118c20*/  ISETP.LT.AND P5, PT, R23, c[0x0][0x178], !P4 ;  /* 0x00005e0017007a0c */ /* 0x000fe200067a1270 */
[----:B------:R-:W-:Y:S01]  /*118c30*/  ISETP.LT.AND P4, PT, R26, c[0x0][0x178], !P4 ;  /* 0x00005e001a007a0c */ /* 0x000fe20006781270 */
[----:B------:R-:W-:Y:S02]  /*118c40*/  ISETP.GE.AND P6, PT, R4, c[0x0][0x17c], PT ;  /* 0x00005f0004007a0c */ /* 0x000fe40003fc6270 */
[----:B------:R-:W-:Y:S02]  /*118c50*/  PRMT R0, R21, 0x7632, R0 ;  /* 0x0000763215007816 */ /* 0x000fe40000000000 */
[----:B0-----:R-:W-:Y:S02]  /*118c60*/  PRMT R14, R24, 0x7632, R14 ;  /* 0x00007632180e7816 */ /* 0x001fe4000000000e */
[----:B------:R-:W2:Y:S01]  /*118c70*/  LDL.LU R24, [R1+0x520] ;  /* 0x0005200001187983 */ /* 0x000ea20000300800 */
[----:B------:R-:W-:Y:S01]  /*118c80*/  ISETP.GE.AND P0, PT, R22, c[0x0][0x17c], PT ;  /* 0x00005f0016007a0c */ /* 0x000fe20003f06270 */
[----:B---3--:R-:W-:-:S04]  /*118c90*/  IMAD.WIDE R12, R6, 0x2, R10 ;  /* 0x00000002060c7825 */ /* 0x008fc800078e020a */
[----:B-----5:R-:W-:-:S04]  /*118ca0*/  IMAD.WIDE R6, R6, 0x2, R8 ;  /* 0x0000000206067825 */ /* 0x020fc800078e0208 */
[C---:B------:R-:W-:Y:S01]  /*118cb0*/  IMAD.WIDE R4, R3.reuse, 0x2, R10 ;  /* 0x0000000203047825 */ /* 0x040fe200078e020a */
[----:B------:R0:W-:Y:S03]  /*118cc0*/  @P1 STG.E.U16 [R12.64], R14 ;  /* 0x0000000e0c001986 */ /* 0x0001e6000c101506 */
[----:B------:R-:W-:Y:S02]  /*118cd0*/  @P2 STG.E.U16 [R6.64], R0 ;  /* 0x0000000006002986 */ /* 0x000fe4000c101506 */
[----:B------:R-:W-:Y:S02]  /*118ce0*/  @P5 STG.E.U16 [R4.64], R25 ;  /* 0x0000001904005986 */ /* 0x000fe4000c101506 */
[----:B------:R-:W1:Y:S04]  /*118cf0*/  LDS.128 R4, [R2+0x1000] ;  /* 0x0010000002047984 */ /* 0x000e680000000c00 */
[----:B0-----:R-:W3:Y:S01]  /*118d00*/  LDL.LU R14, [R1+0x3a40] ;  /* 0x003a4000010e7983 */ /* 0x001ee20000300800 */
[----:B------:R-:W-:-:S05]  /*118d10*/  IMAD.WIDE R12, R3, 0x2, R8 ;  /* 0x00000002030c7825 */ /* 0x000fca00078e0208 */
[----:B------:R0:W-:Y:S02]  /*118d20*/  @P4 STG.E.U16 [R12.64], R17 ;  /* 0x000000110c004986 */ /* 0x0001e4000c101506 */
[----:B0-----:R-:W-:Y:S02]  /*118d30*/  PRMT R12, R17, 0x7632, R12 ;  /* 0x00007632110c7816 */ /* 0x001fe4000000000c */
[----:B------:R-:W5:Y:S04]  /*118d40*/  LDL.LU R17, [R1+0x3a44] ;  /* 0x003a440001117983 */ /* 0x000f680000300800 */
[----:B-1----:R0:W-:Y:S01]  /*118d50*/  STL [R1+0x54], R5 ;  /* 0x0000540501007387 */ /* 0x0021e20000100800 */
[----:B------:R1:W-:Y:S02]  /*118d60*/  STL.64 [R1+0x58], R6 ;  /* 0x0000580601007387 */ /* 0x0003e40000100a00 */
[----:B------:R-:W5:Y:S01]  /*118d70*/  LDL.LU R15, [R1+0x3a48] ;  /* 0x003a4800010f7983 */ /* 0x000f620000300800 */
[----:B------:R-:W-:Y:S01]  /*118d80*/  ISETP.LT.AND P2, PT, R23, c[0x0][0x178], !P0 ;  /* 0x00005e0017007a0c */ /* 0x000fe20004741270 */
[----:B------:R-:W-:Y:S01]  /*118d90*/  ISETP.LT.AND P0, PT, R26, c[0x0][0x178], !P0 ;  /* 0x00005e001a007a0c */ /* 0x000fe20004701270 */
[----:B------:R-:W-:Y:S01]  /*118da0*/  IADD3 R3, R3, c[0x0][0x198], RZ ;  /* 0x0000660003037a10 */ /* 0x000fe20007ffe0ff */
[----:B------:R-:W-:Y:S01]  /*118db0*/  IMAD.MOV.U32 R21, RZ, RZ, R4 ;  /* 0x000000ffff157224 */ /* 0x000fe200078e0004 */
[----:B------:R-:W-:-:S02]  /*118dc0*/  PRMT R0, R25, 0x7632, R0 ;  /* 0x0000763219007816 */ /* 0x000fc40000000000 */
[----:B------:R-:W-:Y:S02]  /*118dd0*/  ISETP.LT.AND P4, PT, R23, c[0x0][0x178], !P3 ;  /* 0x00005e0017007a0c */ /* 0x000fe40005f81270 */
[----:B------:R-:W-:Y:S01]  /*118de0*/  ISETP.LT.AND P5, PT, R26, c[0x0][0x178], !P3 ;  /* 0x00005e001a007a0c */ /* 0x000fe20005fa1270 */
[----:B0-----:R-:W-:-:S04]  /*118df0*/  IMAD.WIDE R4, R3, 0x2, R10 ;  /* 0x0000000203047825 */ /* 0x001fc800078e020a */
[C---:B-1----:R-:W-:Y:S01]  /*118e00*/  IMAD.WIDE R6, R3.reuse, 0x2, R8 ;  /* 0x0000000203067825 */ /* 0x042fe200078e0208 */
[----:B------:R-:W5:Y:S04]  /*118e10*/  LDL.LU R25, [R1+0x530] ;  /* 0x0005300001197983 */ /* 0x000f680000300800 */
[----:B------:R-:W-:Y:S01]  /*118e20*/  @P2 STG.E.U16 [R4.64], R0 ;  /* 0x0000000004002986 */ /* 0x000fe2000c101506 */
[----:B------:R0:W-:Y:S02]  /*118e30*/  @P0 STG.E.U16 [R6.64], R12 ;  /* 0x0000000c06000986 */ /* 0x0001e4000c101506 */
[----:B------:R-:W1:Y:S01]  /*118e40*/  LDS.128 R4, [R27+0x1000] ;  /* 0x001000001b047984 */ /* 0x000e620000000c00 */
[----:B------:R-:W-:Y:S02]  /*118e50*/  IADD3 R3, R3, c[0x0][0x198], RZ ;  /* 0x0000660003037a10 */ /* 0x000fe40007ffe0ff */
[----:B0-----:R-:W-:Y:S01]  /*118e60*/  PRMT R12, R16, 0x7632, R12 ;  /* 0x00007632100c7816 */ /* 0x001fe2000000000c */
[----:B-1----:R-:W-:Y:S01]  /*118e70*/  STL [R1+0x64], R5 ;  /* 0x0000640501007387 */ /* 0x002fe20000100800 */
[----:B------:R0:W-:Y:S02]  /*118e80*/  STL.64 [R1+0x68], R6 ;  /* 0x0000680601007387 */ /* 0x0001e40000100a00 */
[----:B0-----:R-:W-:Y:S01]  /*118e90*/  IMAD.WIDE R6, R3, 0x2, R8 ;  /* 0x0000000203067825 */ /* 0x001fe200078e0208 */
[----:B--2---:R-:W-:-:S02]  /*118ea0*/  PRMT R13, R24, 0x7632, R13 ;  /* 0x00007632180d7816 */ /* 0x004fc4000000000d */
[----:B----4-:R-:W-:Y:S02]  /*118eb0*/  ISETP.GE.AND P1, PT, R20, c[0x0][0x17c], PT ;  /* 0x00005f0014007a0c */ /* 0x010fe40003f26270 */
[----:B---3--:R-:W-:Y:S01]  /*118ec0*/  ISETP.GE.AND P3, PT, R14, c[0x0][0x17c], PT ;  /* 0x00005f000e007a0c */ /* 0x008fe20003f66270 */
[----:B------:R-:W-:Y:S02]  /*118ed0*/  IMAD.MOV.U32 R14, RZ, RZ, R4 ;  /* 0x000000ffff0e7224 */ /* 0x000fe400078e0004 */
[----:B------:R-:W-:-:S05]  /*118ee0*/  IMAD.WIDE R4, R3, 0x2, R10 ;  /* 0x0000000203047825 */ /* 0x000fca00078e020a */
[----:B------:R0:W-:Y:S01]  /*118ef0*/  @P4 STG.E.U16 [R4.64], R24 ;  /* 0x0000001804004986 */ /* 0x0001e2000c101506 */
[----:B------:R-:W-:Y:S03]  /*118f00*/  @P5 STG.E.U16 [R6.64], R16 ;  /* 0x0000001006005986 */ /* 0x000fe6000c101506 */
[----:B0-----:R-:W2:Y:S01]  /*118f10*/  LDL.LU R24, [R1+0x3a4c] ;  /* 0x003a4c0001187983 */ /* 0x001ea20000300800 */
[----:B-----5:R-:W-:-:S03]  /*118f20*/  ISETP.GE.AND P0, PT, R17, c[0x0][0x17c], PT ;  /* 0x00005f0011007a0c */ /* 0x020fc60003f06270 */
[----:B------:R-:W0:Y:S01]  /*118f30*/  LDS.128 R16, [R28+0x1000] ;  /* 0x001000001c107984 */ /* 0x000e220000000c00 */
[----:B------:R-:W-:-:S03]  /*118f40*/  ISETP.GE.AND P4, PT, R15, c[0x0][0x17c], PT ;  /* 0x00005f000f007a0c */ /* 0x000fc60003f86270 */
[----:B------:R-:W3:Y:S01]  /*118f50*/  LDL.LU R15, [R1+0x3a50] ;  /* 0x003a5000010f7983 */ /* 0x000ee20000300800 */
[----:B------:R-:W4:Y:S03]  /*118f60*/  LDL.LU R22, [R1+0x5a0] ;  /* 0x0005a00001167983 */ /* 0x000f260000300800 */
[----:B0-----:R0:W-:Y:S01]  /*118f70*/  STL [R1+0x14], R17 ;  /* 0x0000141101007387 */ /* 0x0011e20000100800 */
[----:B------:R1:W-:Y:S02]  /*118f80*/  STL.64 [R1+0x18], R18 ;  /* 0x0000181201007387 */ /* 0x0003e40000100a00 */
[----:B0-----:R-:W-:Y:S01]  /*118f90*/  IMAD.MOV.U32 R17, RZ, RZ, R16 ;  /* 0x000000ffff117224 */ /* 0x001fe200078e0010 */
[----:B-1----:R-:W5:Y:S01]  /*118fa0*/  LDL.LU.64 R18, [R1+0x3c30] ;  /* 0x003c300001127983 */ /* 0x002f620000300a00 */
[----:B------:R-:W3:Y:S02]  /*118fb0*/  LDL.LU R16, [R1+0x3c28] ;  /* 0x003c280001107983 */ /* 0x000ee40000300800 */
[----:B------:R-:W4:Y:S01]  /*118fc0*/  LDL.LU R20, [R1+0x3a54] ;  /* 0x003a540001147983 */ /* 0x000f220000300800 */
[----:B------:R-:W-:Y:S01]  /*118fd0*/  ISETP.LT.AND P2, PT, R23, c[0x0][0x178], !P6 ;  /* 0x00005e0017007a0c */ /* 0x000fe20007741270 */
[----:B------:R-:W-:Y:S01]  /*118fe0*/  ISETP.LT.AND P6, PT, R26, c[0x0][0x178], !P6 ;  /* 0x00005e001a007a0c */ /* 0x000fe200077c1270 */
[----:B------:R-:W-:-:S02]  /*118ff0*/  IADD3 R3, R3, c[0x0][0x198], RZ ;  /* 0x0000660003037a10 */ /* 0x000fc40007ffe0ff */
[----:B------:R-:W-:Y:S01]  /*119000*/  ISETP.LT.AND P5, PT, R23, c[0x0][0x178], !P1 ;  /* 0x00005e0017007a0c */ /* 0x000fe20004fa1270 */
[----:B------:R-:W-:Y:S01]  /*119010*/  ISETP.LT.AND P1, PT, R26, c[0x0][0x178], !P1 ;  /* 0x00005e001a007a0c */ /* 0x000fe20004f21270 */
[C---:B------:R-:W-:Y:S01]  /*119020*/  IADD3 R0, R3.reuse, c[0x0][0x198], RZ ;  /* 0x0000660003007a10 */ /* 0x040fe20007ffe0ff */
[----:B------:R-:W-:-:S04]  /*119030*/  IMAD.WIDE R4, R3, 0x2, R10 ;  /* 0x0000000203047825 */ /* 0x000fc800078e020a */
[----:B------:R-:W-:Y:S02]  /*119040*/  IMAD.WIDE R6, R3, 0x2, R8 ;  /* 0x0000000203067825 */ /* 0x000fe400078e0208 */
[----:B------:R0:W-:Y:S03]  /*119050*/  @P2 STG.E.U16 [R4.64], R13 ;  /* 0x0000000d04002986 */ /* 0x0001e6000c101506 */
[----:B------:R1:W-:Y:S01]  /*119060*/  @P6 STG.E.U16 [R6.64], R12 ;  /* 0x0000000c06006986 */ /* 0x0003e2000c101506 */
[----:B------:R-:W-:Y:S01]  /*119070*/  PRMT R3, R25, 0x7632, R3 ;  /* 0x0000763219037816 */ /* 0x000fe20000000003 */
[----:B0-----:R-:W-:-:S04]  /*119080*/  IMAD.WIDE R4, R0, 0x2, R10 ;  /* 0x0000000200047825 */ /* 0x001fc800078e020a */
[C---:B-1----:R-:W-:Y:S01]  /*119090*/  IMAD.WIDE R6, R0.reuse, 0x2, R8 ;  /* 0x0000000200067825 */ /* 0x042fe200078e0208 */
[----:B------:R0:W-:Y:S04]  /*1190a0*/  @P5 STG.E.U16 [R4.64], R25 ;  /* 0x0000001904005986 */ /* 0x0001e8000c101506 */
[----:B------:R-:W-:Y:S01]  /*1190b0*/  @P1 STG.E.U16 [R6.64], R21 ;  /* 0x0000001506001986 */ /* 0x000fe2000c101506 */
[----:B------:R-:W-:Y:S02]  /*1190c0*/  ISETP.LT.AND P6, PT, R23, c[0x0][0x178], !P3 ;  /* 0x00005e0017007a0c */ /* 0x000fe40005fc1270 */
[----:B------:R-:W-:-:S05]  /*1190d0*/  IADD3 R12, R0, c[0x0][0x198], RZ ;  /* 0x00006600000c7a10 */ /* 0x000fca0007ffe0ff */
[----:B0-----:R-:W-:-:S06]  /*1190e0*/  IMAD.WIDE R4, R12, 0x2, R10 ;  /* 0x000000020c047825 */ /* 0x001fcc00078e020a */
[----:B------:R-:W-:Y:S01]  /*1190f0*/  @P6 STG.E.U16 [R4.64], R3 ;  /* 0x0000000304006986 */ /* 0x000fe2000c101506 */
[----:B--2---:R-:W-:-:S03]  /*119100*/  ISETP.GE.AND P2, PT, R24, c[0x0][0x17c], PT ;  /* 0x00005f0018007a0c */ /* 0x004fc60003f46270 */
[----:B-----5:R-:W-:Y:S01]  /*119110*/  STL.64 [R1+0x3c20], R18 ;  /* 0x003c201201007387 */ /* 0x020fe20000100a00 */
[----:B---3--:R-:W-:Y:S02]  /*119120*/  STL.64 [R1+0x3c18], R16 ;  /* 0x003c181001007387 */ /* 0x008fe40000100a00 */
[----:B------:R-:W0:Y:S04]  /*119130*/  LDS.128 R16, [R29+0x1000] ;  /* 0x001000001d107984 */ /* 0x000e280000000c00 */
[----:B------:R-:W2:Y:S01]  /*119140*/  LDL.LU R25, [R1+0x5b0] ;  /* 0x0005b00001197983 */ /* 0x000ea20000300800 */
[----:B------:R-:W-:Y:S02]  /*119150*/  ISETP.GE.AND P1, PT, R15, c[0x0][0x17c], PT ;  /* 0x00005f000f007a0c */ /* 0x000fe40003f26270 */
[----:B------:R-:W3:Y:S04]  /*119160*/  LDL.LU R15, [R1+0x3a58] ;  /* 0x003a5800010f7983 */ /* 0x000ee80000300800 */
[----:B0-----:R-:W-:Y:S01]  /*119170*/  STL [R1+0x4], R17 ;  /* 0x0000041101007387 */ /* 0x001fe20000100800 */
[----:B------:R0:W-:Y:S02]  /*119180*/  STL.64 [R1+0x8], R18 ;  /* 0x0000081201007387 */ /* 0x0001e40000100a00 */
[----:B------:R-:W-:Y:S01]  /*119190*/  IMAD.MOV.U32 R24, RZ, RZ, R16 ;  /* 0x000000ffff187224 */ /* 0x000fe200078e0010 */
[----:B0-----:R-:W5:Y:S01]  /*1191a0*/  LDL.LU.64 R18, [R1+0x3c20] ;  /* 0x003c200001127983 */ /* 0x001f620000300a00 */
[----:B------:R-:W2:Y:S01]  /*1191b0*/  LDL.LU.64 R16, [R1+0x3c18] ;  /* 0x003c180001107983 */ /* 0x000ea20000300a00 */
[----:B----4-:R-:W-:-:S02]  /*1191c0*/  ISETP.GE.AND P6, PT, R20, c[0x0][0x17c], PT ;  /* 0x00005f0014007a0c */ /* 0x010fc40003fc6270 */
[----:B------:R-:W4:Y:S01]  /*1191d0*/  LDL.LU R20, [R1+0x3a5c] ;  /* 0x003a5c0001147983 */ /* 0x000f220000300800 */
[----:B------:R-:W-:Y:S02]  /*1191e0*/  ISETP.LT.AND P3, PT, R26, c[0x0][0x178], !P3 ;  /* 0x00005e001a007a0c */ /* 0x000fe40005f61270 */
[----:B------:R-:W-:Y:S02]  /*1191f0*/  ISETP.LT.AND P5, PT, R23, c[0x0][0x178], !P0 ;  /* 0x00005e0017007a0c */ /* 0x000fe400047a1270 */
[C---:B------:R-:W-:Y:S02]  /*119200*/  IADD3 R0, R12.reuse, c[0x0][0x198], RZ ;  /* 0x000066000c007a10 */ /* 0x040fe40007ffe0ff */
[----:B------:R-:W-:Y:S01]  /*119210*/  PRMT R3, R21, 0x7632, R3 ;  /* 0x0000763215037816 */ /* 0x000fe20000000003 */
[----:B------:R-:W-:-:S04]  /*119220*/  IMAD.WIDE R4, R12, 0x2, R8 ;  /* 0x000000020c047825 */ /* 0x000fc800078e0208 */
[----:B------:R-:W-:Y:S01]  /*119230*/  IMAD.WIDE R6, R0, 0x2, R10 ;  /* 0x0000000200067825 */ /* 0x000fe200078e020a */
[C---:B------:R-:W-:Y:S01]  /*119240*/  ISETP.LT.AND P0, PT, R26.reuse, c[0x0][0x178], !P0 ;  /* 0x00005e001a007a0c */ /* 0x040fe20004701270 */
[----:B------:R-:W5:Y:S04]  /*119250*/  LDL.LU R21, [R1+0x3a60] ;  /* 0x003a600001157983 */ /* 0x000f680000300800 */
[----:B------:R-:W-:Y:S01]  /*119260*/  @P3 STG.E.U16 [R4.64], R3 ;  /* 0x0000000304003986 */ /* 0x000fe2000c101506 */
[----:B------:R-:W-:Y:S01]  /*119270*/  ISETP.LT.AND P3, PT, R23, c[0x0][0x178], !P4 ;  /* 0x00005e0017007a0c */ /* 0x000fe20006761270 */
[----:B------:R-:W-:Y:S02]  /*119280*/  ISETP.LT.AND P4, PT, R26, c[0x0][0x178], !P4 ;  /* 0x00005e001a007a0c */ /* 0x000fe40006781270 */
[----:B------:R0:W-:Y:S02]  /*119290*/  @P5 STG.E.U16 [R6.64], R22 ;  /* 0x0000001606005986 */ /* 0x0001e4000c101506 */
[C---:B------:R-:W-:Y:S01]  /*1192a0*/  IMAD.WIDE R12, R0.reuse, 0x2, R8 ;  /* 0x00000002000c7825 */ /* 0x040fe200078e0208 */
[----:B0-----:R-:W-:-:S02]  /*1192b0*/  IADD3 R6, R0, c[0x0][0x198], RZ ;  /* 0x0000660000067a10 */ /* 0x001fc40007ffe0ff */
[----:B------:R-:W-:Y:S02]  /*1192c0*/  PRMT R3, R22, 0x7632, R3 ;  /* 0x0000763216037816 */ /* 0x000fe40000000003 */
[C---:B------:R-:W-:Y:S01]  /*1192d0*/  IADD3 R0, R6.reuse, c[0x0][0x198], RZ ;  /* 0x0000660006007a10 */ /* 0x040fe20007ffe0ff */
[----:B------:R-:W-:-:S04]  /*1192e0*/  IMAD.WIDE R4, R6, 0x2, R10 ;  /* 0x0000000206047825 */ /* 0x000fc800078e020a */
[----:B------:R-:W-:Y:S01]  /*1192f0*/  IMAD.WIDE R6, R6, 0x2, R8 ;  /* 0x0000000206067825 */ /* 0x000fe200078e0208 */
[----:B------:R0:W-:Y:S03]  /*119300*/  @P0 STG.E.U16 [R12.64], R14 ;  /* 0x0000000e0c000986 */ /* 0x0001e6000c101506 */
[----:B------:R-:W-:Y:S01]  /*119310*/  @P3 STG.E.U16 [R4.64], R3 ;  /* 0x0000000304003986 */ /* 0x000fe2000c101506 */
[----:B------:R-:W-:Y:S01]  /*119320*/  ISETP.LT.AND P5, PT, R23, c[0x0][0x178], !P2 ;  /* 0x00005e0017007a0c */ /* 0x000fe200057a1270 */
[----:B------:R-:W-:Y:S02]  /*119330*/  ISETP.LT.AND P2, PT, R26, c[0x0][0x178], !P2 ;  /* 0x00005e001a007a0c */ /* 0x000fe40005741270 */
[----:B0-----:R-:W-:Y:S01]  /*119340*/  IMAD.WIDE R12, R0, 0x2, R10 ;  /* 0x00000002000c7825 */ /* 0x001fe200078e020a */
[----:B---3--:R-:W-:Y:S02]  /*119350*/  ISETP.GE.AND P0, PT, R15, c[0x0][0x17c], PT ;  /* 0x00005f000f007a0c */ /* 0x008fe40003f06270 */
[----:B--2---:R-:W-:-:S05]  /*119360*/  PRMT R16, R14, 0x7632, R16 ;  /* 0x000076320e107816 */ /* 0x004fca0000000010 */
[----:B------:R-:W-:Y:S02]  /*119370*/  @P4 STG.E.U16 [R6.64], R16 ;  /* 0x0000001006004986 */ /* 0x000fe4000c101506 */
[----:B------:R-:W0:Y:S01]  /*119380*/  LDS.128 R4, [R2+0x1800] ;  /* 0x0018000002047984 */ /* 0x000e220000000c00 */
[----:B------:R-:W-:-:S03]  /*119390*/  ISETP.LT.AND P4, PT, R23, c[0x0][0x178], !P1 ;  /* 0x00005e0017007a0c */ /* 0x000fc60004f81270 */
[----:B------:R1:W-:Y:S02]  /*1193a0*/  @P5 STG.E.U16 [R12.64], R25 ;  /* 0x000000190c005986 */ /* 0x0003e4000c101506 */
[----:B------:R-:W-:Y:S01]  /*1193b0*/  IMAD.WIDE R14, R0, 0x2, R8 ;  /* 0x00000002000e7825 */ /* 0x000fe200078e0208 */
[----:B----4-:R-:W-:Y:S02]  /*1193c0*/  ISETP.GE.AND P3, PT, R20, c[0x0][0x17c], PT ;  /* 0x00005f0014007a0c */ /* 0x010fe40003f66270 */
[----:B-----5:R-:W-:Y:S01]  /*1193d0*/  PRMT R18, R25, 0x7632, R18 ;  /* 0x0000763219127816 */ /* 0x020fe20000000012 */
[----:B------:R-:W2:Y:S01]  /*1193e0*/  LDL.LU R20, [R1+0x3a64] ;  /* 0x003a640001147983 */ /* 0x000ea20000300800 */
[----:B-1----:R-:W-:-:S03]  /*1193f0*/  IADD3 R12, R0, c[0x0][0x198], RZ ;  /* 0x00006600000c7a10 */ /* 0x002fc60007ffe0ff */
[----:B------:R-:W-:Y:S02]  /*119400*/  @P2 STG.E.U16 [R14.64], R17 ;  /* 0x000000110e002986 */ /* 0x000fe4000c101506 */
[----:B------:R-:W-:-:S05]  /*119410*/  IMAD.WIDE R2, R12, 0x2, R10 ;  /* 0x000000020c027825 */ /* 0x000fca00078e020a */
[----:B------:R1:W-:Y:S04]  /*119420*/  @P4 STG.E.U16 [R2.64], R18 ;  /* 0x0000001202004986 */ /* 0x0003e8000c101506 */
[----:B0-----:R-:W-:Y:S01]  /*119430*/  STL [R1+0x3c0c], R5 ;  /* 0x003c0c0501007387 */ /* 0x001fe20000100800 */
[----:B------:R-:W-:Y:S02]  /*119440*/  STL [R1+0x3c04], R6 ;  /* 0x003c040601007387 */ /* 0x000fe40000100800 */
[----:B------:R0:W-:Y:S02]  /*119450*/  STL [R1+0x3c00], R7 ;  /* 0x003c000701007387 */ /* 0x0001e40000100800 */
[----:B------:R-:W3:Y:S01]  /*119460*/  LDL.LU R25, [R1+0x5f0] ;  /* 0x0005f00001197983 */ /* 0x000ee20000300800 */
[----:B-1----:R-:W4:Y:S01]  /*119470*/  LDL.LU R3, [R1+0x5d0] ;  /* 0x0005d00001037983 */ /* 0x002f220000300800 */
[----:B------:R-:W-:-:S02]  /*119480*/  ISETP.LT.AND P1, PT, R26, c[0x0][0x178], !P1 ;  /* 0x00005e001a007a0c */ /* 0x000fc40004f21270 */
[----:B------:R-:W-:Y:S02]  /*119490*/  ISETP.LT.AND P5, PT, R23, c[0x0][0x178], !P6 ;  /* 0x00005e0017007a0c */ /* 0x000fe400077a1270 */
[C---:B------:R-:W-:Y:S02]  /*1194a0*/  IADD3 R0, R12.reuse, c[0x0][0x198], RZ ;  /* 0x000066000c007a10 */ /* 0x040fe40007ffe0ff */
[----:B------:R-:W-:Y:S01]  /*1194b0*/  PRMT R19, R17, 0x7632, R19 ;  /* 0x0000763211137816 */ /* 0x000fe20000000013 */
[----:B------:R-:W-:-:S04]  /*1194c0*/  IMAD.WIDE R12, R12, 0x2, R8 ;  /* 0x000000020c0c7825 */ /* 0x000fc800078e0208 */
[----:B------:R-:W-:Y:S01]  /*1194d0*/  IMAD.WIDE R14, R0, 0x2, R10 ;  /* 0x00000002000e7825 */ /* 0x000fe200078e020a */
[----:B------:R-:W-:Y:S01]  /*1194e0*/  ISETP.GE.AND P2, PT, R21, c[0x0][0x17c], PT ;  /* 0x00005f0015007a0c */ /* 0x000fe20003f46270 */
[----:B------:R-:W5:Y:S02]  /*1194f0*/  LDL.LU R18, [R1+0x3a6c] ;  /* 0x003a6c0001127983 */ /* 0x000f640000300800 */
[----:B0-----:R-:W3:Y:S02]  /*119500*/  LDL.LU R7, [R1+0x3a68] ;  /* 0x003a680001077983 */ /* 0x001ee40000300800 */
[----:B------:R-:W3:Y:S01]  /*119510*/  LDL.LU R6, [R1+0x600] ;  /* 0x0006000001067983 */ /* 0x000ee20000300800 */
[----:B------:R-:W-:Y:S01]  /*119520*/  @P1 STG.E.U16 [R12.64], R19 ;  /* 0x000000130c001986 */ /* 0x000fe2000c101506 */
[C---:B------:R-:W-:Y:S02]  /*119530*/  ISETP.LT.AND P1, PT, R23.reuse, c[0x0][0x178], !P0 ;  /* 0x00005e0017007a0c */ /* 0x040fe40004721270 */
[----:B--2---:R-:W-:Y:S01]  /*119540*/  ISETP.GE.AND P4, PT, R20, c[0x0][0x17c], PT ;  /* 0x00005f0014007a0c */ /* 0x004fe20003f86270 */
[----:B----4-:R-:W-:Y:S01]  /*119550*/  @P5 STG.E.U16 [R14.64], R3 ;  /* 0x000000030e005986 */ /* 0x010fe2000c101506 */
[----:B------:R-:W-:-:S02]  /*119560*/  ISETP.LT.AND P5, PT, R23, c[0x0][0x178], !P3 ;  /* 0x00005e0017007a0c */ /* 0x000fc40005fa1270 */
[----:B------:R-:W0:Y:S02]  /*119570*/  LDS.128 R20, [R27+0x1800] ;  /* 0x001800001b147984 */ /* 0x000e240000000c00 */
[----:B0-----:R-:W-:Y:S02]  /*119580*/  STL [R1+0x3c10], R22 ;  /* 0x003c101601007387 */ /* 0x001fe40000100800 */
[----:B------:R0:W-:Y:S02]  /*119590*/  STL [R1+0x3c08], R23 ;  /* 0x003c081701007387 */ /* 0x0001e40000100800 */
[----:B0-----:R-:W2:Y:S01]  /*1195a0*/  LDL R23, [R1+0x1bc0] ;  /* 0x001bc00001177983 */ /* 0x001ea20000100800 */
[----:B------:R-:W4:Y:S02]  /*1195b0*/  LDL.LU R27, [R1+0x3a74] ;  /* 0x003a7400011b7983 */ /* 0x000f240000300800 */
[----:B------:R-:W4:Y:S01]  /*1195c0*/  LDL.LU R22, [R1+0x3a70] ;  /* 0x003a700001167983 */ /* 0x000f220000300800 */
[----:B------:R-:W-:Y:S01]  /*1195d0*/  ISETP.LT.AND P6, PT, R26, c[0x0][0x178], !P6 ;  /* 0x00005e001a007a0c */ /* 0x000fe200077c1270 */
[----:B------:R-:W-:Y:S01]  /*1195e0*/  IMAD.WIDE R16, R0, 0x2, R8 ;  /* 0x0000000200107825 */ /* 0x000fe200078e0208 */
[----:B------:R-:W-:-:S02]  /*1195f0*/  ISETP.LT.AND P0, PT, R26, c[0x0][0x178], !P0 ;  /* 0x00005e001a007a0c */ /* 0x000fc40004701270 */
[----:B------:R-:W-:Y:S02]  /*119600*/  IADD3 R12, R0, c[0x0][0x198], RZ ;  /* 0x00006600000c7a10 */ /* 0x000fe40007ffe0ff */
[----:B------:R-:W-:Y:S02]  /*119610*/  ISETP.LT.AND P3, PT, R26, c[0x0][0x178], !P3 ;  /* 0x00005e001a007a0c */ /* 0x000fe40005f61270 */
[----:B------:R-:W-:-:S05]  /*119620*/  IADD3 R0, R12, c[0x0][0x198], RZ ;  /* 0x000066000c007a10 */ /* 0x000fca0007ffe0ff */
[----:B------:R0:W-:Y:S01]  /*119630*/  @P6 STG.E.U16 [R16.64], R24 ;  /* 0x0000001810006986 */ /* 0x0001e2000c101506 */
[----:B------:R-:W-:Y:S01]  /*119640*/  IMAD.WIDE R14, R0, 0x2, R10 ;  /* 0x00000002000e7825 */ /* 0x000fe200078e020a */
[----:B0-----:R-:W-:-:S03]  /*119650*/  PRMT R16, R3, 0x7632, R16 ;  /* 0x0000763203107816 */ /* 0x001fc60000000010 */
[----:B------:R-:W-:Y:S01]  /*119660*/  IMAD.WIDE R2, R12, 0x2, R10 ;  /* 0x000000020c027825 */ /* 0x000fe200078e020a */
[----:B------:R-:W-:-:S03]  /*119670*/  PRMT R17, R24, 0x7632, R17 ;  /* 0x0000763218117816 */ /* 0x000fc60000000011 */
[--C-:B------:R-:W-:Y:S01]  /*119680*/  IMAD.WIDE R12, R12, 0x2, R8.reuse ;  /* 0x000000020c0c7825 */ /* 0x100fe200078e0208 */
[----:B------:R0:W-:Y:S04]  /*119690*/  @P1 STG.E.U16 [R2.64], R16 ;  /* 0x0000001002001986 */ /* 0x0001e8000c101506 */
[----:B------:R-:W-:Y:S02]  /*1196a0*/  @P0 STG.E.U16 [R12.64], R17 ;  /* 0x000000110c000986 */ /* 0x000fe4000c101506 */
[----:B---3--:R1:W-:Y:S02]  /*1196b0*/  @P5 STG.E.U16 [R14.64], R25 ;  /* 0x000000190e005986 */ /* 0x0083e4000c101506 */
[C---:B0-----:R-:W-:Y:S01]  /*1196c0*/  IMAD.WIDE R2, R0.reuse, 0x2, R8 ;  /* 0x0000000200027825 */ /* 0x041fe200078e0208 */
[----:B-1----:R-:W-:-:S03]  /*1196d0*/  IADD3 R14, R0, c[0x0][0x198], RZ ;  /* 0x00006600000e7a10 */ /* 0x002fc60007ffe0ff */
[----:B------:R-:W-:Y:S01]  /*1196e0*/  PRMT R0, R25, 0x7632, R0 ;  /* 0x0000763219007816 */ /* 0x000fe20000000000 */
[----:B------:R0:W-:Y:S01]  /*1196f0*/  @P3 STG.E.U16 [R2.64], R4 ;  /* 0x0000000402003986 */ /* 0x0001e2000c101506 */
[C---:B------:R-:W-:Y:S01]  /*119700*/  IMAD.WIDE R12, R14.reuse, 0x2, R10 ;  /* 0x000000020e0c7825 */ /* 0x040fe200078e020a */
[----:B0-----:R-:W-:Y:S02]  /*119710*/  IADD3 R2, R14, c[0x0][0x198], RZ ;  /* 0x000066000e027a10 */ /* 0x001fe40007ffe0ff */
[----:B------:R-:W-:Y:S01]  /*119720*/  PRMT R3, R4, 0x7632, R3 ;  /* 0x0000763204037816 */ /* 0x000fe20000000003 */
[----:B------:R-:W-:Y:S01]  /*119730*/  IMAD.WIDE R14, R14, 0x2, R8 ;  /* 0x000000020e0e7825 */ /* 0x000fe200078e0208 */
[----:B-----5:R-:W-:Y:S02]  /*119740*/  ISETP.GE.AND P6, PT, R18, c[0x0][0x17c], PT ;  /* 0x00005f0012007a0c */ /* 0x020fe40003fc6270 */
[----:B------:R-:W-:Y:S01]  /*119750*/  ISETP.GE.AND P1, PT, R7, c[0x0][0x17c], PT ;  /* 0x00005f0007007a0c */ /* 0x000fe20003f26270 */
[----:B------:R-:W-:Y:S01]  /*119760*/  IMAD.WIDE R24, R2, 0x2, R10 ;  /* 0x0000000202187825 */ /* 0x000fe200078e020a */
[----:B------:R-:W3:Y:S01]  /*119770*/  LDL.LU R7, [R1+0x5e0] ;  /* 0x0005e00001077983 */ /* 0x000ee20000300800 */
[----:B------:R-:W-:-:S03]  /*119780*/  PRMT R5, R6, 0x7632, R5 ;  /* 0x0000763206057816 */ /* 0x000fc60000000005 */
[----:B------:R-:W-:Y:S01]  /*119790*/  LDS.128 R16, [R28+0x1800] ;  /* 0x001800001c107984 */ /* 0x000fe20000000c00 */
[----:B--2---:R-:W-:Y:S01]  /*1197a0*/  ISETP.LT.AND P0, PT, R23, c[0x0][0x178], !P2 ;  /* 0x00005e0017007a0c */ /* 0x004fe20005701270 */
[----:B------:R-:W-:-:S12]  /*1197b0*/  ISETP.LT.AND P2, PT, R26, c[0x0][0x178], !P2 ;  /* 0x00005e001a007a0c */ /* 0x000fd80005741270 */
[----:B------:R-:W-:Y:S01]  /*1197c0*/  @P0 STG.E.U16 [R12.64], R0 ;  /* 0x000000000c000986 */ /* 0x000fe2000c101506 */
[----:B------:R0:W-:Y:S02]  /*1197d0*/  @P2 STG.E.U16 [R14.64], R3 ;  /* 0x000000030e002986 */ /* 0x0001e4000c101506 */
[----:B------:R-:W1:Y:S01]  /*1197e0*/  LDS.128 R12, [R29+0x1800] ;  /* 0x001800001d0c7984 */ /* 0x000e620000000c00 */
[----:B------:R-:W-:-:S03]  /*1197f0*/  ISETP.LT.AND P5, PT, R23, c[0x0][0x178], !P4 ;  /* 0x00005e0017007a0c */ /* 0x000fc600067a1270 */
[C---:B------:R-:W-:Y:S01]  /*119800*/  ISETP.LT.AND P4, PT, R26.reuse, c[0x0][0x178], !P4 ;  /* 0x00005e001a007a0c */ /* 0x040fe20006781270 */
[----:B------:R-:W-:Y:S01]  /*119810*/  ISETP.LT.AND P2, PT, R23, c[0x0][0x178], !P6 ;  /* 0x00005e0017007a0c */ /* 0x000fe20007741270 */
[----:B------:R-:W-:Y:S01]  /*119820*/  ISETP.LT.AND P6, PT, R26, c[0x0][0x178], !P6 ;  /* 0x00005e001a007a0c */ /* 0x000fe200077c1270 */
[----:B------:R-:W-:Y:S02]  /*119830*/  IADD3 R26, R2, c[0x0][0x198], RZ ;  /* 0x00006600021a7a10 */ /* 0x000fe40007ffe0ff */
[----:B----4-:R-:W-:Y:S01]  /*119840*/  ISETP.GE.AND P0, PT, R22, c[0x0][0x17c], PT ;  /* 0x00005f0016007a0c */ /* 0x010fe20003f06270 */
[----:B0-----:R-:W-:-:S04]  /*119850*/  IMAD.WIDE R2, R2, 0x2, R8 ;  /* 0x0000000202027825 */ /* 0x001fc800078e0208 */
[----:B------:R-:W-:Y:S03]  /*119860*/  @P5 STG.E.U16 [R24.64], R6 ;  /* 0x0000000618005986 */ /* 0x000fe6000c101506 */
[----:B------:R-:W-:Y:S01]  /*119870*/  @P4 STG.E.U16 [R2.64], R20 ;  /* 0x0000001402004986 */ /* 0x000fe2000c101506 */
[----:B-1----:R0:W-:Y:S04]  /*119880*/  STL [R1+0x3bfc], R15 ;  /* 0x003bfc0f01007387 */ /* 0x0021e80000100800 */
[----:B0-----:R-:W2:Y:S01]  /*119890*/  LDL.LU R15, [R1+0x1bc4] ;  /* 0x001bc400010f7983 */ /* 0x001ea20000300800 */
[----:B------:R-:W4:Y:S02]  /*1198a0*/  LDL.LU R22, [R1+0x3a7c] ;  /* 0x003a7c0001167983 */ /* 0x000f240000300800 */
[----:B------:R-:W5:Y:S02]  /*1198b0*/  LDL.LU R6, [R1+0x5c0] ;  /* 0x0005c00001067983 */ /* 0x000f640000300800 */
[----:B------:R-:W4:Y:S01]  /*1198c0*/  LDL.LU R3, [R1+0x3a78] ;  /* 0x003a780001037983 */ /* 0x000f220000300800 */
[----:B------:R-:W-:-:S02]  /*1198d0*/  ISETP.LT.AND P5, PT, R23, c[0x0][0x178], !P1 ;  /* 0x00005e0017007a0c */ /* 0x000fc40004fa1270 */
[C---:B------:R-:W-:Y:S02]  /*1198e0*/  IADD3 R0, R26.reuse, c[0x0][0x198], RZ ;  /* 0x000066001a007a10 */ /* 0x040fe40007ffe0ff */
[----:B------:R-:W-:Y:S01]  /*1198f0*/  ISETP.GE.AND P3, PT, R27, c[0x0][0x17c], PT ;  /* 0x00005f001b007a0c */ /* 0x000fe20003f66270 */
[----:B------:R-:W-:Y:S01]  /*119900*/  IMAD.WIDE R24, R26, 0x2, R10 ;  /* 0x000000021a187825 */ /* 0x000fe200078e020a */
[----:B------:R-:W-:-:S03]  /*119910*/  PRMT R4, R20, 0x7632, R4 ;  /* 0x0000763214047816 */ /* 0x000fc60000000004 */
[----:B------:R-:W-:-:S04]  /*119920*/  IMAD.WIDE R26, R26, 0x2, R8 ;  /* 0x000000021a1a7825 */ /* 0x000fc800078e0208 */
[----:B------:R-:W-:Y:S01]  /*119930*/  IMAD.WIDE R28, R0, 0x2, R10 ;  /* 0x00000002001c7825 */ /* 0x000fe200078e020a */
[----:B------:R0:W-:Y:S03]  /*119940*/  @P2 STG.E.U16 [R24.64], R5 ;  /* 0x0000000518002986 */ /* 0x0001e6000c101506 */
[----:B------:R-:W-:Y:S01]  /*119950*/  @P6 STG.E.U16 [R26.64], R4 ;  /* 0x000000041a006986 */ /* 0x000fe2000c101506 */
[----:B---3--:R-:W-:Y:S01]  /*119960*/  PRMT R20, R7, 0x7632, R20 ;  /* 0x0000763207147816 */ /* 0x008fe20000000014 */
[----:B------:R1:W-:Y:S04]  /*119970*/  @P5 STG.E.U16 [R28.64], R7 ;  /* 0x000000071c005986 */ /* 0x0003e8000c101506 */
[----:B0-----:R-:W3:Y:S04]  /*119980*/  LDL.LU R5, [R1+0x3a80] ;  /* 0x003a800001057983 */ /* 0x001ee80000300800 */
[----:B-1----:R-:W3:Y:S01]  /*119990*/  LDL.LU R7, [R1+0x4a4] ;  /* 0x0004a40001077983 */ /* 0x002ee20000300800 */
[----:B--2---:R-:W-:-:S02]  /*1199a0*/  ISETP.LT.AND P1, PT, R15, c[0x0][0x178], !P1 ;  /* 0x00005e000f007a0c */ /* 0x004fc40004f21270 */
[----:B----4-:R-:W-:Y:S01]  /*1199b0*/  ISETP.GE.AND P4, PT, R3, c[0x0][0x17c], PT ;  /* 0x00005f0003007a0c */ /* 0x010fe20003f86270 */
[----:B------:R-:W-:-:S10]  /*1199c0*/  IMAD.WIDE R2, R0, 0x2, R8 ;  /* 0x0000000200027825 */ /* 0x000fd400078e0208 */
[----:B------:R0:W-:Y:S04]  /*1199d0*/  @P1 STG.E.U16 [R2.64], R16 ;  /* 0x0000001002001986 */ /* 0x0001e8000c101506 */
[----:B0-----:R-:W2:Y:S01]  /*1199e0*/  LDL.LU R3, [R1+0x3a84] ;  /* 0x003a840001037983 */ /* 0x001ea20000300800 */
[----:B------:R-:W-:Y:S01]  /*1199f0*/  ISETP.LT.AND P5, PT, R23, c[0x0][0x178], !P3 ;  /* 0x00005e0017007a0c */ /* 0x000fe20005fa1270 */
[----:B------:R-:W-:Y:S01]  /*119a00*/  ISETP.LT.AND P3, PT, R15, c[0x0][0x178], !P3 ;  /* 0x00005e000f007a0c */ /* 0x000fe20005f61270 */
[----:B------:R-:W-:Y:S02]  /*119a10*/  IADD3 R26, R0, c[0x0][0x198], RZ ;  /* 0x00006600001a7a10 */ /* 0x000fe40007ffe0ff */
[----:B------:R-:W-:Y:S01]  /*119a20*/  ISETP.LT.AND P6, PT, R23, c[0x0][0x178], !P0 ;  /* 0x00005e0017007a0c */ /* 0x000fe200047c1270 */
[----:B------:R-:W-:Y:S01]  /*119a30*/  ISETP.LT.AND P0, PT, R15, c[0x0][0x178], !P0 ;  /* 0x00005e000f007a0c */ /* 0x000fe20004701270 */
[----:B------:R-:W-:-:S02]  /*119a40*/  PRMT R0, R16, 0x7632, R0 ;  /* 0x0000763210007816 */ /* 0x000fc40000000000 */
[C---:B------:R-:W-:Y:S01]  /*119a50*/  IADD3 R4, R26.reuse, c[0x0][0x198], RZ ;  /* 0x000066001a047a10 */ /* 0x040fe20007ffe0ff */
[----:B------:R-:W-:-:S04]  /*119a60*/  IMAD.WIDE R24, R26, 0x2, R10 ;  /* 0x000000021a187825 */ /* 0x000fc800078e020a */
[----:B------:R-:W-:-:S04]  /*119a70*/  IMAD.WIDE R26, R26, 0x2, R8 ;  /* 0x000000021a1a7825 */ /* 0x000fc800078e0208 */
[----:B------:R-:W-:Y:S01]  /*119a80*/  IMAD.WIDE R28, R4, 0x2, R10 ;  /* 0x00000002041c7825 */ /* 0x000fe200078e020a */
[----:B------:R0:W-:Y:S03]  /*119a90*/  @P5 STG.E.U16 [R24.64], R20 ;  /* 0x0000001418005986 */ /* 0x0001e6000c101506 */
[----:B------:R1:W-:Y:S01]  /*119aa0*/  @P3 STG.E.U16 [R26.64], R0 ;  /* 0x000000001a003986 */ /* 0x0003e2000c101506 */
[----:B---3--:R-:W-:Y:S02]  /*119ab0*/  ISETP.GE.AND P1, PT, R5, c[0x0][0x17c], PT ;  /* 0x00005f0005007a0c */ /* 0x008fe40003f26270 */
[----:B------:R-:W-:Y:S01]  /*119ac0*/  ISETP.GE.AND P2, PT, R22, c[0x0][0x17c], PT ;  /* 0x00005f0016007a0c */ /* 0x000fe20003f46270 */
[----:B------:R-:W3:Y:S01]  /*119ad0*/  LDL.LU R5, [R1+0x3a88] ;  /* 0x003a880001057983 */ /* 0x000ee20000300800 */
[----:B------:R-:W4:Y:S03]  /*119ae0*/  LDL.LU R22, [R1+0x24] ;  /* 0x0000240001167983 */ /* 0x000f260000300800 */
[----:B-----5:R-:W-:Y:S01]  /*119af0*/  @P6 STG.E.U16 [R28.64], R6 ;  /* 0x000000061c006986 */ /* 0x020fe2000c101506 */
[----:B0-----:R-:W-:-:S04]  /*119b00*/  IADD3 R20, R4, c[0x0][0x198], RZ ;  /* 0x0000660004147a10 */ /* 0x001fc80007ffe0ff */
[C---:B-1----:R-:W-:Y:S01]  /*119b10*/  IADD3 R0, R20.reuse, c[0x0][0x198], RZ ;  /* 0x0000660014007a10 */ /* 0x042fe20007ffe0ff */
[----:B------:R-:W-:-:S04]  /*119b20*/  IMAD.WIDE R24, R20, 0x2, R10 ;  /* 0x0000000214187825 */ /* 0x000fc800078e020a */
[--C-:B------:R-:W-:Y:S02]  /*119b30*/  IMAD.WIDE R26, R20, 0x2, R8.reuse ;  /* 0x00000002141a7825 */ /* 0x100fe400078e0208 */
[----:B------:R-:W5:Y:S01]  /*119b40*/  LDL.LU R20, [R1+0x4b4] ;  /* 0x0004b40001147983 */ /* 0x000f620000300800 */
[----:B--2---:R-:W-:Y:S01]  /*119b50*/  ISETP.GE.AND P3, PT, R3, c[0x0][0x17c], PT ;  /* 0x00005f0003007a0c */ /* 0x004fe20003f66270 */
[----:B------:R-:W-:-:S05]  /*119b60*/  IMAD.WIDE R2, R4, 0x2, R8 ;  /* 0x0000000204027825 */ /* 0x000fca00078e0208 */
[----:B------:R0:W-:Y:S04]  /*119b70*/  @P0 STG.E.U16 [R2.64], R12 ;  /* 0x0000000c02000986 */ /* 0x0001e8000c101506 */
[----:B0-----:R-:W2:Y:S01]  /*119b80*/  LDL.LU R3, [R1+0x3a8c] ;  /* 0x003a8c0001037983 */ /* 0x001ea20000300800 */
[----:B------:R-:W-:Y:S01]  /*119b90*/  ISETP.LT.AND P5, PT, R23, c[0x0][0x178], !P4 ;  /* 0x00005e0017007a0c */ /* 0x000fe200067a1270 */
[----:B------:R-:W-:Y:S01]  /*119ba0*/  ISETP.LT.AND P4, PT, R15, c[0x0][0x178], !P4 ;  /* 0x00005e000f007a0c */ /* 0x000fe20006781270 */
[----:B------:R-:W-:Y:S02]  /*119bb0*/  ISETP.LT.AND P6, PT, R23, c[0x0][0x178], !P2 ;  /* 0x00005e0017007a0c */ /* 0x000fe400057c1270 */
[----:B------:R-:W-:Y:S02]  /*119bc0*/  PRMT R16, R6, 0x7632, R16 ;  /* 0x0000763206107816 */ /* 0x000fe40000000010 */
[----:B------:R-:W-:Y:S01]  /*119bd0*/  PRMT R4, R12, 0x7632, R4 ;  /* 0x000076320c047816 */ /* 0x000fe20000000004 */
[----:B------:R-:W-:-:S02]  /*119be0*/  ISETP.LT.AND P2, PT, R15, c[0x0][0x178], !P2 ;  /* 0x00005e000f007a0c */ /* 0x000fc40005741270 */
[----:B------:R-:W-:Y:S01]  /*119bf0*/  IMAD.WIDE R28, R0, 0x2, R10 ;  /* 0x00000002001c7825 */ /* 0x000fe200078e020a */
[----:B---3--:R-:W-:-:S03]  /*119c00*/  ISETP.GE.AND P0, PT, R5, c[0x0][0x17c], PT ;  /* 0x00005f0005007a0c */ /* 0x008fc60003f06270 */
[----:B------:R-:W-:Y:S01]  /*119c10*/  @P5 STG.E.U16 [R24.64], R16 ;  /* 0x0000001018005986 */ /* 0x000fe2000c101506 */
[----:B------:R-:W-:Y:S01]  /*119c20*/  @P4 STG.E.U16 [R26.64], R4 ;  /* 0x000000041a004986 */ /* 0x000fe2000c101506 */
[----:B------:R-:W-:Y:S02]  /*119c30*/  ISETP.LT.AND P5, PT, R23, c[0x0][0x178], !P1 ;  /* 0x00005e0017007a0c */ /* 0x000fe40004fa1270 */
[----:B------:R-:W-:Y:S01]  /*119c40*/  ISETP.LT.AND P4, PT, R15, c[0x0][0x178], !P1 ;  /* 0x00005e000f007a0c */ /* 0x000fe20004f81270 */
[----:B------:R-:W3:Y:S01]  /*119c50*/  LDL.LU R5, [R1+0x3a90] ;  /* 0x003a900001057983 */ /* 0x000ee20000300800 */
[----:B------:R-:W3:Y:S03]  /*119c60*/  LDL.LU R6, [R1+0x34] ;  /* 0x0000340001067983 */ /* 0x000ee60000300800 */
[----:B------:R0:W-:Y:S01]  /*119c70*/  @P6 STG.E.U16 [R28.64], R7 ;  /* 0x000000071c006986 */ /* 0x0001e2000c101506 */
[----:B------:R-:W-:-:S03]  /*119c80*/  PRMT R12, R7, 0x7632, R12 ;  /* 0x00007632070c7816 */ /* 0x000fc6000000000c */
[----:B0-----:R-:W3:Y:S01]  /*119c90*/  LDL.LU R7, [R1+0x4c4] ;  /* 0x0004c40001077983 */ /* 0x001ee20000300800 */
[----:B--2---:R-:W-:Y:S01]  /*119ca0*/  ISETP.GE.AND P1, PT, R3, c[0x0][0x17c], PT ;  /* 0x00005f0003007a0c */ /* 0x004fe20003f26270 */
[----:B------:R-:W-:-:S05]  /*119cb0*/  IMAD.WIDE R2, R0, 0x2, R8 ;  /* 0x0000000200027825 */ /* 0x000fca00078e0208 */
[----:B----4-:R0:W-:Y:S04]  /*119cc0*/  @P2 STG.E.U16 [R2.64], R22 ;  /* 0x0000001602002986 */ /* 0x0101e8000c101506 */
[----:B0-----:R-:W2:Y:S01]  /*119cd0*/  LDL.LU R3, [R1+0x3a94] ;  /* 0x003a940001037983 */ /* 0x001ea20000300800 */
[----:B------:R-:W-:Y:S02]  /*119ce0*/  IADD3 R26, R0, c[0x0][0x198], RZ ;  /* 0x00006600001a7a10 */ /* 0x000fe40007ffe0ff */
[----:B------:R-:W-:Y:S01]  /*119cf0*/  ISETP.LT.AND P6, PT, R23, c[0x0][0x178], !P3 ;  /* 0x00005e0017007a0c */ /* 0x000fe20005fc1270 */
[----:B------:R-:W-:Y:S01]  /*119d00*/  PRMT R0, R22, 0x7632, R0 ;  /* 0x0000763216007816 */ /* 0x000fe20000000000 */
[----:B------:R-:W-:Y:S02]  /*119d10*/  ISETP.LT.AND P3, PT, R15, c[0x0][0x178], !P3 ;  /* 0x00005e000f007a0c */ /* 0x000fe40005f61270 */
[C---:B------:R-:W-:Y:S01]  /*119d20*/  IADD3 R4, R26.reuse, c[0x0][0x198], RZ ;  /* 0x000066001a047a10 */ /* 0x040fe20007ffe0ff */
[----:B------:R-:W-:-:S04]  /*119d30*/  IMAD.WIDE R24, R26, 0x2, R10 ;  /* 0x000000021a187825 */ /* 0x000fc800078e020a */
[----:B------:R-:W-:-:S04]  /*119d40*/  IMAD.WIDE R26, R26, 0x2, R8 ;  /* 0x000000021a1a7825 */ /* 0x000fc800078e0208 */
[----:B------:R-:W-:Y:S01]  /*119d50*/  IMAD.WIDE R28, R4, 0x2, R10 ;  /* 0x00000002041c7825 */ /* 0x000fe200078e020a */
[----:B------:R0:W-:Y:S03]  /*119d60*/  @P5 STG.E.U16 [R24.64], R12 ;  /* 0x0000000c18005986 */ /* 0x0001e6000c101506 */
[----:B------:R-:W-:Y:S01]  /*119d70*/  @P4 STG.E.U16 [R26.64], R0 ;  /* 0x000000001a004986 */ /* 0x000fe2000c101506 */
[----:B------:R-:W-:Y:S02]  /*119d80*/  ISETP.LT.AND P5, PT, R23, c[0x0][0x178], !P0 ;  /* 0x00005e0017007a0c */ /* 0x000fe400047a1270 */
[----:B------:R-:W-:Y:S02]  /*119d90*/  ISETP.LT.AND P4, PT, R15, c[0x0][0x178], !P0 ;  /* 0x00005e000f007a0c */ /* 0x000fe40004781270 */
[----:B---3--:R-:W-:Y:S01]  /*119da0*/  ISETP.GE.AND P2, PT, R5, c[0x0][0x17c], PT ;  /* 0x00005f0005007a0c */ /* 0x008fe20003f46270 */
[----:B-----5:R1:W-:Y:S04]  /*119db0*/  @P6 STG.E.U16 [R28.64], R20 ;  /* 0x000000141c006986 */ /* 0x0203e8000c101506 */
[----:B------:R-:W3:Y:S01]  /*119dc0*/  LDL.LU R5, [R1+0x3a98] ;  /* 0x003a980001057983 */ /* 0x000ee20000300800 */
[----:B------:R-:W4:Y:S01]  /*119dd0*/  LDL.LU R22, [R1+0x44] ;  /* 0x0000440001167983 */ /* 0x000f220000300800 */
[----:B0-----:R-:W-:-:S02]  /*119de0*/  PRMT R12, R20, 0x7632, R12 ;  /* 0x00007632140c7816 */ /* 0x001fc4000000000c */
[----:B-1----:R-:W5:Y:S01]  /*119df0*/  LDL.LU R20, [R1+0x4d4] ;  /* 0x0004d40001147983 */ /* 0x002f620000300800 */
[----:B--2---:R-:W-:Y:S01]  /*119e00*/  ISETP.GE.AND P0, PT, R3, c[0x0][0x17c], PT ;  /* 0x00005f0003007a0c */ /* 0x004fe20003f06270 */
[----:B------:R-:W-:-:S05]  /*119e10*/  IMAD.WIDE R2, R4, 0x2, R8 ;  /* 0x0000000204027825 */ /* 0x000fca00078e0208 */
[----:B------:R0:W-:Y:S04]  /*119e20*/  @P3 STG.E.U16 [R2.64], R6 ;  /* 0x0000000602003986 */ /* 0x0001e8000c101506 */
        /* <DEDUP_REMOVED lines=14> */
[----:B------:R1:W-:Y:S04]  /*119f10*/  @P6 STG.E.U16 [R28.64], R7 ;  /* 0x000000071c006986 */ /* 0x0003e8000c101506 */
[----:B------:R-:W3:Y:S01]  /*119f20*/  LDL.LU R5, [R1+0x3aa0] ;  /* 0x003aa00001057983 */ /* 0x000ee20000300800 */
[----:B------:R-:W3:Y:S01]  /*119f30*/  LDL.LU R6, [R1+0x94] ;  /* 0x0000940001067983 */ /* 0x000ee20000300800 */
[----:B0-----:R-:W-:-:S02]  /*119f40*/  PRMT R12, R7, 0x7632, R12 ;  /* 0x00007632070c7816 */ /* 0x001fc4000000000c */
[----:B-1----:R-:W3:Y:S01]  /*119f50*/  LDL.LU R7, [R1+0x4e4] ;  /* 0x0004e40001077983 */ /* 0x002ee20000300800 */
        /* <DEDUP_REMOVED lines=154> */
[C---:B------:R-:W-:Y:S02]  /*11a900*/  IADD3 R26, R4.reuse, c[0x0][0x198], RZ ;  /* 0x00006600041a7a10 */ /* 0x040fe40007ffe0ff */
[----:B--2---:R-:W-:Y:S01]  /*11a910*/  ISETP.GE.AND P0, PT, R3, c[0x0][0x17c], PT ;  /* 0x00005f0003007a0c */ /* 0x004fe20003f06270 */
[----:B------:R-:W-:-:S05]  /*11a920*/  IMAD.WIDE R2, R4, 0x2, R8 ;  /* 0x0000000204027825 */ /* 0x000fca00078e0208 */
[----:B------:R0:W-:Y:S04]  /*11a930*/  @P3 STG.E.U16 [R2.64], R6 ;  /* 0x0000000602003986 */ /* 0x0001e8000c101506 */
[----:B0-----:R-:W2:Y:S01]  /*11a940*/  LDL.LU R3, [R1+0x3adc] ;  /* 0x003adc0001037983 */ /* 0x001ea20000300800 */
[----:B------:R-:W-:Y:S02]  /*11a950*/  PRMT R4, R6, 0x7632, R4 ;  /* 0x0000763206047816 */ /* 0x000fe40000000004 */
[----:B------:R-:W4:Y:S01]  /*11a960*/  LDL.LU R6, [R1+0x3ae0] ;  /* 0x003ae00001067983 */ /* 0x000f220000300800 */
[----:B------:R-:W-:Y:S02]  /*11a970*/  ISETP.LT.AND P6, PT, R23, c[0x0][0x178], !P1 ;  /* 0x00005e0017007a0c */ /* 0x000fe40004fc1270 */
[C---:B------:R-:W-:Y:S01]  /*11a980*/  IADD3 R0, R26.reuse, c[0x0][0x198], RZ ;  /* 0x000066001a007a10 */ /* 0x040fe20007ffe0ff */
[----:B------:R-:W-:-:S04]  /*11a990*/  IMAD.WIDE R24, R26, 0x2, R10 ;  /* 0x000000021a187825 */ /* 0x000fc800078e020a */
[----:B------:R-:W-:Y:S01]  /*11a9a0*/  IMAD.WIDE R26, R26, 0x2, R8 ;  /* 0x000000021a1a7825 */ /* 0x000fe200078e0208 */
[----:B------:R-:W-:Y:S01]  /*11a9b0*/  ISETP.LT.AND P1, PT, R15, c[0x0][0x178], !P1 ;  /* 0x00005e000f007a0c */ /* 0x000fe20004f21270 */
[----:B------:R0:W-:Y:S03]  /*11a9c0*/  @P5 STG.E.U16 [R24.64], R12 ;  /* 0x0000000c18005986 */ /* 0x0001e6000c101506 */
[----:B------:R1:W-:Y:S01]  /*11a9d0*/  @P4 STG.E.U16 [R26.64], R4 ;  /* 0x000000041a004986 */ /* 0x0003e2000c101506 */
[----:B------:R-:W-:Y:S02]  /*11a9e0*/  ISETP.LT.AND P5, PT, R23, c[0x0][0x178], !P2 ;  /* 0x00005e0017007a0c */ /* 0x000fe400057a1270 */
[----:B------:R-:W-:Y:S01]  /*11a9f0*/  ISETP.LT.AND P4, PT, R15, c[0x0][0x178], !P2 ;  /* 0x00005e000f007a0c */ /* 0x000fe20005781270 */
[----:B------:R-:W-:Y:S01]  /*11aa00*/  IMAD.WIDE R28, R0, 0x2, R10 ;  /* 0x00000002001c7825 */ /* 0x000fe200078e020a */
[----:B---3--:R-:W-:-:S02]  /*11aa10*/  ISETP.GE.AND P3, PT, R5, c[0x0][0x17c], PT ;  /* 0x00005f0005007a0c */ /* 0x008fc40003f66270 */
[----:B------:R-:W3:Y:S04]  /*11aa20*/  LDL.LU R5, [R1+0x4] ;  /* 0x0000040001057983 */ /* 0x000ee80000300800 */
[----:B------:R5:W-:Y:S01]  /*11aa30*/  @P6 STG.E.U16 [R28.64], R7 ;  /* 0x000000071c006986 */ /* 0x000be2000c101506 */
[----:B0-----:R-:W-:Y:S02]  /*11aa40*/  PRMT R12, R7, 0x7632, R12 ;  /* 0x00007632070c7816 */ /* 0x001fe4000000000c */
[C---:B-1----:R-:W-:Y:S01]  /*11aa50*/  IADD3 R26, R0.reuse, c[0x0][0x198], RZ ;  /* 0x00006600001a7a10 */ /* 0x042fe20007ffe0ff */
[----:B-----5:R-:W5:Y:S01]  /*11aa60*/  LDL.LU R7, [R1+0x5f4] ;  /* 0x0005f40001077983 */ /* 0x020f620000300800 */
[----:B--2---:R-:W-:Y:S01]  /*11aa70*/  ISETP.GE.AND P2, PT, R3, c[0x0][0x17c], PT ;  /* 0x00005f0003007a0c */ /* 0x004fe20003f46270 */
[----:B------:R-:W-:Y:S01]  /*11aa80*/  IMAD.WIDE R2, R0, 0x2, R8 ;  /* 0x0000000200027825 */ /* 0x000fe200078e0208 */
[----:B----4-:R-:W-:-:S04]  /*11aa90*/  PRMT R0, R22, 0x7632, R0 ;  /* 0x0000763216007816 */ /* 0x010fc80000000000 */
[----:B------:R0:W-:Y:S04]  /*11aaa0*/  @P1 STG.E.U16 [R2.64], R22 ;  /* 0x0000001602001986 */ /* 0x0001e8000c101506 */
[----:B0-----:R-:W2:Y:S01]  /*11aab0*/  LDL.LU R22, [R1+0x3c10] ;  /* 0x003c100001167983 */ /* 0x001ea20000300800 */
[----:B------:R-:W4:Y:S01]  /*11aac0*/  LDL.LU R3, [R1+0x3ae4] ;  /* 0x003ae40001037983 */ /* 0x000f220000300800 */
[----:B------:R-:W-:Y:S02]  /*11aad0*/  ISETP.GE.AND P1, PT, R6, c[0x0][0x17c], PT ;  /* 0x00005f0006007a0c */ /* 0x000fe40003f26270 */
[----:B------:R-:W2:Y:S01]  /*11aae0*/  LDL.LU R6, [R1+0x3ae8] ;  /* 0x003ae80001067983 */ /* 0x000ea20000300800 */
        /* <DEDUP_REMOVED lines=9> */
[----:B------:R-:W-:-:S05]  /*11ab80*/  IMAD.WIDE R28, R4, 0x2, R10 ;  /* 0x00000002041c7825 */ /* 0x000fca00078e020a */
[----:B------:R3:W-:Y:S01]  /*11ab90*/  @P6 STG.E.U16 [R28.64], R20 ;  /* 0x000000141c006986 */ /* 0x0007e2000c101506 */
[----:B0-----:R-:W-:Y:S02]  /*11aba0*/  PRMT R12, R20, 0x7632, R12 ;  /* 0x00007632140c7816 */ /* 0x001fe4000000000c */
[C---:B-1----:R-:W-:Y:S01]  /*11abb0*/  IADD3 R26, R4.reuse, c[0x0][0x198], RZ ;  /* 0x00006600041a7a10 */ /* 0x042fe20007ffe0ff */
[----:B---3--:R-:W3:Y:S01]  /*11abc0*/  LDL.LU R20, [R1+0x604] ;  /* 0x0006040001147983 */ /* 0x008ee20000300800 */
[----:B----4-:R-:W-:Y:S01]  /*11abd0*/  ISETP.GE.AND P3, PT, R3, c[0x0][0x17c], PT ;  /* 0x00005f0003007a0c */ /* 0x010fe20003f66270 */
[----:B------:R-:W-:Y:S01]  /*11abe0*/  IMAD.WIDE R2, R4, 0x2, R8 ;  /* 0x0000000204027825 */ /* 0x000fe200078e0208 */
[----:B------:R-:W-:-:S04]  /*11abf0*/  PRMT R4, R5, 0x7632, R4 ;  /* 0x0000763205047816 */ /* 0x000fc80000000004 */
[----:B------:R0:W-:Y:S04]  /*11ac00*/  @P0 STG.E.U16 [R2.64], R5 ;  /* 0x0000000502000986 */ /* 0x0001e8000c101506 */
[----:B0-----:R-:W4:Y:S01]  /*11ac10*/  LDL.LU R5, [R1+0x3c0c] ;  /* 0x003c0c0001057983 */ /* 0x001f220000300800 */
[----:B------:R-:W3:Y:S01]  /*11ac20*/  LDL.LU R3, [R1+0x3aec] ;  /* 0x003aec0001037983 */ /* 0x000ee20000300800 */
[----:B--2---:R-:W-:Y:S02]  /*11ac30*/  ISETP.GE.AND P0, PT, R6, c[0x0][0x17c], PT ;  /* 0x00005f0006007a0c */ /* 0x004fe40003f06270 */
[----:B------:R-:W2:Y:S01]  /*11ac40*/  LDL.LU R6, [R1+0x3af0] ;  /* 0x003af00001067983 */ /* 0x000ea20000300800 */
[----:B------:R-:W-:Y:S02]  /*11ac50*/  ISETP.LT.AND P6, PT, R23, c[0x0][0x178], !P2 ;  /* 0x00005e0017007a0c */ /* 0x000fe400057c1270 */
[C---:B------:R-:W-:Y:S01]  /*11ac60*/  IADD3 R0, R26.reuse, c[0x0][0x198], RZ ;  /* 0x000066001a007a10 */ /* 0x040fe20007ffe0ff */
[----:B------:R-:W-:-:S04]  /*11ac70*/  IMAD.WIDE R24, R26, 0x2, R10 ;  /* 0x000000021a187825 */ /* 0x000fc800078e020a */
[----:B------:R-:W-:Y:S01]  /*11ac80*/  IMAD.WIDE R26, R26, 0x2, R8 ;  /* 0x000000021a1a7825 */ /* 0x000fe200078e0208 */
[----:B------:R-:W-:Y:S01]  /*11ac90*/  ISETP.LT.AND P2, PT, R15, c[0x0][0x178], !P2 ;  /* 0x00005e000f007a0c */ /* 0x000fe20005741270 */
[----:B------:R0:W-:Y:S03]  /*11aca0*/  @P5 STG.E.U16 [R24.64], R12 ;  /* 0x0000000c18005986 */ /* 0x0001e6000c101506 */
[----:B------:R-:W-:Y:S01]  /*11acb0*/  @P4 STG.E.U16 [R26.64], R4 ;  /* 0x000000041a004986 */ /* 0x000fe2000c101506 */
[----:B------:R-:W-:Y:S02]  /*11acc0*/  ISETP.LT.AND P5, PT, R23, c[0x0][0x178], !P1 ;  /* 0x00005e0017007a0c */ /* 0x000fe40004fa1270 */
[----:B------:R-:W-:Y:S01]  /*11acd0*/  ISETP.LT.AND P4, PT, R15, c[0x0][0x178], !P1 ;  /* 0x00005e000f007a0c */ /* 0x000fe20004f81270 */
[----:B------:R-:W-:-:S05]  /*11ace0*/  IMAD.WIDE R28, R0, 0x2, R10 ;  /* 0x00000002001c7825 */ /* 0x000fca00078e020a */
[----:B-----5:R1:W-:Y:S01]  /*11acf0*/  @P6 STG.E.U16 [R28.64], R7 ;  /* 0x000000071c006986 */ /* 0x0203e2000c101506 */
[----:B0-----:R-:W-:-:S03]  /*11ad00*/  PRMT R12, R7, 0x7632, R12 ;  /* 0x00007632070c7816 */ /* 0x001fc6000000000c */
[----:B-1----:R-:W5:Y:S01]  /*11ad10*/  LDL.LU R7, [R1+0x5e4] ;  /* 0x0005e40001077983 */ /* 0x002f620000300800 */
[----:B---3--:R-:W-:Y:S01]  /*11ad20*/  ISETP.GE.AND P1, PT, R3, c[0x0][0x17c], PT ;  /* 0x00005f0003007a0c */ /* 0x008fe20003f26270 */
[----:B------:R-:W-:-:S05]  /*11ad30*/  IMAD.WIDE R2, R0, 0x2, R8 ;  /* 0x0000000200027825 */ /* 0x000fca00078e0208 */
[----:B----4-:R0:W-:Y:S01]  /*11ad40*/  @P2 STG.E.U16 [R2.64], R5 ;  /* 0x0000000502002986 */ /* 0x0101e2000c101506 */
[----:B--2---:R-:W-:-:S03]  /*11ad50*/  ISETP.GE.AND P2, PT, R6, c[0x0][0x17c], PT ;  /* 0x00005f0006007a0c */ /* 0x004fc60003f46270 */
[----:B0-----:R-:W2:Y:S01]  /*11ad60*/  LDL.LU R3, [R1+0x3af4] ;  /* 0x003af40001037983 */ /* 0x001ea20000300800 */
[----:B------:R-:W3:Y:S01]  /*11ad70*/  LDL.LU R6, [R1+0x3af8] ;  /* 0x003af80001067983 */ /* 0x000ee20000300800 */
[----:B------:R-:W-:Y:S02]  /*11ad80*/  IADD3 R26, R0, c[0x0][0x198], RZ ;  /* 0x00006600001a7a10 */ /* 0x000fe40007ffe0ff */
[----:B------:R-:W-:Y:S02]  /*11ad90*/  ISETP.LT.AND P6, PT, R23, c[0x0][0x178], !P3 ;  /* 0x00005e0017007a0c */ /* 0x000fe40005fc1270 */
[C---:B------:R-:W-:Y:S01]  /*11ada0*/  IADD3 R4, R26.reuse, c[0x0][0x198], RZ ;  /* 0x000066001a047a10 */ /* 0x040fe20007ffe0ff */
[----:B------:R-:W-:Y:S01]  /*11adb0*/  IMAD.WIDE R24, R26, 0x2, R10 ;  /* 0x000000021a187825 */ /* 0x000fe200078e020a */
[----:B------:R-:W-:-:S03]  /*11adc0*/  PRMT R0, R5, 0x7632, R0 ;  /* 0x0000763205007816 */ /* 0x000fc60000000000 */
[----:B------:R-:W-:-:S04]  /*11add0*/  IMAD.WIDE R26, R26, 0x2, R8 ;  /* 0x000000021a1a7825 */ /* 0x000fc800078e0208 */
[C---:B------:R-:W-:Y:S01]  /*11ade0*/  IMAD.WIDE R28, R4.reuse, 0x2, R10 ;  /* 0x00000002041c7825 */ /* 0x040fe200078e020a */
[----:B------:R-:W-:Y:S01]  /*11adf0*/  ISETP.LT.AND P3, PT, R15, c[0x0][0x178], !P3 ;  /* 0x00005e000f007a0c */ /* 0x000fe20005f61270 */
[----:B------:R0:W-:Y:S02]  /*11ae00*/  @P5 STG.E.U16 [R24.64], R12 ;  /* 0x0000000c18005986 */ /* 0x0001e4000c101506 */
[----:B------:R1:W-:Y:S01]  /*11ae10*/  @P4 STG.E.U16 [R26.64], R0 ;  /* 0x000000001a004986 */ /* 0x0003e2000c101506 */
[----:B------:R-:W-:Y:S02]  /*11ae20*/  ISETP.LT.AND P5, PT, R23, c[0x0][0x178], !P0 ;  /* 0x00005e0017007a0c */ /* 0x000fe400047a1270 */
[----:B------:R-:W-:Y:S01]  /*11ae30*/  ISETP.LT.AND P4, PT, R15, c[0x0][0x178], !P0 ;  /* 0x00005e000f007a0c */ /* 0x000fe20004781270 */
[----:B------:R4:W-:Y:S01]  /*11ae40*/  @P6 STG.E.U16 [R28.64], R20 ;  /* 0x000000141c006986 */ /* 0x0009e2000c101506 */
[----:B------:R-:W-:Y:S02]  /*11ae50*/  ISETP.LT.AND P6, PT, R23, c[0x0][0x178], !P1 ;  /* 0x00005e0017007a0c */ /* 0x000fe40004fc1270 */
[----:B------:R-:W-:Y:S01]  /*11ae60*/  PRMT R16, R21, 0x7632, R16 ;  /* 0x0000763215107816 */ /* 0x000fe20000000010 */
[----:B------:R-:W5:Y:S01]  /*11ae70*/  LDL.LU R23, [R1+0x3c08] ;  /* 0x003c080001177983 */ /* 0x000f620000300800 */
[----:B0-----:R-:W-:-:S02]  /*11ae80*/  IADD3 R24, R4, c[0x0][0x198], RZ ;  /* 0x0000660004187a10 */ /* 0x001fc40007ffe0ff */
[----:B-1----:R-:W-:Y:S02]  /*11ae90*/  PRMT R0, R20, 0x7632, R0 ;  /* 0x0000763214007816 */ /* 0x002fe40000000000 */
[----:B------:R-:W-:Y:S01]  /*11aea0*/  IADD3 R12, R24, c[0x0][0x198], RZ ;  /* 0x00006600180c7a10 */ /* 0x000fe20007ffe0ff */
[----:B----4-:R-:W4:Y:S01]  /*11aeb0*/  LDL.LU R28, [R1+0x3afc] ;  /* 0x003afc00011c7983 */ /* 0x010f220000300800 */
[----:B------:R-:W4:Y:S03]  /*11aec0*/  LDL.LU R29, [R1+0x5c4] ;  /* 0x0005c400011d7983 */ /* 0x000f260000300800 */
[----:B------:R-:W-:Y:S01]  /*11aed0*/  IMAD.WIDE R26, R12, 0x2, R10 ;  /* 0x000000020c1a7825 */ /* 0x000fe200078e020a */
[----:B--2---:R-:W-:-:S03]  /*11aee0*/  ISETP.GE.AND P0, PT, R3, c[0x0][0x17c], PT ;  /* 0x00005f0003007a0c */ /* 0x004fc60003f06270 */
[----:B------:R-:W-:-:S04]  /*11aef0*/  IMAD.WIDE R2, R4, 0x2, R8 ;  /* 0x0000000204027825 */ /* 0x000fc800078e0208 */
[----:B------:R-:W-:-:S04]  /*11af00*/  IMAD.WIDE R4, R24, 0x2, R10 ;  /* 0x0000000218047825 */ /* 0x000fc800078e020a */
[----:B------:R-:W-:Y:S01]  /*11af10*/  IMAD.WIDE R24, R24, 0x2, R8 ;  /* 0x0000000218187825 */ /* 0x000fe200078e0208 */
[----:B------:R-:W-:Y:S03]  /*11af20*/  @P3 STG.E.U16 [R2.64], R21 ;  /* 0x0000001502003986 */ /* 0x000fe6000c101506 */
[----:B------:R-:W-:Y:S01]  /*11af30*/  @P5 STG.E.U16 [R4.64], R0 ;  /* 0x0000000004005986 */ /* 0x000fe2000c101506 */
[----:B---3--:R-:W-:Y:S01]  /*11af40*/  ISETP.GE.AND P3, PT, R6, c[0x0][0x17c], PT ;  /* 0x00005f0006007a0c */ /* 0x008fe20003f66270 */
[----:B------:R-:W-:Y:S01]  /*11af50*/  @P4 STG.E.U16 [R24.64], R16 ;  /* 0x0000001018004986 */ /* 0x000fe2000c101506 */
[----:B------:R-:W2:Y:S04]  /*11af60*/  LDL.LU R6, [R1+0x3b00] ;  /* 0x003b000001067983 */ /* 0x000ea80000300800 */
[----:B-----5:R0:W-:Y:S04]  /*11af70*/  @P6 STG.E.U16 [R26.64], R7 ;  /* 0x000000071a006986 */ /* 0x0201e8000c101506 */
[----:B0-----:R-:W3:Y:S01]  /*11af80*/  LDL.LU R26, [R1+0x1bc0] ;  /* 0x001bc000011a7983 */ /* 0x001ee20000300800 */
[----:B------:R-:W-:Y:S01]  /*11af90*/  ISETP.LT.AND P4, PT, R15, c[0x0][0x178], !P2 ;  /* 0x00005e000f007a0c */ /* 0x000fe20005781270 */
[----:B------:R-:W5:Y:S01]  /*11afa0*/  LDL.LU R27, [R1+0x3b04] ;  /* 0x003b0400011b7983 */ /* 0x000f620000300800 */
[----:B------:R-:W-:-:S02]  /*11afb0*/  PRMT R16, R7, 0x7632, R16 ;  /* 0x0000763207107816 */ /* 0x000fc40000000010 */
[----:B------:R-:W-:Y:S02]  /*11afc0*/  ISETP.LT.AND P1, PT, R15, c[0x0][0x178], !P1 ;  /* 0x00005e000f007a0c */ /* 0x000fe40004f21270 */
[C---:B------:R-:W-:Y:S01]  /*11afd0*/  IADD3 R20, R12.reuse, c[0x0][0x198], RZ ;  /* 0x000066000c147a10 */ /* 0x040fe20007ffe0ff */
[----:B------:R-:W-:-:S03]  /*11afe0*/  IMAD.WIDE R2, R12, 0x2, R8 ;  /* 0x000000020c027825 */ /* 0x000fc600078e0208 */
[C---:B------:R-:W-:Y:S01]  /*11aff0*/  IADD3 R0, R20.reuse, c[0x0][0x198], RZ ;  /* 0x0000660014007a10 */ /* 0x040fe20007ffe0ff */
[----:B------:R-:W-:Y:S01]  /*11b000*/  IMAD.WIDE R4, R20, 0x2, R10 ;  /* 0x0000000214047825 */ /* 0x000fe200078e020a */
[----:B---3--:R-:W-:-:S03]  /*11b010*/  ISETP.LT.AND P5, PT, R26, c[0x0][0x178], !P2 ;  /* 0x00005e001a007a0c */ /* 0x008fc600057a1270 */
[----:B----4-:R-:W-:Y:S02]  /*11b020*/  ISETP.GE.AND P2, PT, R28, c[0x0][0x17c], PT ;  /* 0x00005f001c007a0c */ /* 0x010fe40003f46270 */
[----:B------:R-:W3:Y:S01]  /*11b030*/  LDL.LU R28, [R1+0x4a8] ;  /* 0x0004a800011c7983 */ /* 0x000ee20000300800 */
[----:B------:R-:W4:Y:S01]  /*11b040*/  LDL.LU R7, [R1+0x3b08] ;  /* 0x003b080001077983 */ /* 0x000f220000300800 */
[----:B------:R-:W-:Y:S01]  /*11b050*/  ISETP.LT.AND P6, PT, R26, c[0x0][0x178], !P0 ;  /* 0x00005e001a007a0c */ /* 0x000fe200047c1270 */
[----:B------:R-:W-:Y:S01]  /*11b060*/  ISETP.LT.AND P0, PT, R15, c[0x0][0x178], !P0 ;  /* 0x00005e000f007a0c */ /* 0x000fe20004701270 */
[----:B------:R-:W-:Y:S01]  /*11b070*/  PRMT R12, R17, 0x7632, R12 ;  /* 0x00007632110c7816 */ /* 0x000fe2000000000c */
[----:B------:R-:W-:-:S04]  /*11b080*/  IMAD.WIDE R20, R20, 0x2, R8 ;  /* 0x0000000214147825 */ /* 0x000fc800078e0208 */
[----:B------:R-:W-:Y:S01]  /*11b090*/  IMAD.WIDE R24, R0, 0x2, R10 ;  /* 0x0000000200187825 */ /* 0x000fe200078e020a */
[----:B------:R0:W-:Y:S03]  /*11b0a0*/  @P1 STG.E.U16 [R2.64], R17 ;  /* 0x0000001102001986 */ /* 0x0001e6000c101506 */
[----:B------:R-:W-:Y:S01]  /*11b0b0*/  @P5 STG.E.U16 [R4.64], R16 ;  /* 0x0000001004005986 */ /* 0x000fe2000c101506 */
[----:B--2---:R-:W-:Y:S01]  /*11b0c0*/  ISETP.GE.AND P1, PT, R6, c[0x0][0x17c], PT ;  /* 0x00005f0006007a0c */ /* 0x004fe20003f26270 */
[----:B------:R1:W-:Y:S01]  /*11b0d0*/  @P4 STG.E.U16 [R20.64], R12 ;  /* 0x0000000c14004986 */ /* 0x0003e2000c101506 */
[----:B------:R-:W2:Y:S04]  /*11b0e0*/  LDL.LU R6, [R1+0x28] ;  /* 0x0000280001067983 */ /* 0x000ea80000300800 */
[----:B------:R5:W-:Y:S01]  /*11b0f0*/  @P6 STG.E.U16 [R24.64], R29 ;  /* 0x0000001d18006986 */ /* 0x000be2000c101506 */
[----:B0-----:R-:W-:Y:S01]  /*11b100*/  IMAD.WIDE R2, R0, 0x2, R8 ;  /* 0x0000000200027825 */ /* 0x001fe200078e0208 */
[----:B-1----:R-:W-:-:S02]  /*11b110*/  PRMT R12, R29, 0x7632, R12 ;  /* 0x000076321d0c7816 */ /* 0x002fc4000000000c */
[----:B-----5:R-:W5:Y:S04]  /*11b120*/  LDL.LU R25, [R1+0x3b0c] ;  /* 0x003b0c0001197983 */ /* 0x020f680000300800 */
[----:B------:R-:W-:Y:S01]  /*11b130*/  @P0 STG.E.U16 [R2.64], R13 ;  /* 0x0000000d02000986 */ /* 0x000fe2000c101506 */
[----:B------:R-:W2:Y:S01]  /*11b140*/  LDL.LU R29, [R1+0x4b8] ;  /* 0x0004b800011d7983 */ /* 0x000ea20000300800 */
[----:B----4-:R-:W-:Y:S02]  /*11b150*/  ISETP.GE.AND P0, PT, R7, c[0x0][0x17c], PT ;  /* 0x00005f0007007a0c */ /* 0x010fe40003f06270 */
[----:B------:R-:W4:Y:S01]  /*11b160*/  LDL.LU R7, [R1+0x3b10] ;  /* 0x003b100001077983 */ /* 0x000f220000300800 */
[----:B------:R-:W-:Y:S02]  /*11b170*/  ISETP.LT.AND P5, PT, R26, c[0x0][0x178], !P3 ;  /* 0x00005e001a007a0c */ /* 0x000fe40005fa1270 */
[----:B------:R-:W-:-:S02]  /*11b180*/  ISETP.LT.AND P4, PT, R15, c[0x0][0x178], !P3 ;  /* 0x00005e000f007a0c */ /* 0x000fc40005f81270 */
[----:B------:R-:W-:Y:S02]  /*11b190*/  IADD3 R16, R0, c[0x0][0x198], RZ ;  /* 0x0000660000107a10 */ /* 0x000fe40007ffe0ff */
[----:B------:R-:W-:Y:S02]  /*11b1a0*/  ISETP.LT.AND P6, PT, R26, c[0x0][0x178], !P2 ;  /* 0x00005e001a007a0c */ /* 0x000fe400057c1270 */
[C---:B------:R-:W-:Y:S01]  /*11b1b0*/  IADD3 R24, R16.reuse, c[0x0][0x198], RZ ;  /* 0x0000660010187a10 */ /* 0x040fe20007ffe0ff */
[----:B------:R-:W-:Y:S01]  /*11b1c0*/  IMAD.WIDE R4, R16, 0x2, R10 ;  /* 0x0000000210047825 */ /* 0x000fe200078e020a */
[----:B------:R-:W-:-:S03]  /*11b1d0*/  PRMT R0, R13, 0x7632, R0 ;  /* 0x000076320d007816 */ /* 0x000fc60000000000 */
[----:B------:R-:W-:Y:S01]  /*11b1e0*/  IMAD.WIDE R16, R16, 0x2, R8 ;  /* 0x0000000210107825 */ /* 0x000fe200078e0208 */
[----:B------:R-:W-:-:S03]  /*11b1f0*/  ISETP.LT.AND P2, PT, R15, c[0x0][0x178], !P2 ;  /* 0x00005e000f007a0c */ /* 0x000fc60005741270 */
[----:B------:R-:W-:Y:S01]  /*11b200*/  IMAD.WIDE R20, R24, 0x2, R10 ;  /* 0x0000000218147825 */ /* 0x000fe200078e020a */
[----:B------:R0:W-:Y:S03]  /*11b210*/  @P5 STG.E.U16 [R4.64], R12 ;  /* 0x0000000c04005986 */ /* 0x0001e6000c101506 */
[----:B------:R1:W-:Y:S01]  /*11b220*/  @P4 STG.E.U16 [R16.64], R0 ;  /* 0x0000000010004986 */ /* 0x0003e2000c101506 */
[----:B------:R-:W-:Y:S02]  /*11b230*/  ISETP.GE.AND P3, PT, R27, c[0x0][0x17c], PT ;  /* 0x00005f001b007a0c */ /* 0x000fe40003f66270 */
[----:B------:R-:W-:Y:S02]  /*11b240*/  ISETP.LT.AND P5, PT, R26, c[0x0][0x178], !P1 ;  /* 0x00005e001a007a0c */ /* 0x000fe40004fa1270 */
[----:B------:R-:W-:Y:S01]  /*11b250*/  ISETP.LT.AND P4, PT, R15, c[0x0][0x178], !P1 ;  /* 0x00005e000f007a0c */ /* 0x000fe20004f81270 */
[----:B------:R-:W4:Y:S04]  /*11b260*/  LDL.LU R27, [R1+0x38] ;  /* 0x00003800011b7983 */ /* 0x000f280000300800 */
[----:B---3--:R3:W-:Y:S01]  /*11b270*/  @P6 STG.E.U16 [R20.64], R28 ;  /* 0x0000001c14006986 */ /* 0x0087e2000c101506 */
[----:B-----5:R-:W-:-:S02]  /*11b280*/  ISETP.GE.AND P1, PT, R25, c[0x0][0x17c], PT ;  /* 0x00005f0019007a0c */ /* 0x020fc40003f26270 */
[C---:B0-----:R-:W-:Y:S01]  /*11b290*/  IADD3 R4, R24.reuse, c[0x0][0x198], RZ ;  /* 0x0000660018047a10 */ /* 0x041fe20007ffe0ff */
[----:B------:R-:W-:Y:S01]  /*11b2a0*/  IMAD.WIDE R24, R24, 0x2, R8 ;  /* 0x0000000218187825 */ /* 0x000fe200078e0208 */
[----:B-1----:R-:W-:Y:S01]  /*11b2b0*/  PRMT R16, R28, 0x7632, R16 ;  /* 0x000076321c107816 */ /* 0x002fe20000000010 */
[----:B---3--:R-:W3:Y:S02]  /*11b2c0*/  LDL.LU R20, [R1+0x3b14] ;  /* 0x003b140001147983 */ /* 0x008ee40000300800 */
[----:B------:R-:W5:Y:S01]  /*11b2d0*/  LDL.LU R28, [R1+0x4c8] ;  /* 0x0004c800011c7983 */ /* 0x000f620000300800 */
[----:B--2---:R-:W-:Y:S01]  /*11b2e0*/  PRMT R17, R6, 0x7632, R17 ;  /* 0x0000763206117816 */ /* 0x004fe20000000011 */
[----:B------:R0:W-:Y:S04]  /*11b2f0*/  @P2 STG.E.U16 [R24.64], R6 ;  /* 0x0000000618002986 */ /* 0x0001e8000c101506 */
[----:B0-----:R-:W2:Y:S01]  /*11b300*/  LDL.LU R6, [R1+0x3c04] ;  /* 0x003c040001067983 */ /* 0x001ea20000300800 */
[----:B----4-:R-:W-:-:S03]  /*11b310*/  ISETP.GE.AND P2, PT, R7, c[0x0][0x17c], PT ;  /* 0x00005f0007007a0c */ /* 0x010fc60003f46270 */
[----:B------:R-:W4:Y:S01]  /*11b320*/  LDL.LU R7, [R1+0x3b18] ;  /* 0x003b180001077983 */ /* 0x000f220000300800 */
[----:B------:R-:W2:Y:S02]  /*11b330*/  LDL.LU R24, [R1+0x48] ;  /* 0x0000480001187983 */ /* 0x000ea40000300800 */
[----:B------:R-:W2:Y:S01]  /*11b340*/  LDL.LU R25, [R1+0x3b1c] ;  /* 0x003b1c0001197983 */ /* 0x000ea20000300800 */
[----:B------:R-:W-:Y:S02]  /*11b350*/  ISETP.LT.AND P6, PT, R26, c[0x0][0x178], !P3 ;  /* 0x00005e001a007a0c */ /* 0x000fe40005fc1270 */
[C---:B------:R-:W-:Y:S01]  /*11b360*/  IADD3 R0, R4.reuse, c[0x0][0x198], RZ ;  /* 0x0000660004007a10 */ /* 0x040fe20007ffe0ff */
[----:B------:R-:W-:-:S04]  /*11b370*/  IMAD.WIDE R2, R4, 0x2, R10 ;  /* 0x0000000204027825 */ /* 0x000fc800078e020a */
[----:B------:R-:W-:-:S04]  /*11b380*/  IMAD.WIDE R4, R4, 0x2, R8 ;  /* 0x0000000204047825 */ /* 0x000fc800078e0208 */
[----:B------:R-:W-:Y:S01]  /*11b390*/  IMAD.WIDE R12, R0, 0x2, R10 ;  /* 0x00000002000c7825 */ /* 0x000fe200078e020a */
[C---:B------:R-:W-:Y:S01]  /*11b3a0*/  ISETP.LT.AND P3, PT, R15.reuse, c[0x0][0x178], !P3 ;  /* 0x00005e000f007a0c */ /* 0x040fe20005f61270 */
[----:B------:R0:W-:Y:S02]  /*11b3b0*/  @P5 STG.E.U16 [R2.64], R16 ;  /* 0x0000001002005986 */ /* 0x0001e4000c101506 */
[----:B------:R-:W-:Y:S01]  /*11b3c0*/  @P4 STG.E.U16 [R4.64], R17 ;  /* 0x0000001104004986 */ /* 0x000fe2000c101506 */
[----:B------:R-:W-:Y:S02]  /*11b3d0*/  ISETP.LT.AND P5, PT, R26, c[0x0][0x178], !P0 ;  /* 0x00005e001a007a0c */ /* 0x000fe400047a1270 */
[----:B------:R-:W-:Y:S01]  /*11b3e0*/  ISETP.LT.AND P4, PT, R15, c[0x0][0x178], !P0 ;  /* 0x00005e000f007a0c */ /* 0x000fe20004781270 */
[----:B------:R1:W-:Y:S01]  /*11b3f0*/  @P6 STG.E.U16 [R12.64], R29 ;  /* 0x0000001d0c006986 */ /* 0x0003e2000c101506 */
[----:B------:R-:W-:Y:S01]  /*11b400*/  PRMT R21, R29, 0x7632, R21 ;  /* 0x000076321d157816 */ /* 0x000fe20000000015 */
[C---:B0-----:R-:W-:Y:S01]  /*11b410*/  IMAD.WIDE R2, R0.reuse, 0x2, R8 ;  /* 0x0000000200027825 */ /* 0x041fe200078e0208 */
[----:B-1----:R-:W-:-:S02]  /*11b420*/  IADD3 R12, R0, c[0x0][0x198], RZ ;  /* 0x00006600000c7a10 */ /* 0x002fc40007ffe0ff */
[----:B---3--:R-:W-:Y:S01]  /*11b430*/  ISETP.GE.AND P0, PT, R20, c[0x0][0x17c], PT ;  /* 0x00005f0014007a0c */ /* 0x008fe20003f06270 */
[----:B------:R-:W-:Y:S01]  /*11b440*/  PRMT R0, R27, 0x7632, R0 ;  /* 0x000076321b007816 */ /* 0x000fe20000000000 */
[C---:B------:R-:W-:Y:S01]  /*11b450*/  IADD3 R20, R12.reuse, c[0x0][0x198], RZ ;  /* 0x000066000c147a10 */ /* 0x040fe20007ffe0ff */
[----:B------:R-:W-:-:S04]  /*11b460*/  IMAD.WIDE R4, R12, 0x2, R10 ;  /* 0x000000020c047825 */ /* 0x000fc800078e020a */
[----:B------:R-:W-:Y:S01]  /*11b470*/  IMAD.WIDE R12, R12, 0x2, R8 ;  /* 0x000000020c0c7825 */ /* 0x000fe200078e0208 */
[----:B------:R0:W-:Y:S03]  /*11b480*/  @P3 STG.E.U16 [R2.64], R27 ;  /* 0x0000001b02003986 */ /* 0x0001e6000c101506 */
[----:B------:R1:W-:Y:S01]  /*11b490*/  @P5 STG.E.U16 [R4.64], R21 ;  /* 0x0000001504005986 */ /* 0x0003e2000c101506 */
[----:B------:R-:W3:Y:S04]  /*11b4a0*/  LDL.LU R29, [R1+0x4d8] ;  /* 0x0004d800011d7983 */ /* 0x000ee80000300800 */
[----:B------:R0:W-:Y:S01]  /*11b4b0*/  @P4 STG.E.U16 [R12.64], R0 ;  /* 0x000000000c004986 */ /* 0x0001e2000c101506 */
[----:B------:R-:W-:-:S02]  /*11b4c0*/  ISETP.LT.AND P5, PT, R26, c[0x0][0x178], !P2 ;  /* 0x00005e001a007a0c */ /* 0x000fc400057a1270 */
[----:B------:R-:W-:Y:S02]  /*11b4d0*/  ISETP.LT.AND P4, PT, R15, c[0x0][0x178], !P2 ;  /* 0x00005e000f007a0c */ /* 0x000fe40005781270 */
[----:B----4-:R-:W-:Y:S02]  /*11b4e0*/  ISETP.GE.AND P3, PT, R7, c[0x0][0x17c], PT ;  /* 0x00005f0007007a0c */ /* 0x010fe40003f66270 */
[----:B------:R-:W4:Y:S01]  /*11b4f0*/  LDL.LU R7, [R1+0x3b20] ;  /* 0x003b200001077983 */ /* 0x000f220000300800 */
[----:B0-----:R-:W3:Y:S01]  /*11b500*/  LDL.LU R27, [R1+0x98] ;  /* 0x00009800011b7983 */ /* 0x001ee20000300800 */
[----:B--2---:R-:W-:Y:S02]  /*11b510*/  ISETP.GE.AND P2, PT, R25, c[0x0][0x17c], PT ;  /* 0x00005f0019007a0c */ /* 0x004fe40003f46270 */
[----:B------:R-:W2:Y:S01]  /*11b520*/  LDL.LU R25, [R1+0x3b24] ;  /* 0x003b240001197983 */ /* 0x000ea20000300800 */
[----:B------:R-:W-:Y:S01]  /*11b530*/  ISETP.LT.AND P6, PT, R26, c[0x0][0x178], !P1 ;  /* 0x00005e001a007a0c */ /* 0x000fe20004fc1270 */
[----:B------:R-:W-:-:S02]  /*11b540*/  ISETP.LT.AND P1, PT, R15, c[0x0][0x178], !P1 ;  /* 0x00005e000f007a0c */ /* 0x000fc40004f21270 */
[C---:B------:R-:W-:Y:S01]  /*11b550*/  IMAD.WIDE R16, R20.reuse, 0x2, R10 ;  /* 0x0000000214107825 */ /* 0x040fe200078e020a */
[----:B-1----:R-:W-:-:S03]  /*11b560*/  IADD3 R4, R20, c[0x0][0x198], RZ ;  /* 0x0000660014047a10 */ /* 0x002fc60007ffe0ff */
[----:B------:R-:W-:Y:S01]  /*11b570*/  IMAD.WIDE R20, R20, 0x2, R8 ;  /* 0x0000000214147825 */ /* 0x000fe200078e0208 */
[----:B------:R-:W-:-:S03]  /*11b580*/  IADD3 R0, R4, c[0x0][0x198], RZ ;  /* 0x0000660004007a10 */ /* 0x000fc60007ffe0ff */
[----:B------:R-:W-:-:S04]  /*11b590*/  IMAD.WIDE R2, R4, 0x2, R10 ;  /* 0x0000000204027825 */ /* 0x000fc800078e020a */
[----:B------:R-:W-:Y:S01]  /*11b5a0*/  IMAD.WIDE R4, R4, 0x2, R8 ;  /* 0x0000000204047825 */ /* 0x000fe200078e0208 */
[----:B-----5:R0:W-:Y:S03]  /*11b5b0*/  @P6 STG.E.U16 [R16.64], R28 ;  /* 0x0000001c10006986 */ /* 0x0201e6000c101506 */
[----:B------:R1:W-:Y:S01]  /*11b5c0*/  @P1 STG.E.U16 [R20.64], R24 ;  /* 0x0000001814001986 */ /* 0x0003e2000c101506 */
[----:B0-----:R-:W-:Y:S02]  /*11b5d0*/  PRMT R16, R28, 0x7632, R16 ;  /* 0x000076321c107816 */ /* 0x001fe40000000010 */
[----:B------:R-:W-:Y:S01]  /*11b5e0*/  PRMT R17, R24, 0x7632, R17 ;  /* 0x0000763218117816 */ /* 0x000fe20000000011 */
[----:B------:R-:W5:Y:S04]  /*11b5f0*/  LDL.LU R28, [R1+0x4e8] ;  /* 0x0004e800011c7983 */ /* 0x000f680000300800 */
[----:B------:R0:W-:Y:S01]  /*11b600*/  @P5 STG.E.U16 [R2.64], R16 ;  /* 0x0000001002005986 */ /* 0x0001e2000c101506 */
[----:B------:R-:W-:Y:S01]  /*11b610*/  @P4 STG.E.U16 [R4.64], R17 ;  /* 0x0000001104004986 */ /* 0x000fe2000c101506 */
[----:B------:R-:W-:-:S02]  /*11b620*/  ISETP.LT.AND P5, PT, R26, c[0x0][0x178], !P3 ;  /* 0x00005e001a007a0c */ /* 0x000fc40005fa1270 */
[----:B------:R-:W-:Y:S02]  /*11b630*/  ISETP.LT.AND P4, PT, R15, c[0x0][0x178], !P3 ;  /* 0x00005e000f007a0c */ /* 0x000fe40005f81270 */
[----:B----4-:R-:W-:Y:S02]  /*11b640*/  ISETP.GE.AND P1, PT, R7, c[0x0][0x17c], PT ;  /* 0x00005f0007007a0c */ /* 0x010fe40003f26270 */
[----:B------:R-:W4:Y:S01]  /*11b650*/  LDL.LU R7, [R1+0x3b28] ;  /* 0x003b280001077983 */ /* 0x000f220000300800 */
[----:B-1----:R-:W5:Y:S01]  /*11b660*/  LDL.LU R24, [R1+0xb8] ;  /* 0x0000b80001187983 */ /* 0x002f620000300800 */
[----:B--2---:R-:W-:Y:S02]  /*11b670*/  ISETP.GE.AND P3, PT, R25, c[0x0][0x17c], PT ;  /* 0x00005f0019007a0c */ /* 0x004fe40003f66270 */
[----:B------:R-:W2:Y:S01]  /*11b680*/  LDL.LU R25, [R1+0x3b2c] ;  /* 0x003b2c0001197983 */ /* 0x000ea20000300800 */
[----:B------:R-:W-:Y:S01]  /*11b690*/  ISETP.LT.AND P6, PT, R26, c[0x0][0x178], !P0 ;  /* 0x00005e001a007a0c */ /* 0x000fe200047c1270 */
[----:B------:R-:W-:Y:S01]  /*11b6a0*/  IMAD.WIDE R12, R0, 0x2, R10 ;  /* 0x00000002000c7825 */ /* 0x000fe200078e020a */
[----:B------:R-:W-:-:S03]  /*11b6b0*/  ISETP.LT.AND P0, PT, R15, c[0x0][0x178], !P0 ;  /* 0x00005e000f007a0c */ /* 0x000fc60004701270 */
[----:B0-----:R-:W-:Y:S01]  /*11b6c0*/  IMAD.WIDE R2, R0, 0x2, R8 ;  /* 0x0000000200027825 */ /* 0x001fe200078e0208 */
[----:B---3--:R-:W-:-:S07]  /*11b6d0*/  PRMT R21, R29, 0x7632, R21 ;  /* 0x000076321d157816 */ /* 0x008fce0000000015 */
[----:B------:R0:W-:Y:S02]  /*11b6e0*/  @P6 STG.E.U16 [R12.64], R29 ;  /* 0x0000001d0c006986 */ /* 0x0001e4000c101506 */
[----:B------:R1:W-:Y:S01]  /*11b6f0*/  @P0 STG.E.U16 [R2.64], R27 ;  /* 0x0000001b02000986 */ /* 0x0003e2000c101506 */
[----:B0-----:R-:W-:Y:S01]  /*11b700*/  IADD3 R12, R0, c[0x0][0x198], RZ ;  /* 0x00006600000c7a10 */ /* 0x001fe20007ffe0ff */
[----:B------:R-:W-:Y:S01]  /*11b710*/  PRMT R0, R27, 0x7632, R0 ;  /* 0x000076321b007816 */ /* 0x000fe20000000000 */
[----:B------:R-:W3:Y:S02]  /*11b720*/  LDL.LU R29, [R1+0x4f8] ;  /* 0x0004f800011d7983 */ /* 0x000ee40000300800 */
[C---:B------:R-:W-:Y:S01]  /*11b730*/  IADD3 R20, R12.reuse, c[0x0][0x198], RZ ;  /* 0x000066000c147a10 */ /* 0x040fe20007ffe0ff */
[----:B------:R-:W-:-:S04]  /*11b740*/  IMAD.WIDE R4, R12, 0x2, R10 ;  /* 0x000000020c047825 */ /* 0x000fc800078e020a */
[----:B------:R-:W-:Y:S01]  /*11b750*/  IMAD.WIDE R12, R12, 0x2, R8 ;  /* 0x000000020c0c7825 */ /* 0x000fe200078e0208 */
[----:B------:R0:W-:Y:S04]  /*11b760*/  @P5 STG.E.U16 [R4.64], R21 ;  /* 0x0000001504005986 */ /* 0x0001e8000c101506 */
[----:B------:R0:W-:Y:S01]  /*11b770*/  @P4 STG.E.U16 [R12.64], R0 ;  /* 0x000000000c004986 */ /* 0x0001e2000c101506 */
[----:B------:R-:W-:Y:S02]  /*11b780*/  ISETP.LT.AND P5, PT, R26, c[0x0][0x178], !P1 ;  /* 0x00005e001a007a0c */ /* 0x000fe40004fa1270 */
[----:B------:R-:W-:Y:S02]  /*11b790*/  ISETP.LT.AND P4, PT, R15, c[0x0][0x178], !P1 ;  /* 0x00005e000f007a0c */ /* 0x000fe40004f81270 */
[----:B----4-:R-:W-:-:S02]  /*11b7a0*/  ISETP.GE.AND P0, PT, R7, c[0x0][0x17c], PT ;  /* 0x00005f0007007a0c */ /* 0x010fc40003f06270 */
[----:B------:R-:W4:Y:S01]  /*11b7b0*/  LDL.LU R7, [R1+0x3b30] ;  /* 0x003b300001077983 */ /* 0x000f220000300800 */
[----:B-1----:R-:W3:Y:S01]  /*11b7c0*/  LDL.LU R27, [R1+0xa8] ;  /* 0x0000a800011b7983 */ /* 0x002ee20000300800 */
[----:B--2---:R-:W-:Y:S02]  /*11b7d0*/  ISETP.GE.AND P1, PT, R25, c[0x0][0x17c], PT ;  /* 0x00005f0019007a0c */ /* 0x004fe40003f26270 */
[----:B------:R-:W2:Y:S01]  /*11b7e0*/  LDL.LU R25, [R1+0x3b34] ;  /* 0x003b340001197983 */ /* 0x000ea20000300800 */
[----:B------:R-:W-:Y:S01]  /*11b7f0*/  ISETP.LT.AND P6, PT, R26, c[0x0][0x178], !P2 ;  /* 0x00005e001a007a0c */ /* 0x000fe200057c1270 */
[----:B------:R-:W-:Y:S02]  /*11b800*/  ISETP.LT.AND P2, PT, R15, c[0x0][0x178], !P2 ;  /* 0x00005e000f007a0c */ /* 0x000fe40005741270 */
[C---:B------:R-:W-:Y:S01]  /*11b810*/  IMAD.WIDE R16, R20.reuse, 0x2, R10 ;  /* 0x0000000214107825 */ /* 0x040fe200078e020a */
[----:B0-----:R-:W-:-:S03]  /*11b820*/  IADD3 R4, R20, c[0x0][0x198], RZ ;  /* 0x0000660014047a10 */ /* 0x001fc60007ffe0ff */
        /* <DEDUP_REMOVED lines=59> */
[----:B-1----:R-:W4:Y:S01]  /*11bbe0*/  LDL.LU R24, [R1+0x58] ;  /* 0x0000580001187983 */ /* 0x002f220000300800 */
[----:B--2---:R-:W-:Y:S02]  /*11bbf0*/  ISETP.GE.AND P3, PT, R25, c[0x0][0x17c], PT ;  /* 0x00005f0019007a0c */ /* 0x004fe40003f66270 */
[----:B------:R-:W2:Y:S01]  /*11bc00*/  LDL.LU R25, [R1+0x3b4c] ;  /* 0x003b4c0001197983 */ /* 0x000ea20000300800 */
[----:B------:R-:W-:Y:S01]  /*11bc10*/  ISETP.LT.AND P6, PT, R26, c[0x0][0x178], !P0 ;  /* 0x00005e001a007a0c */ /* 0x000fe200047c1270 */
[----:B------:R-:W-:Y:S01]  /*11bc20*/  IMAD.WIDE R12, R0, 0x2, R10 ;  /* 0x00000002000c7825 */ /* 0x000fe200078e020a */
[----:B------:R-:W-:-:S03]  /*11bc30*/  ISETP.LT.AND P0, PT, R15, c[0x0][0x178], !P0 ;  /* 0x00005e000f007a0c */ /* 0x000fc60004701270 */
[----:B0-----:R-:W-:Y:S01]  /*11bc40*/  IMAD.WIDE R2, R0, 0x2, R8 ;  /* 0x0000000200027825 */ /* 0x001fe200078e0208 */
[----:B---3--:R-:W-:-:S07]  /*11bc50*/  PRMT R21, R29, 0x7632, R21 ;  /* 0x000076321d157816 */ /* 0x008fce0000000015 */
[----:B------:R0:W-:Y:S01]  /*11bc60*/  @P6 STG.E.U16 [R12.64], R29 ;  /* 0x0000001d0c006986 */ /* 0x0001e2000c101506 */
[----:B------:R-:W-:Y:S01]  /*11bc70*/  ISETP.LT.AND P6, PT, R26, c[0x0][0x178], !P2 ;  /* 0x00005e001a007a0c */ /* 0x000fe200057c1270 */
[----:B------:R-:W-:Y:S02]  /*11bc80*/  ISETP.LT.AND P2, PT, R15, c[0x0][0x178], !P2 ;  /* 0x00005e000f007a0c */ /* 0x000fe40005741270 */
[----:B------:R-:W-:Y:S01]  /*11bc90*/  @P0 STG.E.U16 [R2.64], R27 ;  /* 0x0000001b02000986 */ /* 0x000fe2000c101506 */
[----:B0-----:R-:W-:Y:S01]  /*11bca0*/  IADD3 R12, R0, c[0x0][0x198], RZ ;  /* 0x00006600000c7a10 */ /* 0x001fe20007ffe0ff */
[----:B------:R-:W-:Y:S01]  /*11bcb0*/  PRMT R0, R27, 0x7632, R0 ;  /* 0x000076321b007816 */ /* 0x000fe20000000000 */
[----:B------:R-:W3:Y:S02]  /*11bcc0*/  LDL.LU R29, [R1+0x5a8] ;  /* 0x0005a800011d7983 */ /* 0x000ee40000300800 */
[C---:B------:R-:W-:Y:S01]  /*11bcd0*/  IADD3 R20, R12.reuse, c[0x0][0x198], RZ ;  /* 0x000066000c147a10 */ /* 0x040fe20007ffe0ff */
[----:B------:R-:W-:-:S04]  /*11bce0*/  IMAD.WIDE R4, R12, 0x2, R10 ;  /* 0x000000020c047825 */ /* 0x000fc800078e020a */
[----:B------:R-:W-:-:S04]  /*11bcf0*/  IMAD.WIDE R12, R12, 0x2, R8 ;  /* 0x000000020c0c7825 */ /* 0x000fc800078e0208 */
[----:B------:R-:W-:Y:S01]  /*11bd00*/  IMAD.WIDE R16, R20, 0x2, R10 ;  /* 0x0000000214107825 */ /* 0x000fe200078e020a */
[----:B------:R0:W-:Y:S03]  /*11bd10*/  @P5 STG.E.U16 [R4.64], R21 ;  /* 0x0000001504005986 */ /* 0x0001e6000c101506 */
[----:B------:R-:W-:Y:S01]  /*11bd20*/  @P4 STG.E.U16 [R12.64], R0 ;  /* 0x000000000c004986 */ /* 0x000fe2000c101506 */
[----:B------:R-:W-:Y:S02]  /*11bd30*/  ISETP.LT.AND P5, PT, R26, c[0x0][0x178], !P1 ;  /* 0x00005e001a007a0c */ /* 0x000fe40004fa1270 */
[----:B------:R-:W-:Y:S01]  /*11bd40*/  ISETP.LT.AND P4, PT, R15, c[0x0][0x178], !P1 ;  /* 0x00005e000f007a0c */ /* 0x000fe20004f81270 */
[----:B-----5:R1:W-:Y:S01]  /*11bd50*/  @P6 STG.E.U16 [R16.64], R28 ;  /* 0x0000001c10006986 */ /* 0x0203e2000c101506 */
[C---:B0-----:R-:W-:Y:S01]  /*11bd60*/  IADD3 R4, R20.reuse, c[0x0][0x198], RZ ;  /* 0x0000660014047a10 */ /* 0x041fe20007ffe0ff */
[----:B------:R-:W-:Y:S01]  /*11bd70*/  IMAD.WIDE R20, R20, 0x2, R8 ;  /* 0x0000000214147825 */ /* 0x000fe200078e0208 */
[----:B-1----:R-:W-:-:S02]  /*11bd80*/  PRMT R16, R28, 0x7632, R16 ;  /* 0x000076321c107816 */ /* 0x002fc40000000010 */
[----:B----4-:R-:W-:Y:S02]  /*11bd90*/  ISETP.GE.AND P0, PT, R7, c[0x0][0x17c], PT ;  /* 0x00005f0007007a0c */ /* 0x010fe40003f06270 */
[----:B------:R-:W4:Y:S01]  /*11bda0*/  LDL.LU R7, [R1+0x3b50] ;  /* 0x003b500001077983 */ /* 0x000f220000300800 */
[----:B------:R-:W5:Y:S01]  /*11bdb0*/  LDL.LU R27, [R1+0x68] ;  /* 0x00006800011b7983 */ /* 0x000f620000300800 */
[----:B--2---:R-:W-:Y:S02]  /*11bdc0*/  ISETP.GE.AND P1, PT, R25, c[0x0][0x17c], PT ;  /* 0x00005f0019007a0c */ /* 0x004fe40003f26270 */
[----:B------:R-:W2:Y:S01]  /*11bdd0*/  LDL.LU R25, [R1+0x3b54] ;  /* 0x003b540001197983 */ /* 0x000ea20000300800 */
[----:B------:R-:W5:Y:S01]  /*11bde0*/  LDL.LU R28, [R1+0x5b8] ;  /* 0x0005b800011c7983 */ /* 0x000f620000300800 */
[----:B------:R-:W-:Y:S02]  /*11bdf0*/  PRMT R17, R24, 0x7632, R17 ;  /* 0x0000763218117816 */ /* 0x000fe40000000011 */
[----:B------:R0:W-:Y:S04]  /*11be00*/  @P2 STG.E.U16 [R20.64], R24 ;  /* 0x0000001814002986 */ /* 0x0001e8000c101506 */
[----:B0-----:R-:W5:Y:S01]  /*11be10*/  LDL.LU R24, [R1+0x3b58] ;  /* 0x003b580001187983 */ /* 0x001f620000300800 */
[----:B------:R-:W-:Y:S01]  /*11be20*/  ISETP.LT.AND P6, PT, R26, c[0x0][0x178], !P3 ;  /* 0x00005e001a007a0c */ /* 0x000fe20005fc1270 */
[----:B------:R-:W-:Y:S01]  /*11be30*/  ISETP.LT.AND P3, PT, R15, c[0x0][0x178], !P3 ;  /* 0x00005e000f007a0c */ /* 0x000fe20005f61270 */
        /* <DEDUP_REMOVED lines=8> */
[----:B---3--:R-:W-:Y:S01]  /*11bec0*/  PRMT R21, R29, 0x7632, R21 ;  /* 0x000076321d157816 */ /* 0x008fe20000000015 */
[----:B------:R1:W-:Y:S01]  /*11bed0*/  @P6 STG.E.U16 [R12.64], R29 ;  /* 0x0000001d0c006986 */ /* 0x0003e2000c101506 */
[----:B0-----:R-:W-:Y:S01]  /*11bee0*/  IMAD.WIDE R2, R0, 0x2, R8 ;  /* 0x0000000200027825 */ /* 0x001fe200078e0208 */
[----:B----4-:R-:W-:-:S02]  /*11bef0*/  ISETP.GE.AND P2, PT, R7, c[0x0][0x17c], PT ;  /* 0x00005f0007007a0c */ /* 0x010fc40003f46270 */
[----:B------:R-:W3:Y:S01]  /*11bf00*/  LDL.LU R7, [R1+0x18] ;  /* 0x0000180001077983 */ /* 0x000ee20000300800 */
[----:B--2---:R-:W-:-:S03]  /*11bf10*/  ISETP.GE.AND P0, PT, R25, c[0x0][0x17c], PT ;  /* 0x00005f0019007a0c */ /* 0x004fc60003f06270 */
[----:B-----5:R0:W-:Y:S04]  /*11bf20*/  @P3 STG.E.U16 [R2.64], R27 ;  /* 0x0000001b02003986 */ /* 0x0201e8000c101506 */
[----:B------:R-:W2:Y:S01]  /*11bf30*/  LDL.LU R25, [R1+0x3b5c] ;  /* 0x003b5c0001197983 */ /* 0x000ea20000300800 */
[----:B-1----:R-:W4:Y:S01]  /*11bf40*/  LDL.LU R29, [R1+0x5d8] ;  /* 0x0005d800011d7983 */ /* 0x002f220000300800 */
[----:B------:R-:W-:Y:S02]  /*11bf50*/  ISETP.GE.AND P3, PT, R24, c[0x0][0x17c], PT ;  /* 0x00005f0018007a0c */ /* 0x000fe40003f66270 */
[----:B------:R-:W5:Y:S01]  /*11bf60*/  LDL.LU R24, [R1+0x3b60] ;  /* 0x003b600001187983 */ /* 0x000f620000300800 */
[----:B------:R-:W-:Y:S02]  /*11bf70*/  IADD3 R12, R0, c[0x0][0x198], RZ ;  /* 0x00006600000c7a10 */ /* 0x000fe40007ffe0ff */
[----:B------:R-:W-:Y:S01]  /*11bf80*/  ISETP.LT.AND P6, PT, R26, c[0x0][0x178], !P1 ;  /* 0x00005e001a007a0c */ /* 0x000fe20004fc1270 */
[----:B------:R-:W-:Y:S01]  /*11bf90*/  ISETP.LT.AND P1, PT, R15, c[0x0][0x178], !P1 ;  /* 0x00005e000f007a0c */ /* 0x000fe20004f21270 */
[C---:B------:R-:W-:Y:S01]  /*11bfa0*/  IADD3 R20, R12.reuse, c[0x0][0x198], RZ ;  /* 0x000066000c147a10 */ /* 0x040fe20007ffe0ff */
[----:B------:R-:W-:Y:S01]  /*11bfb0*/  IMAD.WIDE R4, R12, 0x2, R10 ;  /* 0x000000020c047825 */ /* 0x000fe200078e020a */
[----:B------:R-:W-:-:S03]  /*11bfc0*/  PRMT R0, R27, 0x7632, R0 ;  /* 0x000076321b007816 */ /* 0x000fc60000000000 */
[----:B------:R-:W-:-:S04]  /*11bfd0*/  IMAD.WIDE R12, R12, 0x2, R8 ;  /* 0x000000020c0c7825 */ /* 0x000fc800078e0208 */
[----:B------:R-:W-:Y:S01]  /*11bfe0*/  IMAD.WIDE R16, R20, 0x2, R10 ;  /* 0x0000000214107825 */ /* 0x000fe200078e020a */
[----:B0-----:R-:W4:Y:S04]  /*11bff0*/  LDL.LU R27, [R1+0x8] ;  /* 0x00000800011b7983 */ /* 0x001f280000300800 */
[----:B------:R0:W-:Y:S01]  /*11c000*/  @P5 STG.E.U16 [R4.64], R21 ;  /* 0x0000001504005986 */ /* 0x0001e2000c101506 */
[----:B------:R-:W-:Y:S01]  /*11c010*/  @P4 STG.E.U16 [R12.64], R0 ;  /* 0x000000000c004986 */ /* 0x000fe2000c101506 */
[----:B------:R-:W-:Y:S02]  /*11c020*/  ISETP.LT.AND P5, PT, R26, c[0x0][0x178], !P2 ;  /* 0x00005e001a007a0c */ /* 0x000fe400057a1270 */
[----:B------:R-:W-:Y:S01]  /*11c030*/  ISETP.LT.AND P4, PT, R15, c[0x0][0x178], !P2 ;  /* 0x00005e000f007a0c */ /* 0x000fe20005781270 */
[----:B------:R1:W-:Y:S01]  /*11c040*/  @P6 STG.E.U16 [R16.64], R28 ;  /* 0x0000001c10006986 */ /* 0x0003e2000c101506 */
[C---:B0-----:R-:W-:Y:S01]  /*11c050*/  IADD3 R4, R20.reuse, c[0x0][0x198], RZ ;  /* 0x0000660014047a10 */ /* 0x041fe20007ffe0ff */
[----:B------:R-:W-:Y:S01]  /*11c060*/  IMAD.WIDE R20, R20, 0x2, R8 ;  /* 0x0000000214147825 */ /* 0x000fe200078e0208 */
[----:B-1----:R-:W-:-:S02]  /*11c070*/  PRMT R16, R28, 0x7632, R16 ;  /* 0x000076321c107816 */ /* 0x002fc40000000010 */
[----:B---3--:R-:W-:Y:S02]  /*11c080*/  PRMT R17, R7, 0x7632, R17 ;  /* 0x0000763207117816 */ /* 0x008fe40000000011 */
[----:B------:R0:W-:Y:S01]  /*11c090*/  @P1 STG.E.U16 [R20.64], R7 ;  /* 0x0000000714001986 */ /* 0x0001e2000c101506 */
[----:B--2---:R-:W-:-:S03]  /*11c0a0*/  ISETP.GE.AND P2, PT, R25, c[0x0][0x17c], PT ;  /* 0x00005f0019007a0c */ /* 0x004fc60003f46270 */
[----:B------:R-:W2:Y:S01]  /*11c0b0*/  LDL.LU R25, [R1+0x3b64] ;  /* 0x003b640001197983 */ /* 0x000ea20000300800 */
[----:B------:R-:W3:Y:S03]  /*11c0c0*/  LDL.LU R28, [R1+0x5f8] ;  /* 0x0005f800011c7983 */ /* 0x000ee60000300800 */
[----:B0-----:R-:W3:Y:S01]  /*11c0d0*/  LDL.LU R7, [R1+0x3c00] ;  /* 0x003c000001077983 */ /* 0x001ee20000300800 */
[----:B-----5:R-:W-:-:S03]  /*11c0e0*/  ISETP.GE.AND P1, PT, R24, c[0x0][0x17c], PT ;  /* 0x00005f0018007a0c */ /* 0x020fc60003f26270 */
[----:B------:R-:W5:Y:S01]  /*11c0f0*/  LDL.LU R24, [R1+0x3b68] ;  /* 0x003b680001187983 */ /* 0x000f620000300800 */
        /* <DEDUP_REMOVED lines=10> */
[----:B----4-:R-:W-:Y:S01]  /*11c1a0*/  PRMT R21, R29, 0x7632, R21 ;  /* 0x000076321d157816 */ /* 0x010fe20000000015 */
[----:B------:R1:W-:Y:S01]  /*11c1b0*/  @P6 STG.E.U16 [R12.64], R29 ;  /* 0x0000001d0c006986 */ /* 0x0003e2000c101506 */
[----:B0-----:R-:W-:-:S05]  /*11c1c0*/  IMAD.WIDE R2, R0, 0x2, R8 ;  /* 0x0000000200027825 */ /* 0x001fca00078e0208 */
[----:B------:R0:W-:Y:S01]  /*11c1d0*/  @P0 STG.E.U16 [R2.64], R27 ;  /* 0x0000001b02000986 */ /* 0x0001e2000c101506 */
[----:B--2---:R-:W-:-:S03]  /*11c1e0*/  ISETP.GE.AND P3, PT, R25, c[0x0][0x17c], PT ;  /* 0x00005f0019007a0c */ /* 0x004fc60003f66270 */
[----:B------:R-:W2:Y:S01]  /*11c1f0*/  LDL.LU R25, [R1+0x3b6c] ;  /* 0x003b6c0001197983 */ /* 0x000ea20000300800 */
[----:B-1----:R-:W4:Y:S01]  /*11c200*/  LDL.LU R29, [R1+0x608] ;  /* 0x00060800011d7983 */ /* 0x002f220000300800 */
[----:B-----5:R-:W-:Y:S02]  /*11c210*/  ISETP.GE.AND P0, PT, R24, c[0x0][0x17c], PT ;  /* 0x00005f0018007a0c */ /* 0x020fe40003f06270 */
[----:B------:R-:W5:Y:S01]  /*11c220*/  LDL.LU R24, [R1+0x3b70] ;  /* 0x003b700001187983 */ /* 0x000f620000300800 */
[----:B------:R-:W-:Y:S02]  /*11c230*/  IADD3 R12, R0, c[0x0][0x198], RZ ;  /* 0x00006600000c7a10 */ /* 0x000fe40007ffe0ff */
[----:B------:R-:W-:Y:S01]  /*11c240*/  ISETP.LT.AND P6, PT, R26, c[0x0][0x178], !P2 ;  /* 0x00005e001a007a0c */ /* 0x000fe200057c1270 */
[----:B------:R-:W-:Y:S02]  /*11c250*/  PRMT R0, R27, 0x7632, R0 ;  /* 0x000076321b007816 */ /* 0x000fe40000000000 */
[C---:B------:R-:W-:Y:S01]  /*11c260*/  IMAD.WIDE R4, R12.reuse, 0x2, R10 ;  /* 0x000000020c047825 */ /* 0x040fe200078e020a */
[----:B------:R-:W-:-:S03]  /*11c270*/  IADD3 R20, R12, c[0x0][0x198], RZ ;  /* 0x000066000c147a10 */ /* 0x000fc60007ffe0ff */
[----:B------:R-:W-:Y:S01]  /*11c280*/  IMAD.WIDE R12, R12, 0x2, R8 ;  /* 0x000000020c0c7825 */ /* 0x000fe200078e0208 */
[----:B------:R-:W-:Y:S01]  /*11c290*/  ISETP.LT.AND P2, PT, R15, c[0x0][0x178], !P2 ;  /* 0x00005e000f007a0c */ /* 0x000fe20005741270 */
[----:B------:R-:W-:Y:S01]  /*11c2a0*/  @P5 STG.E.U16 [R4.64], R21 ;  /* 0x0000001504005986 */ /* 0x000fe2000c101506 */
[----:B------:R-:W-:Y:S02]  /*11c2b0*/  ISETP.LT.AND P5, PT, R26, c[0x0][0x178], !P1 ;  /* 0x00005e001a007a0c */ /* 0x000fe40004fa1270 */
[----:B------:R1:W-:Y:S02]  /*11c2c0*/  @P4 STG.E.U16 [R12.64], R0 ;  /* 0x000000000c004986 */ /* 0x0003e4000c101506 */
[----:B------:R-:W-:-:S04]  /*11c2d0*/  IMAD.WIDE R16, R20, 0x2, R10 ;  /* 0x0000000214107825 */ /* 0x000fc800078e020a */
[C---:B0-----:R-:W-:Y:S01]  /*11c2e0*/  IMAD.WIDE R2, R20.reuse, 0x2, R8 ;  /* 0x0000000214027825 */ /* 0x041fe200078e0208 */
[----:B------:R-:W-:Y:S01]  /*11c2f0*/  ISETP.LT.AND P4, PT, R15, c[0x0][0x178], !P1 ;  /* 0x00005e000f007a0c */ /* 0x000fe20004f81270 */
[----:B---3--:R0:W-:Y:S01]  /*11c300*/  @P6 STG.E.U16 [R16.64], R28 ;  /* 0x0000001c10006986 */ /* 0x0081e2000c101506 */
[----:B-1----:R-:W-:Y:S02]  /*11c310*/  IADD3 R12, R20, c[0x0][0x198], RZ ;  /* 0x00006600140c7a10 */ /* 0x002fe40007ffe0ff */
[----:B------:R-:W-:Y:S01]  /*11c320*/  PRMT R21, R28, 0x7632, R21 ;  /* 0x000076321c157816 */ /* 0x000fe20000000015 */
[----:B------:R-:W-:Y:S02]  /*11c330*/  @P2 STG.E.U16 [R2.64], R6 ;  /* 0x0000000602002986 */ /* 0x000fe4000c101506 */
[----:B------:R-:W-:-:S05]  /*11c340*/  IMAD.WIDE R4, R12, 0x2, R10 ;  /* 0x000000020c047825 */ /* 0x000fca00078e020a */
[----:B------:R1:W-:Y:S01]  /*11c350*/  @P5 STG.E.U16 [R4.64], R21 ;  /* 0x0000001504005986 */ /* 0x0003e2000c101506 */
[----:B--2---:R-:W-:-:S03]  /*11c360*/  ISETP.GE.AND P1, PT, R25, c[0x0][0x17c], PT ;  /* 0x00005f0019007a0c */ /* 0x004fc60003f26270 */
[----:B------:R-:W2:Y:S01]  /*11c370*/  LDL.LU R25, [R1+0x3b74] ;  /* 0x003b740001197983 */ /* 0x000ea20000300800 */
[----:B0-----:R-:W3:Y:S01]  /*11c380*/  LDL.LU R28, [R1+0x5e8] ;  /* 0x0005e800011c7983 */ /* 0x001ee20000300800 */
[----:B-----5:R-:W-:Y:S02]  /*11c390*/  ISETP.GE.AND P2, PT, R24, c[0x0][0x17c], PT ;  /* 0x00005f0018007a0c */ /* 0x020fe40003f46270 */
[----:B------:R-:W5:Y:S01]  /*11c3a0*/  LDL.LU R24, [R1+0x3b78] ;  /* 0x003b780001187983 */ /* 0x000f620000300800 */
[----:B-1----:R-:W5:Y:S01]  /*11c3b0*/  LDL.LU R21, [R1+0x3b7c] ;  /* 0x003b7c0001157983 */ /* 0x002f620000300800 */
[----:B------:R-:W-:Y:S02]  /*11c3c0*/  IADD3 R0, R12, c[0x0][0x198], RZ ;  /* 0x000066000c007a10 */ /* 0x000fe40007ffe0ff */
[----:B------:R-:W-:Y:S01]  /*11c3d0*/  PRMT R20, R6, 0x7632, R20 ;  /* 0x0000763206147816 */ /* 0x000fe20000000014 */
[----:B------:R-:W-:Y:S01]  /*11c3e0*/  IMAD.WIDE R12, R12, 0x2, R8 ;  /* 0x000000020c0c7825 */ /* 0x000fe200078e0208 */
[----:B------:R-:W-:-:S03]  /*11c3f0*/  ISETP.LT.AND P6, PT, R26, c[0x0][0x178], !P3 ;  /* 0x00005e001a007a0c */ /* 0x000fc60005fc1270 */
[C---:B------:R-:W-:Y:S01]  /*11c400*/  ISETP.LT.AND P3, PT, R15.reuse, c[0x0][0x178], !P3 ;  /* 0x00005e000f007a0c */ /* 0x040fe20005f61270 */
[----:B------:R-:W-:Y:S01]  /*11c410*/  ISETP.LT.AND P5, PT, R26, c[0x0][0x178], !P0 ;  /* 0x00005e001a007a0c */ /* 0x000fe200047a1270 */
[----:B------:R0:W-:Y:S01]  /*11c420*/  @P4 STG.E.U16 [R12.64], R20 ;  /* 0x000000140c004986 */ /* 0x0001e2000c101506 */
[----:B------:R-:W-:Y:S01]  /*11c430*/  ISETP.LT.AND P4, PT, R15, c[0x0][0x178], !P0 ;  /* 0x00005e000f007a0c */ /* 0x000fe20004781270 */
[----:B------:R-:W-:-:S04]  /*11c440*/  IMAD.WIDE R16, R0, 0x2, R10 ;  /* 0x0000000200107825 */ /* 0x000fc800078e020a */
[C---:B------:R-:W-:Y:S01]  /*11c450*/  IMAD.WIDE R2, R0.reuse, 0x2, R8 ;  /* 0x0000000200027825 */ /* 0x040fe200078e0208 */
[----:B0-----:R-:W-:Y:S02]  /*11c460*/  IADD3 R12, R0, c[0x0][0x198], RZ ;  /* 0x00006600000c7a10 */ /* 0x001fe40007ffe0ff */
[----:B----4-:R-:W-:Y:S01]  /*11c470*/  PRMT R20, R29, 0x7632, R20 ;  /* 0x000076321d147816 */ /* 0x010fe20000000014 */
[----:B------:R0:W-:Y:S02]  /*11c480*/  @P6 STG.E.U16 [R16.64], R29 ;  /* 0x0000001d10006986 */ /* 0x0001e4000c101506 */
[C---:B------:R-:W-:Y:S01]  /*11c490*/  IMAD.WIDE R4, R12.reuse, 0x2, R10 ;  /* 0x000000020c047825 */ /* 0x040fe200078e020a */
[----:B------:R-:W-:Y:S02]  /*11c4a0*/  IADD3 R6, R12, c[0x0][0x198], RZ ;  /* 0x000066000c067a10 */ /* 0x000fe40007ffe0ff */
[----:B------:R-:W-:Y:S01]  /*11c4b0*/  PRMT R0, R22, 0x7632, R0 ;  /* 0x0000763216007816 */ /* 0x000fe20000000000 */
[----:B------:R-:W-:Y:S01]  /*11c4c0*/  IMAD.WIDE R12, R12, 0x2, R8 ;  /* 0x000000020c0c7825 */ /* 0x000fe200078e0208 */
[----:B------:R-:W-:Y:S01]  /*11c4d0*/  ISETP.LT.AND P6, PT, R26, c[0x0][0x178], !P1 ;  /* 0x00005e001a007a0c */ /* 0x000fe20004fc1270 */
[----:B------:R1:W-:Y:S02]  /*11c4e0*/  @P3 STG.E.U16 [R2.64], R22 ;  /* 0x0000001602003986 */ /* 0x0003e4000c101506 */
[----:B------:R-:W-:Y:S01]  /*11c4f0*/  @P5 STG.E.U16 [R4.64], R20 ;  /* 0x0000001404005986 */ /* 0x000fe2000c101506 */
[----:B------:R-:W-:-:S02]  /*11c500*/  ISETP.LT.AND P1, PT, R15, c[0x0][0x178], !P1 ;  /* 0x00005e000f007a0c */ /* 0x000fc40004f21270 */
[----:B------:R-:W-:Y:S01]  /*11c510*/  ISETP.LT.AND P5, PT, R26, c[0x0][0x178], !P2 ;  /* 0x00005e001a007a0c */ /* 0x000fe200057a1270 */
[----:B------:R4:W-:Y:S04]  /*11c520*/  @P4 STG.E.U16 [R12.64], R0 ;  /* 0x000000000c004986 */ /* 0x0009e8000c101506 */
[----:B0-----:R-:W5:Y:S01]  /*11c530*/  LDL.LU R29, [R1+0x5c8] ;  /* 0x0005c800011d7983 */ /* 0x001f620000300800 */
[----:B------:R-:W-:Y:S01]  /*11c540*/  IMAD.WIDE R16, R6, 0x2, R10 ;  /* 0x0000000206107825 */ /* 0x000fe200078e020a */
[----:B------:R-:W-:-:S03]  /*11c550*/  ISETP.LT.AND P4, PT, R15, c[0x0][0x178], !P2 ;  /* 0x00005e000f007a0c */ /* 0x000fc60005781270 */
[C---:B-1----:R-:W-:Y:S01]  /*11c560*/  IMAD.WIDE R2, R6.reuse, 0x2, R8 ;  /* 0x0000000206027825 */ /* 0x042fe200078e0208 */
[----:B----4-:R-:W-:-:S05]  /*11c570*/  IADD3 R12, R6, c[0x0][0x198], RZ ;  /* 0x00006600060c7a10 */ /* 0x010fca0007ffe0ff */
[----:B------:R-:W-:Y:S01]  /*11c580*/  IMAD.WIDE R4, R12, 0x2, R10 ;  /* 0x000000020c047825 */ /* 0x000fe200078e020a */
[----:B---3--:R-:W-:Y:S01]  /*11c590*/  PRMT R20, R28, 0x7632, R20 ;  /* 0x000076321c147816 */ /* 0x008fe20000000014 */
[----:B------:R-:W-:Y:S01]  /*11c5a0*/  @P6 STG.E.U16 [R16.64], R28 ;  /* 0x0000001c10006986 */ /* 0x000fe2000c101506 */
[----:B--2---:R-:W-:Y:S01]  /*11c5b0*/  ISETP.GE.AND P0, PT, R25, c[0x0][0x17c], PT ;  /* 0x00005f0019007a0c */ /* 0x004fe20003f06270 */
[----:B------:R-:W-:Y:S02]  /*11c5c0*/  @P1 STG.E.U16 [R2.64], R18 ;  /* 0x0000001202001986 */ /* 0x000fe4000c101506 */
[----:B------:R0:W-:Y:S01]  /*11c5d0*/  @P5 STG.E.U16 [R4.64], R20 ;  /* 0x0000001404005986 */ /* 0x0001e2000c101506 */
[----:B-----5:R-:W-:Y:S02]  /*11c5e0*/  ISETP.GE.AND P3, PT, R24, c[0x0][0x17c], PT ;  /* 0x00005f0018007a0c */ /* 0x020fe40003f66270 */
[----:B------:R-:W-:Y:S01]  /*11c5f0*/  ISETP.GE.AND P2, PT, R21, c[0x0][0x17c], PT ;  /* 0x00005f0015007a0c */ /* 0x000fe20003f46270 */
[----:B------:R-:W2:Y:S01]  /*11c600*/  LDL.LU R24, [R1+0x3b80] ;  /* 0x003b800001187983 */ /* 0x000ea20000300800 */
[----:B------:R-:W3:Y:S02]  /*11c610*/  LDL.LU R22, [R1+0x3b84] ;  /* 0x003b840001167983 */ /* 0x000ee40000300800 */
[----:B------:R-:W4:Y:S02]  /*11c620*/  LDL.LU R21, [R1+0x3b88] ;  /* 0x003b880001157983 */ /* 0x000f240000300800 */
[----:B------:R-:W5:Y:S01]  /*11c630*/  LDL.LU R27, [R1+0x4ac] ;  /* 0x0004ac00011b7983 */ /* 0x000f620000300800 */
[----:B------:R-:W3:Y:S01]  /*11c640*/  LDL.LU R25, [R1+0x2c] ;  /* 0x00002c0001197983 */ /* 0x000ee20000300800 */
[----:B0-----:R-:W3:Y:S01]  /*11c650*/  LDL.LU R20, [R1+0x3b8c] ;  /* 0x003b8c0001147983 */ /* 0x001ee20000300800 */
[----:B------:R-:W-:-:S02]  /*11c660*/  IADD3 R0, R12, c[0x0][0x198], RZ ;  /* 0x000066000c007a10 */ /* 0x000fc40007ffe0ff */
        /* <DEDUP_REMOVED lines=9> */
[----:B0-----:R-:W-:-:S03]  /*11c700*/  IADD3 R12, R0, c[0x0][0x198], RZ ;  /* 0x00006600000c7a10 */ /* 0x001fc60007ffe0ff */
[----:B------:R-:W-:Y:S01]  /*11c710*/  PRMT R0, R14, 0x7632, R0 ;  /* 0x000076320e007816 */ /* 0x000fe20000000000 */
[C---:B------:R-:W-:Y:S01]  /*11c720*/  IADD3 R6, R12.reuse, c[0x0][0x198], RZ ;  /* 0x000066000c067a10 */ /* 0x040fe20007ffe0ff */
[----:B------:R-:W-:-:S04]  /*11c730*/  IMAD.WIDE R4, R12, 0x2, R10 ;  /* 0x000000020c047825 */ /* 0x000fc800078e020a */
[----:B------:R-:W-:Y:S01]  /*11c740*/  IMAD.WIDE R12, R12, 0x2, R8 ;  /* 0x000000020c0c7825 */ /* 0x000fe200078e0208 */
[----:B------:R-:W-:Y:S01]  /*11c750*/  PRMT R18, R29, 0x7632, R18 ;  /* 0x000076321d127816 */ /* 0x000fe20000000012 */
[----:B------:R0:W-:Y:S02]  /*11c760*/  @P6 STG.E.U16 [R16.64], R29 ;  /* 0x0000001d10006986 */ /* 0x0001e4000c101506 */
[----:B------:R-:W-:Y:S02]  /*11c770*/  @P0 STG.E.U16 [R2.64], R14 ;  /* 0x0000000e02000986 */ /* 0x000fe4000c101506 */
[----:B------:R-:W-:Y:S01]  /*11c780*/  @P5 STG.E.U16 [R4.64], R18 ;  /* 0x0000001204005986 */ /* 0x000fe2000c101506 */
[----:B------:R1:W-:Y:S03]  /*11c790*/  @P4 STG.E.U16 [R12.64], R0 ;  /* 0x000000000c004986 */ /* 0x0003e6000c101506 */
[----:B0-----:R-:W5:Y:S01]  /*11c7a0*/  LDL.LU R29, [R1+0x4bc] ;  /* 0x0004bc00011d7983 */ /* 0x001f620000300800 */
[----:B--2---:R-:W-:-:S02]  /*11c7b0*/  ISETP.GE.AND P1, PT, R24, c[0x0][0x17c], PT ;  /* 0x00005f0018007a0c */ /* 0x004fc40003f26270 */
[----:B----4-:R-:W-:Y:S02]  /*11c7c0*/  ISETP.GE.AND P0, PT, R21, c[0x0][0x17c], PT ;  /* 0x00005f0015007a0c */ /* 0x010fe40003f06270 */
[----:B------:R-:W2:Y:S01]  /*11c7d0*/  LDL.LU R21, [R1+0x3b90] ;  /* 0x003b900001157983 */ /* 0x000ea20000300800 */
[----:B------:R-:W-:Y:S02]  /*11c7e0*/  ISETP.LT.AND P5, PT, R26, c[0x0][0x178], !P1 ;  /* 0x00005e001a007a0c */ /* 0x000fe40004fa1270 */
[C---:B------:R-:W-:Y:S01]  /*11c7f0*/  ISETP.LT.AND P4, PT, R15.reuse, c[0x0][0x178], !P1 ;  /* 0x00005e000f007a0c */ /* 0x040fe20004f81270 */
[----:B------:R-:W4:Y:S01]  /*11c800*/  LDL.LU R28, [R1+0x3c] ;  /* 0x00003c00011c7983 */ /* 0x000f220000300800 */
[----:B---3--:R-:W-:Y:S02]  /*11c810*/  ISETP.GE.AND P1, PT, R20, c[0x0][0x17c], PT ;  /* 0x00005f0014007a0c */ /* 0x008fe40003f26270 */
[----:B------:R-:W3:Y:S01]  /*11c820*/  LDL.LU R20, [R1+0x3b94] ;  /* 0x003b940001147983 */ /* 0x000ee20000300800 */
[----:B------:R-:W-:Y:S01]  /*11c830*/  ISETP.LT.AND P6, PT, R26, c[0x0][0x178], !P2 ;  /* 0x00005e001a007a0c */ /* 0x000fe200057c1270 */
[----:B------:R-:W-:Y:S01]  /*11c840*/  ISETP.LT.AND P2, PT, R15, c[0x0][0x178], !P2 ;  /* 0x00005e000f007a0c */ /* 0x000fe20005741270 */
[C---:B-1----:R-:W-:Y:S01]  /*11c850*/  IADD3 R12, R6.reuse, c[0x0][0x198], RZ ;  /* 0x00006600060c7a10 */ /* 0x042fe20007ffe0ff */
[----:B------:R-:W-:-:S04]  /*11c860*/  IMAD.WIDE R16, R6, 0x2, R10 ;  /* 0x0000000206107825 */ /* 0x000fc800078e020a */
[----:B------:R-:W-:Y:S01]  /*11c870*/  IMAD.WIDE R2, R6, 0x2, R8 ;  /* 0x0000000206027825 */ /* 0x000fe200078e0208 */
[----:B-----5:R-:W-:Y:S02]  /*11c880*/  PRMT R14, R27, 0x7632, R14 ;  /* 0x000076321b0e7816 */ /* 0x020fe4000000000e */
[C---:B------:R-:W-:Y:S01]  /*11c890*/  IADD3 R0, R12.reuse, c[0x0][0x198], RZ ;  /* 0x000066000c007a10 */ /* 0x040fe20007ffe0ff */
[----:B------:R-:W-:Y:S01]  /*11c8a0*/  IMAD.WIDE R4, R12, 0x2, R10 ;  /* 0x000000020c047825 */ /* 0x000fe200078e020a */
[----:B------:R-:W-:-:S03]  /*11c8b0*/  PRMT R6, R25, 0x7632, R6 ;  /* 0x0000763219067816 */ /* 0x000fc60000000006 */
[----:B------:R-:W-:Y:S01]  /*11c8c0*/  IMAD.WIDE R12, R12, 0x2, R8 ;  /* 0x000000020c0c7825 */ /* 0x000fe200078e0208 */
[----:B------:R0:W-:Y:S03]  /*11c8d0*/  @P6 STG.E.U16 [R16.64], R27 ;  /* 0x0000001b10006986 */ /* 0x0001e6000c101506 */
[----:B------:R1:W-:Y:S02]  /*11c8e0*/  @P2 STG.E.U16 [R2.64], R25 ;  /* 0x0000001902002986 */ /* 0x0003e4000c101506 */
[----:B------:R-:W-:Y:S01]  /*11c8f0*/  @P5 STG.E.U16 [R4.64], R14 ;  /* 0x0000000e04005986 */ /* 0x000fe2000c101506 */
[----:B------:R5:W-:Y:S01]  /*11c900*/  @P4 STG.E.U16 [R12.64], R6 ;  /* 0x000000060c004986 */ /* 0x000be2000c101506 */
[----:B------:R-:W-:Y:S02]  /*11c910*/  ISETP.LT.AND P5, PT, R26, c[0x0][0x178], !P0 ;  /* 0x00005e001a007a0c */ /* 0x000fe400047a1270 */
[----:B------:R-:W-:Y:S01]  /*11c920*/  ISETP.LT.AND P4, PT, R15, c[0x0][0x178], !P0 ;  /* 0x00005e000f007a0c */ /* 0x000fe20004781270 */
[----:B0-----:R-:W4:Y:S01]  /*11c930*/  LDL.LU R27, [R1+0x4cc] ;  /* 0x0004cc00011b7983 */ /* 0x001f220000300800 */
[----:B--2---:R-:W-:-:S03]  /*11c940*/  ISETP.GE.AND P2, PT, R21, c[0x0][0x17c], PT ;  /* 0x00005f0015007a0c */ /* 0x004fc60003f46270 */
[----:B------:R-:W2:Y:S01]  /*11c950*/  LDL.LU R21, [R1+0x3b98] ;  /* 0x003b980001157983 */ /* 0x000ea20000300800 */
[----:B-1----:R-:W2:Y:S01]  /*11c960*/  LDL.LU R25, [R1+0x4c] ;  /* 0x00004c0001197983 */ /* 0x002ea20000300800 */
[----:B---3--:R-:W-:Y:S02]  /*11c970*/  ISETP.GE.AND P0, PT, R20, c[0x0][0x17c], PT ;  /* 0x00005f0014007a0c */ /* 0x008fe40003f06270 */
[----:B------:R-:W3:Y:S01]  /*11c980*/  LDL.LU R20, [R1+0x3b9c] ;  /* 0x003b9c0001147983 */ /* 0x000ee20000300800 */
[----:B------:R-:W-:-:S04]  /*11c990*/  ISETP.GE.AND P3, PT, R22, c[0x0][0x17c], PT ;  /* 0x00005f0016007a0c */ /* 0x000fc80003f66270 */
[----:B------:R-:W-:Y:S01]  /*11c9a0*/  ISETP.LT.AND P6, PT, R26, c[0x0][0x178], !P3 ;  /* 0x00005e001a007a0c */ /* 0x000fe20005fc1270 */
[----:B------:R-:W-:Y:S01]  /*11c9b0*/  ISETP.LT.AND P3, PT, R15, c[0x0][0x178], !P3 ;  /* 0x00005e000f007a0c */ /* 0x000fe20005f61270 */
[C---:B-----5:R-:W-:Y:S01]  /*11c9c0*/  IADD3 R12, R0.reuse, c[0x0][0x198], RZ ;  /* 0x00006600000c7a10 */ /* 0x060fe20007ffe0ff */
[----:B------:R-:W-:-:S04]  /*11c9d0*/  IMAD.WIDE R16, R0, 0x2, R10 ;  /* 0x0000000200107825 */ /* 0x000fc800078e020a */
[----:B------:R-:W-:Y:S01]  /*11c9e0*/  IMAD.WIDE R2, R0, 0x2, R8 ;  /* 0x0000000200027825 */ /* 0x000fe200078e0208 */
[----:B------:R-:W-:Y:S02]  /*11c9f0*/  PRMT R14, R29, 0x7632, R14 ;  /* 0x000076321d0e7816 */ /* 0x000fe4000000000e */
[C---:B------:R-:W-:Y:S01]  /*11ca00*/  IADD3 R6, R12.reuse, c[0x0][0x198], RZ ;  /* 0x000066000c067a10 */ /* 0x040fe20007ffe0ff */
[----:B------:R-:W-:Y:S01]  /*11ca10*/  IMAD.WIDE R4, R12, 0x2, R10 ;  /* 0x000000020c047825 */ /* 0x000fe200078e020a */
[----:B----4-:R-:W-:-:S03]  /*11ca20*/  PRMT R0, R28, 0x7632, R0 ;  /* 0x000076321c007816 */ /* 0x010fc60000000000 */
[----:B------:R-:W-:Y:S01]  /*11ca30*/  IMAD.WIDE R12, R12, 0x2, R8 ;  /* 0x000000020c0c7825 */ /* 0x000fe200078e0208 */
[----:B------:R0:W-:Y:S03]  /*11ca40*/  @P6 STG.E.U16 [R16.64], R29 ;  /* 0x0000001d10006986 */ /* 0x0001e6000c101506 */
[----:B------:R1:W-:Y:S02]  /*11ca50*/  @P3 STG.E.U16 [R2.64], R28 ;  /* 0x0000001c02003986 */ /* 0x0003e4000c101506 */
[----:B------:R-:W-:Y:S01]  /*11ca60*/  @P5 STG.E.U16 [R4.64], R14 ;  /* 0x0000000e04005986 */ /* 0x000fe2000c101506 */
[----:B------:R4:W-:Y:S01]  /*11ca70*/  @P4 STG.E.U16 [R12.64], R0 ;  /* 0x000000000c004986 */ /* 0x0009e2000c101506 */
[----:B------:R-:W-:Y:S02]  /*11ca80*/  ISETP.LT.AND P5, PT, R26, c[0x0][0x178], !P2 ;  /* 0x00005e001a007a0c */ /* 0x000fe400057a1270 */
[----:B------:R-:W-:Y:S01]  /*11ca90*/  ISETP.LT.AND P4, PT, R15, c[0x0][0x178], !P2 ;  /* 0x00005e000f007a0c */ /* 0x000fe20005781270 */
[----:B0-----:R-:W5:Y:S01]  /*11caa0*/  LDL.LU R29, [R1+0x4dc] ;  /* 0x0004dc00011d7983 */ /* 0x001f620000300800 */
[----:B--2---:R-:W-:-:S03]  /*11cab0*/  ISETP.GE.AND P3, PT, R21, c[0x0][0x17c], PT ;  /* 0x00005f0015007a0c */ /* 0x004fc60003f66270 */
[----:B------:R-:W2:Y:S01]  /*11cac0*/  LDL.LU R21, [R1+0x3ba0] ;  /* 0x003ba00001157983 */ /* 0x000ea20000300800 */
[----:B-1----:R-:W5:Y:S01]  /*11cad0*/  LDL.LU R28, [R1+0x9c] ;  /* 0x00009c00011c7983 */ /* 0x002f620000300800 */
[----:B---3--:R-:W-:Y:S02]  /*11cae0*/  ISETP.GE.AND P2, PT, R20, c[0x0][0x17c], PT ;  /* 0x00005f0014007a0c */ /* 0x008fe40003f46270 */
[----:B------:R-:W3:Y:S01]  /*11caf0*/  LDL.LU R20, [R1+0x3ba4] ;  /* 0x003ba40001147983 */ /* 0x000ee20000300800 */
[----:B------:R-:W-:Y:S01]  /*11cb00*/  ISETP.LT.AND P6, PT, R26, c[0x0][0x178], !P1 ;  /* 0x00005e001a007a0c */ /* 0x000fe20004fc1270 */
[----:B------:R-:W-:Y:S01]  /*11cb10*/  ISETP.LT.AND P1, PT, R15, c[0x0][0x178], !P1 ;  /* 0x00005e000f007a0c */ /* 0x000fe20004f21270 */
[C---:B----4-:R-:W-:Y:S01]  /*11cb20*/  IADD3 R12, R6.reuse, c[0x0][0x198], RZ ;  /* 0x00006600060c7a10 */ /* 0x050fe20007ffe0ff */
[----:B------:R-:W-:-:S04]  /*11cb30*/  IMAD.WIDE R16, R6, 0x2, R10 ;  /* 0x0000000206107825 */ /* 0x000fc800078e020a */
[----:B------:R-:W-:Y:S01]  /*11cb40*/  IMAD.WIDE R2, R6, 0x2, R8 ;  /* 0x0000000206027825 */ /* 0x000fe200078e0208 */
[----:B------:R-:W-:Y:S02]  /*11cb50*/  PRMT R14, R27, 0x7632, R14 ;  /* 0x000076321b0e7816 */ /* 0x000fe4000000000e */
[C---:B------:R-:W-:Y:S01]  /*11cb60*/  IADD3 R0, R12.reuse, c[0x0][0x198], RZ ;  /* 0x000066000c007a10 */ /* 0x040fe20007ffe0ff */
[----:B------:R-:W-:Y:S01]  /*11cb70*/  IMAD.WIDE R4, R12, 0x2, R10 ;  /* 0x000000020c047825 */ /* 0x000fe200078e020a */
[----:B------:R-:W-:-:S03]  /*11cb80*/  PRMT R6, R25, 0x7632, R6 ;  /* 0x0000763219067816 */ /* 0x000fc60000000006 */
[----:B------:R-:W-:Y:S01]  /*11cb90*/  IMAD.WIDE R12, R12, 0x2, R8 ;  /* 0x000000020c0c7825 */ /* 0x000fe200078e0208 */
[----:B------:R0:W-:Y:S03]  /*11cba0*/  @P6 STG.E.U16 [R16.64], R27 ;  /* 0x0000001b10006986 */ /* 0x0001e6000c101506 */
[----:B------:R1:W-:Y:S02]  /*11cbb0*/  @P1 STG.E.U16 [R2.64], R25 ;  /* 0x0000001902001986 */ /* 0x0003e4000c101506 */
[----:B------:R-:W-:Y:S02]  /*11cbc0*/  @P5 STG.E.U16 [R4.64], R14 ;  /* 0x0000000e04005986 */ /* 0x000fe4000c101506 */
[----:B------:R4:W-:Y:S01]  /*11cbd0*/  @P4 STG.E.U16 [R12.64], R6 ;  /* 0x000000060c004986 */ /* 0x0009e2000c101506 */
[----:B------:R-:W-:Y:S02]  /*11cbe0*/  ISETP.LT.AND P5, PT, R26, c[0x0][0x178], !P3 ;  /* 0x00005e001a007a0c */ /* 0x000fe40005fa1270 */
[----:B------:R-:W-:Y:S01]  /*11cbf0*/  ISETP.LT.AND P4, PT, R15, c[0x0][0x178], !P3 ;  /* 0x00005e000f007a0c */ /* 0x000fe20005f81270 */
[----:B0-----:R-:W5:Y:S01]  /*11cc00*/  LDL.LU R27, [R1+0x4ec] ;  /* 0x0004ec00011b7983 */ /* 0x001f620000300800 */
[----:B--2---:R-:W-:-:S03]  /*11cc10*/  ISETP.GE.AND P1, PT, R21, c[0x0][0x17c], PT ;  /* 0x00005f0015007a0c */ /* 0x004fc60003f26270 */
[----:B------:R-:W2:Y:S01]  /*11cc20*/  LDL.LU R21, [R1+0x3ba8] ;  /* 0x003ba80001157983 */ /* 0x000ea20000300800 */
[----:B-1----:R-:W2:Y:S01]  /*11cc30*/  LDL.LU R25, [R1+0xbc] ;  /* 0x0000bc0001197983 */ /* 0x002ea20000300800 */
[----:B---3--:R-:W-:Y:S02]  /*11cc40*/  ISETP.GE.AND P3, PT, R20, c[0x0][0x17c], PT ;  /* 0x00005f0014007a0c */ /* 0x008fe40003f66270 */
[----:B------:R-:W3:Y:S01]  /*11cc50*/  LDL.LU R20, [R1+0x3bac] ;  /* 0x003bac0001147983 */ /* 0x000ee20000300800 */
[----:B------:R-:W-:Y:S01]  /*11cc60*/  ISETP.LT.AND P6, PT, R26, c[0x0][0x178], !P0 ;  /* 0x00005e001a007a0c */ /* 0x000fe200047c1270 */
[----:B------:R-:W-:Y:S01]  /*11cc70*/  ISETP.LT.AND P0, PT, R15, c[0x0][0x178], !P0 ;  /* 0x00005e000f007a0c */ /* 0x000fe20004701270 */
[C---:B----4-:R-:W-:Y:S01]  /*11cc80*/  IADD3 R12, R0.reuse, c[0x0][0x198], RZ ;  /* 0x00006600000c7a10 */ /* 0x050fe20007ffe0ff */
        /* <DEDUP_REMOVED lines=130> */
[C---:B------:R-:W-:Y:S01]  /*11d4b0*/  IMAD.WIDE R16, R0.reuse, 0x2, R10 ;  /* 0x0000000200107825 */ /* 0x040fe200078e020a */
[----:B------:R-:W-:Y:S02]  /*11d4c0*/  ISETP.LT.AND P3, PT, R15, c[0x0][0x178], !P3 ;  /* 0x00005e000f007a0c */ /* 0x000fe40005f61270 */
[C---:B----4-:R-:W-:Y:S01]  /*11d4d0*/  IADD3 R12, R0.reuse, c[0x0][0x198], RZ ;  /* 0x00006600000c7a10 */ /* 0x050fe20007ffe0ff */
[----:B------:R-:W-:-:S03]  /*11d4e0*/  IMAD.WIDE R2, R0, 0x2, R8 ;  /* 0x0000000200027825 */ /* 0x000fc600078e0208 */
[----:B------:R-:W-:-:S05]  /*11d4f0*/  IADD3 R6, R12, c[0x0][0x198], RZ ;  /* 0x000066000c067a10 */ /* 0x000fca0007ffe0ff */
[----:B-----5:R0:W-:Y:S01]  /*11d500*/  @P6 STG.E.U16 [R16.64], R29 ;  /* 0x0000001d10006986 */ /* 0x0201e2000c101506 */
[----:B------:R-:W-:Y:S02]  /*11d510*/  ISETP.LT.AND P6, PT, R26, c[0x0][0x178], !P1 ;  /* 0x00005e001a007a0c */ /* 0x000fe40004fc1270 */
[----:B------:R-:W-:Y:S01]  /*11d520*/  PRMT R14, R29, 0x7632, R14 ;  /* 0x000076321d0e7816 */ /* 0x000fe2000000000e */
[----:B------:R-:W-:Y:S01]  /*11d530*/  IMAD.WIDE R4, R12, 0x2, R10 ;  /* 0x000000020c047825 */ /* 0x000fe200078e020a */
[----:B------:R-:W-:-:S03]  /*11d540*/  PRMT R0, R28, 0x7632, R0 ;  /* 0x000076321c007816 */ /* 0x000fc60000000000 */
[----:B------:R-:W-:Y:S01]  /*11d550*/  IMAD.WIDE R12, R12, 0x2, R8 ;  /* 0x000000020c0c7825 */ /* 0x000fe200078e0208 */
[----:B------:R1:W-:Y:S03]  /*11d560*/  @P3 STG.E.U16 [R2.64], R28 ;  /* 0x0000001c02003986 */ /* 0x0003e6000c101506 */
[----:B------:R4:W-:Y:S02]  /*11d570*/  @P5 STG.E.U16 [R4.64], R14 ;  /* 0x0000000e04005986 */ /* 0x0009e4000c101506 */
[----:B0-----:R-:W-:Y:S01]  /*11d580*/  IMAD.WIDE R16, R6, 0x2, R10 ;  /* 0x0000000206107825 */ /* 0x001fe200078e020a */
[----:B------:R-:W5:Y:S03]  /*11d590*/  LDL.LU R29, [R1+0x5dc] ;  /* 0x0005dc00011d7983 */ /* 0x000f660000300800 */
[----:B------:R-:W5:Y:S01]  /*11d5a0*/  LDL.LU R22, [R1+0x3be4] ;  /* 0x003be40001167983 */ /* 0x000f620000300800 */
[----:B------:R-:W-:Y:S04]  /*11d5b0*/  @P4 STG.E.U16 [R12.64], R0 ;  /* 0x000000000c004986 */ /* 0x000fe8000c101506 */
[----:B-1----:R-:W5:Y:S01]  /*11d5c0*/  LDL.LU R28, [R1+0xc] ;  /* 0x00000c00011c7983 */ /* 0x002f620000300800 */
[----:B------:R0:W-:Y:S01]  /*11d5d0*/  @P6 STG.E.U16 [R16.64], R27 ;  /* 0x0000001b10006986 */ /* 0x0001e2000c101506 */
[----:B------:R-:W-:-:S02]  /*11d5e0*/  ISETP.LT.AND P5, PT, R26, c[0x0][0x178], !P2 ;  /* 0x00005e001a007a0c */ /* 0x000fc400057a1270 */
[----:B------:R-:W-:Y:S02]  /*11d5f0*/  ISETP.LT.AND P4, PT, R15, c[0x0][0x178], !P2 ;  /* 0x00005e000f007a0c */ /* 0x000fe40005781270 */
[----:B----4-:R-:W-:Y:S02]  /*11d600*/  PRMT R14, R27, 0x7632, R14 ;  /* 0x000076321b0e7816 */ /* 0x010fe4000000000e */
[----:B--2---:R-:W-:Y:S02]  /*11d610*/  ISETP.GE.AND P3, PT, R21, c[0x0][0x17c], PT ;  /* 0x00005f0015007a0c */ /* 0x004fe40003f66270 */
[----:B------:R-:W2:Y:S01]  /*11d620*/  LDL.LU R21, [R1+0x3be0] ;  /* 0x003be00001157983 */ /* 0x000ea20000300800 */
[----:B0-----:R-:W4:Y:S01]  /*11d630*/  LDL.LU R27, [R1+0x5fc] ;  /* 0x0005fc00011b7983 */ /* 0x001f220000300800 */
[----:B---3--:R-:W-:Y:S02]  /*11d640*/  ISETP.GE.AND P2, PT, R20, c[0x0][0x17c], PT ;  /* 0x00005f0014007a0c */ /* 0x008fe40003f46270 */
[----:B------:R-:W3:Y:S01]  /*11d650*/  LDL.LU R20, [R1+0x3bec] ;  /* 0x003bec0001147983 */ /* 0x000ee20000300800 */
[----:B------:R-:W-:-:S02]  /*11d660*/  ISETP.LT.AND P1, PT, R15, c[0x0][0x178], !P1 ;  /* 0x00005e000f007a0c */ /* 0x000fc40004f21270 */
[----:B------:R-:W-:Y:S02]  /*11d670*/  IADD3 R12, R6, c[0x0][0x198], RZ ;  /* 0x00006600060c7a10 */ /* 0x000fe40007ffe0ff */
[----:B------:R-:W-:Y:S01]  /*11d680*/  ISETP.LT.AND P6, PT, R26, c[0x0][0x178], !P0 ;  /* 0x00005e001a007a0c */ /* 0x000fe200047c1270 */
[----:B------:R-:W-:Y:S02]  /*11d690*/  ISETP.LT.AND P0, PT, R15, c[0x0][0x178], !P0 ;  /* 0x00005e000f007a0c */ /* 0x000fe40004701270 */
[----:B------:R-:W-:Y:S01]  /*11d6a0*/  IMAD.WIDE R2, R6, 0x2, R8 ;  /* 0x0000000206027825 */ /* 0x000fe200078e0208 */
[----:B------:R-:W-:-:S03]  /*11d6b0*/  IADD3 R0, R12, c[0x0][0x198], RZ ;  /* 0x000066000c007a10 */ /* 0x000fc60007ffe0ff */
[----:B------:R-:W-:Y:S01]  /*11d6c0*/  IMAD.WIDE R4, R12, 0x2, R10 ;  /* 0x000000020c047825 */ /* 0x000fe200078e020a */
[----:B------:R-:W-:-:S03]  /*11d6d0*/  PRMT R6, R25, 0x7632, R6 ;  /* 0x0000763219067816 */ /* 0x000fc60000000006 */
[----:B------:R-:W-:-:S04]  /*11d6e0*/  IMAD.WIDE R12, R12, 0x2, R8 ;  /* 0x000000020c0c7825 */ /* 0x000fc800078e0208 */
[----:B------:R-:W-:Y:S01]  /*11d6f0*/  IMAD.WIDE R16, R0, 0x2, R10 ;  /* 0x0000000200107825 */ /* 0x000fe200078e020a */
[----:B------:R0:W-:Y:S03]  /*11d700*/  @P1 STG.E.U16 [R2.64], R25 ;  /* 0x0000001902001986 */ /* 0x0001e6000c101506 */
[----:B------:R1:W-:Y:S02]  /*11d710*/  @P5 STG.E.U16 [R4.64], R14 ;  /* 0x0000000e04005986 */ /* 0x0003e4000c101506 */
[----:B------:R-:W-:Y:S01]  /*11d720*/  @P4 STG.E.U16 [R12.64], R6 ;  /* 0x000000060c004986 */ /* 0x000fe2000c101506 */
[----:B------:R-:W-:Y:S02]  /*11d730*/  ISETP.LT.AND P5, PT, R26, c[0x0][0x178], !P3 ;  /* 0x00005e001a007a0c */ /* 0x000fe40005fa1270 */
[----:B------:R-:W-:Y:S01]  /*11d740*/  ISETP.LT.AND P4, PT, R15, c[0x0][0x178], !P3 ;  /* 0x00005e000f007a0c */ /* 0x000fe20005f81270 */
[----:B0-----:R-:W-:Y:S01]  /*11d750*/  IMAD.WIDE R2, R0, 0x2, R8 ;  /* 0x0000000200027825 */ /* 0x001fe200078e0208 */
[----:B-----5:R0:W-:Y:S01]  /*11d760*/  @P6 STG.E.U16 [R16.64], R29 ;  /* 0x0000001d10006986 */ /* 0x0201e2000c101506 */
[----:B-1----:R-:W-:-:S03]  /*11d770*/  PRMT R14, R29, 0x7632, R14 ;  /* 0x000076321d0e7816 */ /* 0x002fc6000000000e */
[----:B------:R1:W-:Y:S01]  /*11d780*/  @P0 STG.E.U16 [R2.64], R28 ;  /* 0x0000001c02000986 */ /* 0x0003e2000c101506 */
[----:B--2---:R-:W-:-:S03]  /*11d790*/  ISETP.GE.AND P3, PT, R21, c[0x0][0x17c], PT ;  /* 0x00005f0015007a0c */ /* 0x004fc60003f66270 */
[----:B------:R-:W2:Y:S01]  /*11d7a0*/  LDL.LU R21, [R1+0x3be8] ;  /* 0x003be80001157983 */ /* 0x000ea20000300800 */
[----:B0-----:R-:W5:Y:S01]  /*11d7b0*/  LDL.LU R29, [R1+0x60c] ;  /* 0x00060c00011d7983 */ /* 0x001f620000300800 */
[----:B---3--:R-:W-:Y:S02]  /*11d7c0*/  ISETP.GE.AND P0, PT, R20, c[0x0][0x17c], PT ;  /* 0x00005f0014007a0c */ /* 0x008fe40003f06270 */
[----:B------:R-:W3:Y:S01]  /*11d7d0*/  LDL.LU R20, [R1+0x3bf8] ;  /* 0x003bf80001147983 */ /* 0x000ee20000300800 */
[----:B------:R-:W-:Y:S02]  /*11d7e0*/  IADD3 R12, R0, c[0x0][0x198], RZ ;  /* 0x00006600000c7a10 */ /* 0x000fe40007ffe0ff */
[----:B------:R-:W-:Y:S01]  /*11d7f0*/  ISETP.LT.AND P6, PT, R26, c[0x0][0x178], !P2 ;  /* 0x00005e001a007a0c */ /* 0x000fe200057c1270 */
[----:B------:R-:W-:Y:S01]  /*11d800*/  ISETP.LT.AND P2, PT, R15, c[0x0][0x178], !P2 ;  /* 0x00005e000f007a0c */ /* 0x000fe20005741270 */
[C---:B------:R-:W-:Y:S01]  /*11d810*/  IADD3 R6, R12.reuse, c[0x0][0x198], RZ ;  /* 0x000066000c067a10 */ /* 0x040fe20007ffe0ff */
[----:B------:R-:W-:Y:S01]  /*11d820*/  IMAD.WIDE R4, R12, 0x2, R10 ;  /* 0x000000020c047825 */ /* 0x000fe200078e020a */
[----:B------:R-:W-:-:S03]  /*11d830*/  PRMT R0, R28, 0x7632, R0 ;  /* 0x000076321c007816 */ /* 0x000fc60000000000 */
[----:B------:R-:W-:-:S04]  /*11d840*/  IMAD.WIDE R12, R12, 0x2, R8 ;  /* 0x000000020c0c7825 */ /* 0x000fc800078e0208 */
[----:B------:R-:W-:-:S04]  /*11d850*/  IMAD.WIDE R16, R6, 0x2, R10 ;  /* 0x0000000206107825 */ /* 0x000fc800078e020a */
[----:B-1----:R-:W-:Y:S01]  /*11d860*/  IMAD.WIDE R2, R6, 0x2, R8 ;  /* 0x0000000206027825 */ /* 0x002fe200078e0208 */
[----:B------:R0:W-:Y:S03]  /*11d870*/  @P5 STG.E.U16 [R4.64], R14 ;  /* 0x0000000e04005986 */ /* 0x0001e6000c101506 */
[----:B------:R1:W-:Y:S01]  /*11d880*/  @P4 STG.E.U16 [R12.64], R0 ;  /* 0x000000000c004986 */ /* 0x0003e2000c101506 */
[----:B------:R-:W-:Y:S01]  /*11d890*/  ISETP.GE.AND P1, PT, R22, c[0x0][0x17c], PT ;  /* 0x00005f0016007a0c */ /* 0x000fe20003f26270 */
[----:B----4-:R4:W-:Y:S04]  /*11d8a0*/  @P6 STG.E.U16 [R16.64], R27 ;  /* 0x0000001b10006986 */ /* 0x0109e8000c101506 */
[----:B------:R-:W5:Y:S01]  /*11d8b0*/  LDL.LU R22, [R1+0x3bf4] ;  /* 0x003bf40001167983 */ /* 0x000f620000300800 */
[----:B------:R0:W-:Y:S02]  /*11d8c0*/  @P2 STG.E.U16 [R2.64], R7 ;  /* 0x0000000702002986 */ /* 0x0001e4000c101506 */
[----:B------:R-:W5:Y:S01]  /*11d8d0*/  LDL.LU R28, [R1+0x5ec] ;  /* 0x0005ec00011c7983 */ /* 0x000f620000300800 */
[----:B------:R-:W-:-:S02]  /*11d8e0*/  ISETP.LT.AND P5, PT, R26, c[0x0][0x178], !P1 ;  /* 0x00005e001a007a0c */ /* 0x000fc40004fa1270 */
[----:B------:R-:W-:Y:S02]  /*11d8f0*/  ISETP.LT.AND P4, PT, R15, c[0x0][0x178], !P1 ;  /* 0x00005e000f007a0c */ /* 0x000fe40004f81270 */
[----:B------:R-:W-:Y:S02]  /*11d900*/  IADD3 R25, R6, c[0x0][0x198], RZ ;  /* 0x0000660006197a10 */ /* 0x000fe40007ffe0ff */
[----:B------:R-:W-:Y:S02]  /*11d910*/  ISETP.LT.AND P6, PT, R26, c[0x0][0x178], !P3 ;  /* 0x00005e001a007a0c */ /* 0x000fe40005fc1270 */
[----:B---3--:R-:W-:Y:S02]  /*11d920*/  ISETP.GE.AND P2, PT, R20, c[0x0][0x17c], PT ;  /* 0x00005f0014007a0c */ /* 0x008fe40003f46270 */
[----:B------:R-:W3:Y:S01]  /*11d930*/  LDL.LU R20, [R1+0x3bf0] ;  /* 0x003bf00001147983 */ /* 0x000ee20000300800 */
[----:B--2---:R-:W-:Y:S01]  /*11d940*/  ISETP.GE.AND P1, PT, R21, c[0x0][0x17c], PT ;  /* 0x00005f0015007a0c */ /* 0x004fe20003f26270 */
[----:B------:R-:W-:Y:S01]  /*11d950*/  IADD3 R21, R25, c[0x0][0x198], RZ ;  /* 0x0000660019157a10 */ /* 0x000fe20007ffe0ff */
[----:B------:R-:W-:Y:S01]  /*11d960*/  PRMT R18, R27, 0x7632, R18 ;  /* 0x000076321b127816 */ /* 0x000fe20000000012 */
[----:B0-----:R-:W-:Y:S01]  /*11d970*/  IMAD.WIDE R4, R25, 0x2, R10 ;  /* 0x0000000219047825 */ /* 0x001fe200078e020a */
[----:B------:R-:W-:-:S03]  /*11d980*/  PRMT R6, R7, 0x7632, R6 ;  /* 0x0000763207067816 */ /* 0x000fc60000000006 */
[----:B-1----:R-:W-:-:S04]  /*11d990*/  IMAD.WIDE R12, R25, 0x2, R8 ;  /* 0x00000002190c7825 */ /* 0x002fc800078e0208 */
[----:B----4-:R-:W-:Y:S01]  /*11d9a0*/  IMAD.WIDE R16, R21, 0x2, R10 ;  /* 0x0000000215107825 */ /* 0x010fe200078e020a */
[C---:B------:R-:W-:Y:S01]  /*11d9b0*/  ISETP.LT.AND P3, PT, R15.reuse, c[0x0][0x178], !P3 ;  /* 0x00005e000f007a0c */ /* 0x040fe20005f61270 */
[----:B------:R0:W-:Y:S02]  /*11d9c0*/  @P5 STG.E.U16 [R4.64], R18 ;  /* 0x0000001204005986 */ /* 0x0001e4000c101506 */
[----:B------:R1:W-:Y:S01]  /*11d9d0*/  @P4 STG.E.U16 [R12.64], R6 ;  /* 0x000000060c004986 */ /* 0x0003e2000c101506 */
[C---:B------:R-:W-:Y:S01]  /*11d9e0*/  ISETP.LT.AND P5, PT, R26.reuse, c[0x0][0x178], !P0 ;  /* 0x00005e001a007a0c */ /* 0x040fe200047a1270 */
[----:B-----5:R2:W-:Y:S01]  /*11d9f0*/  @P6 STG.E.U16 [R16.64], R29 ;  /* 0x0000001d10006986 */ /* 0x0205e2000c101506 */
[----:B------:R-:W-:Y:S02]  /*11da00*/  ISETP.LT.AND P4, PT, R15, c[0x0][0x178], !P0 ;  /* 0x00005e000f007a0c */ /* 0x000fe40004781270 */
[C---:B------:R-:W-:Y:S02]  /*11da10*/  IADD3 R25, R21.reuse, c[0x0][0x198], RZ ;  /* 0x0000660015197a10 */ /* 0x040fe40007ffe0ff */
[----:B------:R-:W-:Y:S01]  /*11da20*/  ISETP.LT.AND P6, PT, R26, c[0x0][0x178], !P1 ;  /* 0x00005e001a007a0c */ /* 0x000fe20004fc1270 */
[----:B------:R-:W-:Y:S01]  /*11da30*/  IMAD.WIDE R2, R21, 0x2, R8 ;  /* 0x0000000215027825 */ /* 0x000fe200078e0208 */
[----:B------:R-:W-:-:S02]  /*11da40*/  IADD3 R27, R25, c[0x0][0x198], RZ ;  /* 0x00006600191b7a10 */ /* 0x000fc40007ffe0ff */
[----:B------:R-:W-:Y:S02]  /*11da50*/  PRMT R0, R29, 0x7632, R0 ;  /* 0x000076321d007816 */ /* 0x000fe40000000000 */
[----:B------:R-:W-:Y:S01]  /*11da60*/  PRMT R14, R23, 0x7632, R14 ;  /* 0x00007632170e7816 */ /* 0x000fe2000000000e */
[----:B0-----:R-:W-:-:S04]  /*11da70*/  IMAD.WIDE R4, R25, 0x2, R10 ;  /* 0x0000000219047825 */ /* 0x001fc800078e020a */
[----:B-1----:R-:W-:-:S04]  /*11da80*/  IMAD.WIDE R6, R25, 0x2, R8 ;  /* 0x0000000219067825 */ /* 0x002fc800078e0208 */
[----:B------:R-:W-:Y:S01]  /*11da90*/  IMAD.WIDE R12, R27, 0x2, R10 ;  /* 0x000000021b0c7825 */ /* 0x000fe200078e020a */
[----:B------:R0:W-:Y:S01]  /*11daa0*/  @P3 STG.E.U16 [R2.64], R23 ;  /* 0x0000001702003986 */ /* 0x0001e2000c101506 */
[----:B------:R-:W-:Y:S02]  /*11dab0*/  ISETP.GE.AND P0, PT, R22, c[0x0][0x17c], PT ;  /* 0x00005f0016007a0c */ /* 0x000fe40003f06270 */
[----:B------:R1:W-:Y:S01]  /*11dac0*/  @P5 STG.E.U16 [R4.64], R0 ;  /* 0x0000000004005986 */ /* 0x0003e2000c101506 */
[----:B--2---:R-:W2:Y:S01]  /*11dad0*/  LDL.LU R29, [R1+0x5cc] ;  /* 0x0005cc00011d7983 */ /* 0x004ea20000300800 */
[----:B------:R4:W-:Y:S02]  /*11dae0*/  @P4 STG.E.U16 [R6.64], R14 ;  /* 0x0000000e06004986 */ /* 0x0009e4000c101506 */
[----:B------:R5:W-:Y:S01]  /*11daf0*/  @P6 STG.E.U16 [R12.64], R28 ;  /* 0x0000001c0c006986 */ /* 0x000be2000c101506 */
[C---:B------:R-:W-:Y:S02]  /*11db00*/  ISETP.LT.AND P5, PT, R26.reuse, c[0x0][0x178], !P2 ;  /* 0x00005e001a007a0c */ /* 0x040fe400057a1270 */
[----:B------:R-:W-:-:S02]  /*11db10*/  ISETP.LT.AND P6, PT, R26, c[0x0][0x178], !P0 ;  /* 0x00005e001a007a0c */ /* 0x000fc400047c1270 */
[C---:B------:R-:W-:Y:S01]  /*11db20*/  ISETP.LT.AND P1, PT, R15.reuse, c[0x0][0x178], !P1 ;  /* 0x00005e000f007a0c */ /* 0x040fe20004f21270 */
[C---:B------:R-:W-:Y:S01]  /*11db30*/  ISETP.LT.AND P2, PT, R15.reuse, c[0x0][0x178], !P2 ;  /* 0x00005e000f007a0c */ /* 0x040fe20005741270 */
[----:B------:R-:W-:Y:S02]  /*11db40*/  ISETP.LT.AND P0, PT, R15, c[0x0][0x178], !P0 ;  /* 0x00005e000f007a0c */ /* 0x000fe40004701270 */
[----:B---3--:R-:W-:-:S04]  /*11db50*/  ISETP.GE.AND P3, PT, R20, c[0x0][0x17c], PT ;  /* 0x00005f0014007a0c */ /* 0x008fc80003f66270 */
[----:B------:R-:W-:Y:S01]  /*11db60*/  ISETP.LT.AND P4, PT, R26, c[0x0][0x178], !P3 ;  /* 0x00005e001a007a0c */ /* 0x000fe20005f81270 */
[----:B------:R-:W-:Y:S02]  /*11db70*/  ISETP.LT.AND P3, PT, R15, c[0x0][0x178], !P3 ;  /* 0x00005e000f007a0c */ /* 0x000fe40005f61270 */
[----:B------:R-:W3:Y:S01]  /*11db80*/  LDL.LU R15, [R1+0x3bfc] ;  /* 0x003bfc00010f7983 */ /* 0x000ee20000300800 */
[C---:B------:R-:W-:Y:S01]  /*11db90*/  IADD3 R17, R27.reuse, c[0x0][0x198], RZ ;  /* 0x000066001b117a10 */ /* 0x040fe20007ffe0ff */
[----:B0-----:R-:W-:-:S03]  /*11dba0*/  IMAD.WIDE R2, R27, 0x2, R8 ;  /* 0x000000021b027825 */ /* 0x001fc600078e0208 */
[C---:B------:R-:W-:Y:S02]  /*11dbb0*/  IADD3 R21, R17.reuse, c[0x0][0x198], RZ ;  /* 0x0000660011157a10 */ /* 0x040fe40007ffe0ff */
[----:B-1----:R-:W-:Y:S01]  /*11dbc0*/  PRMT R0, R28, 0x7632, R0 ;  /* 0x000076321c007816 */ /* 0x002fe20000000000 */
[----:B------:R-:W-:Y:S01]  /*11dbd0*/  IMAD.WIDE R4, R17, 0x2, R10 ;  /* 0x0000000211047825 */ /* 0x000fe200078e020a */
[----:B------:R-:W-:Y:S02]  /*11dbe0*/  IADD3 R23, R21, c[0x0][0x198], RZ ;  /* 0x0000660015177a10 */ /* 0x000fe40007ffe0ff */
[----:B----4-:R-:W-:Y:S01]  /*11dbf0*/  PRMT R14, R19, 0x7632, R14 ;  /* 0x00007632130e7816 */ /* 0x010fe2000000000e */
[----:B------:R-:W-:-:S04]  /*11dc00*/  IMAD.WIDE R6, R17, 0x2, R8 ;  /* 0x0000000211067825 */ /* 0x000fc800078e0208 */
[----:B-----5:R-:W-:-:S04]  /*11dc10*/  IMAD.WIDE R12, R21, 0x2, R10 ;  /* 0x00000002150c7825 */ /* 0x020fc800078e020a */
[----:B------:R-:W-:Y:S01]  /*11dc20*/  IMAD.WIDE R16, R21, 0x2, R8 ;  /* 0x0000000215107825 */ /* 0x000fe200078e0208 */
[----:B------:R0:W-:Y:S03]  /*11dc30*/  @P1 STG.E.U16 [R2.64], R19 ;  /* 0x0000001302001986 */ /* 0x0001e6000c101506 */
[----:B------:R-:W-:-:S04]  /*11dc40*/  IMAD.WIDE R10, R23, 0x2, R10 ;  /* 0x00000002170a7825 */ /* 0x000fc800078e020a */
[----:B------:R1:W-:Y:S02]  /*11dc50*/  @P5 STG.E.U16 [R4.64], R0 ;  /* 0x0000000004005986 */ /* 0x0003e4000c101506 */
[----:B------:R1:W-:Y:S01]  /*11dc60*/  @P2 STG.E.U16 [R6.64], R14 ;  /* 0x0000000e06002986 */ /* 0x0003e2000c101506 */
[----:B--2---:R1:W-:Y:S01]  /*11dc70*/  @P6 STG.E.U16 [R12.64], R29 ;  /* 0x0000001d0c006986 */ /* 0x0043e2000c101506 */
[----:B0-----:R-:W-:Y:S01]  /*11dc80*/  PRMT R3, R29, 0x7632, R3 ;  /* 0x000076321d037816 */ /* 0x001fe20000000003 */
[----:B------:R-:W-:Y:S02]  /*11dc90*/  IMAD.WIDE R8, R23, 0x2, R8 ;  /* 0x0000000217087825 */ /* 0x000fe400078e0208 */
[----:B---3--:R1:W-:Y:S02]  /*11dca0*/  @P0 STG.E.U16 [R16.64], R15 ;  /* 0x0000000f10000986 */ /* 0x0083e4000c101506 */
[----:B------:R1:W-:Y:S02]  /*11dcb0*/  @P4 STG.E.U16 [R10.64], R3 ;  /* 0x000000030a004986 */ /* 0x0003e4000c101506 */
[----:B------:R-:W-:Y:S05]  /*11dcc0*/  @!P3 EXIT ;  /* 0x000000000000b94d */ /* 0x000fea0003800000 */
[----:B-1----:R-:W-:-:S05]  /*11dcd0*/  PRMT R4, R15, 0x7632, R4 ;  /* 0x000076320f047816 */ /* 0x002fca0000000004 */
[----:B------:R-:W-:Y:S01]  /*11dce0*/  STG.E.U16 [R8.64], R4 ;  /* 0x0000000408007986 */ /* 0x000fe2000c101506 */
[----:B------:R-:W-:Y:S05]  /*11dcf0*/  EXIT ;  /* 0x000000000000794d */ /* 0x000fea0003800000 */
.L_x_4:
[----:B------:R-:W-:-:S00]  /*11dd00*/  BRA `(.L_x_4) ;  /* 0xfffffff000007947 */ /* 0x000fc0000383ffff */
[----:B------:R-:W-:-:S00]  /*11dd10*/  NOP ;  /* 0x0000000000007918 */ /* 0x000fc00000000000 */
        /* <DEDUP_REMOVED lines=14> */
.L_x_5:


//--------------------- .nv.shared.matmul_kernel  --------------------------
	.section	.nv.shared.matmul_kernel,"aw",@nobits
	.sectionflags	@""
	.align	16
